	.target	sm_103a

	.elftype	@"ET_EXEC"


//--------------------- .note.nv.tkinfo           --------------------------
	.section	.note.nv.tkinfo,"",@"SHT_NOTE"
	.sectionflags	@"SHF_NOTE_NV_TKINFO"
	.tkinfo
        /*0018*/ 	.word	0x00000002
        /*0030*/ 	.string	""
        /*0030*/ 	.string	"ptxas"
        /*0030*/ 	.string	"Cuda compilation tools, release 13.0, V13.0.88"
        /*0030*/ 	.string	"Build cuda_13.0.r13.0/compiler.36424714_0"
        /*0030*/ 	.string	"-arch sm_103a -m 64 "



//--------------------- .note.nv.cuinfo           --------------------------
	.section	.note.nv.cuinfo,"",@"SHT_NOTE"
	.sectionflags	@"SHF_NOTE_NV_CUINFO"
        /*0018*/ 	.short	0x0002
        /*001a*/ 	.short	0x0067
        /*001c*/ 	.short	0x0082
	.zero		2


//--------------------- .nv.info                  --------------------------
	.section	.nv.info,"",@"SHT_CUDA_INFO"
	.align	4


	//----- nvinfo : EIATTR_REGCOUNT
	.align		4
        /*0000*/ 	.byte	0x04, 0x2f
        /*0002*/ 	.short	(.L_1 - .L_0)
	.align		4
.L_0:
        /*0004*/ 	.word	index@(_ZN13group_norm_v214gn_cuda_kernelI6__halfLi320ELi3ELi16ELi80ELi1024ELb1ELi64ELi320ELi320ELi4ELb1ELi27ELb0ELb0ENS_16CompileConditionILi1000EEEEEvPT_PKS4_S7_S7_flPfS8_Pj)
        /*0008*/ 	.word	0x00000004


	//----- nvinfo : EIATTR_FRAME_SIZE
	.align		4
.L_1:
        /*000c*/ 	.byte	0x04, 0x11
        /*000e*/ 	.short	(.L_3 - .L_2)
	.align		4
.L_2:
        /*0010*/ 	.word	index@(_ZN13group_norm_v214gn_cuda_kernelI6__halfLi320ELi3ELi16ELi80ELi1024ELb1ELi64ELi320ELi320ELi4ELb1ELi27ELb0ELb0ENS_16CompileConditionILi1000EEEEEvPT_PKS4_S7_S7_flPfS8_Pj)
        /*0014*/ 	.word	0x00000000


	//----- nvinfo : EIATTR_REGCOUNT
	.align		4
.L_3:
        /*0018*/ 	.byte	0x04, 0x2f
        /*001a*/ 	.short	(.L_5 - .L_4)
	.align		4
.L_4:
        /*001c*/ 	.word	index@(_ZN13group_norm_v214gn_cuda_kernelI6__halfLi320ELi3ELi16ELi80ELi1024ELb1ELi64ELi320ELi320ELi4ELb1ELi21ELb0ELb0ENS_16CompileConditionILi1000EEEEEvPT_PKS4_S7_S7_flPfS8_Pj)
        /*0020*/ 	.word	0x00000004


	//----- nvinfo : EIATTR_FRAME_SIZE
	.align		4
.L_5:
        /*0024*/ 	.byte	0x04, 0x11
        /*0026*/ 	.short	(.L_7 - .L_6)
	.align		4
.L_6:
        /*0028*/ 	.word	index@(_ZN13group_norm_v214gn_cuda_kernelI6__halfLi320ELi3ELi16ELi80ELi1024ELb1ELi64ELi320ELi320ELi4ELb1ELi21ELb0ELb0ENS_16CompileConditionILi1000EEEEEvPT_PKS4_S7_S7_flPfS8_Pj)
        /*002c*/ 	.word	0x00000000


	//----- nvinfo : EIATTR_REGCOUNT
	.align		4
.L_7:
        /*0030*/ 	.byte	0x04, 0x2f
        /*0032*/ 	.short	(.L_9 - .L_8)
	.align		4
.L_8:
        /*0034*/ 	.word	index@(_ZN13group_norm_v214gn_cuda_kernelI6__halfLi320ELi2ELi16ELi80ELi1024ELb1ELi64ELi320ELi320ELi4ELb1ELi18ELb0ELb0ENS_16CompileConditionILi1000EEEEEvPT_PKS4_S7_S7_flPfS8_Pj)
        /*0038*/ 	.word	0x00000004


	//----- nvinfo : EIATTR_FRAME_SIZE
	.align		4
.L_9:
        /*003c*/ 	.byte	0x04, 0x11
        /*003e*/ 	.short	(.L_11 - .L_10)
	.align		4
.L_10:
        /*0040*/ 	.word	index@(_ZN13group_norm_v214gn_cuda_kernelI6__halfLi320ELi2ELi16ELi80ELi1024ELb1ELi64ELi320ELi320ELi4ELb1ELi18ELb0ELb0ENS_16CompileConditionILi1000EEEEEvPT_PKS4_S7_S7_flPfS8_Pj)
        /*0044*/ 	.word	0x00000000


	//----- nvinfo : EIATTR_REGCOUNT
	.align		4
.L_11:
        /*0048*/ 	.byte	0x04, 0x2f
        /*004a*/ 	.short	(.L_13 - .L_12)
	.align		4
.L_12:
        /*004c*/ 	.word	index@(_ZN13group_norm_v214gn_cuda_kernelI6__halfLi320ELi1ELi16ELi80ELi1024ELb1ELi128ELi320ELi320ELi4ELb1ELi18ELb0ELb0ENS_16CompileConditionILi1000EEEEEvPT_PKS4_S7_S7_flPfS8_Pj)
        /*0050*/ 	.word	0x00000004


	//----- nvinfo : EIATTR_FRAME_SIZE
	.align		4
.L_13:
        /*0054*/ 	.byte	0x04, 0x11
        /*0056*/ 	.short	(.L_15 - .L_14)
	.align		4
.L_14:
        /*0058*/ 	.word	index@(_ZN13group_norm_v214gn_cuda_kernelI6__halfLi320ELi1ELi16ELi80ELi1024ELb1ELi128ELi320ELi320ELi4ELb1ELi18ELb0ELb0ENS_16CompileConditionILi1000EEEEEvPT_PKS4_S7_S7_flPfS8_Pj)
        /*005c*/ 	.word	0x00000000


	//----- nvinfo : EIATTR_REGCOUNT
	.align		4
.L_15:
        /*0060*/ 	.byte	0x04, 0x2f
        /*0062*/ 	.short	(.L_17 - .L_16)
	.align		4
.L_16:
        /*0064*/ 	.word	index@(_ZN13group_norm_v214gn_cuda_kernelI6__halfLi320ELi1ELi16ELi80ELi1024ELb1ELi64ELi320ELi320ELi4ELb1ELi9ELb0ELb0ENS_16CompileConditionILi1000EEEEEvPT_PKS4_S7_S7_flPfS8_Pj)
        /*0068*/ 	.word	0x00000004


	//----- nvinfo : EIATTR_FRAME_SIZE
	.align		4
.L_17:
        /*006c*/ 	.byte	0x04, 0x11
        /*006e*/ 	.short	(.L_19 - .L_18)
	.align		4
.L_18:
        /*0070*/ 	.word	index@(_ZN13group_norm_v214gn_cuda_kernelI6__halfLi320ELi1ELi16ELi80ELi1024ELb1ELi64ELi320ELi320ELi4ELb1ELi9ELb0ELb0ENS_16CompileConditionILi1000EEEEEvPT_PKS4_S7_S7_flPfS8_Pj)
        /*0074*/ 	.word	0x00000000


	//----- nvinfo : EIATTR_REGCOUNT
	.align		4
.L_19:
        /*0078*/ 	.byte	0x04, 0x2f
        /*007a*/ 	.short	(.L_21 - .L_20)
	.align		4
.L_20:
        /*007c*/ 	.word	index@(_ZN13group_norm_v214gn_cuda_kernelI6__halfLi320ELi3ELi16ELi80ELi1024ELb1ELi32ELi320ELi320ELi4ELb1ELi10ELb0ELb0ENS_16CompileConditionILi1000EEEEEvPT_PKS4_S7_S7_flPfS8_Pj)
        /*0080*/ 	.word	0x00000004


	//----- nvinfo : EIATTR_FRAME_SIZE
	.align		4
.L_21:
        /*0084*/ 	.byte	0x04, 0x11
        /*0086*/ 	.short	(.L_23 - .L_22)
	.align		4
.L_22:
        /*0088*/ 	.word	index@(_ZN13group_norm_v214gn_cuda_kernelI6__halfLi320ELi3ELi16ELi80ELi1024ELb1ELi32ELi320ELi320ELi4ELb1ELi10ELb0ELb0ENS_16CompileConditionILi1000EEEEEvPT_PKS4_S7_S7_flPfS8_Pj)
        /*008c*/ 	.word	0x00000000


	//----- nvinfo : EIATTR_REGCOUNT
	.align		4
.L_23:
        /*0090*/ 	.byte	0x04, 0x2f
        /*0092*/ 	.short	(.L_25 - .L_24)
	.align		4
.L_24:
        /*0094*/ 	.word	index@(_ZN13group_norm_v214gn_cuda_kernelI6__halfLi320ELi1ELi16ELi80ELi1024ELb1ELi32ELi320ELi320ELi4ELb1ELi4ELb0ELb0ENS_16CompileConditionILi1000EEEEEvPT_PKS4_S7_S7_flPfS8_Pj)
        /*0098*/ 	.word	0x00000004


	//----- nvinfo : EIATTR_FRAME_SIZE
	.align		4
.L_25:
        /*009c*/ 	.byte	0x04, 0x11
        /*009e*/ 	.short	(.L_27 - .L_26)
	.align		4
.L_26:
        /*00a0*/ 	.word	index@(_ZN13group_norm_v214gn_cuda_kernelI6__halfLi320ELi1ELi16ELi80ELi1024ELb1ELi32ELi320ELi320ELi4ELb1ELi4ELb0ELb0ENS_16CompileConditionILi1000EEEEEvPT_PKS4_S7_S7_flPfS8_Pj)
        /*00a4*/ 	.word	0x00000000


	//----- nvinfo : EIATTR_REGCOUNT
	.align		4
.L_27:
        /*00a8*/ 	.byte	0x04, 0x2f
        /*00aa*/ 	.short	(.L_29 - .L_28)
	.align		4
.L_28:
        /*00ac*/ 	.word	index@(_ZN13group_norm_v214gn_cuda_kernelI6__halfLi320ELi3ELi16ELi80ELi1024ELb1ELi16ELi320ELi320ELi4ELb1ELi5ELb0ELb0ENS_16CompileConditionILi1000EEEEEvPT_PKS4_S7_S7_flPfS8_Pj)
        /*00b0*/ 	.word	0x00000004


	//----- nvinfo : EIATTR_FRAME_SIZE
	.align		4
.L_29:
        /*00b4*/ 	.byte	0x04, 0x11
        /*00b6*/ 	.short	(.L_31 - .L_30)
	.align		4
.L_30:
        /*00b8*/ 	.word	index@(_ZN13group_norm_v214gn_cuda_kernelI6__halfLi320ELi3ELi16ELi80ELi1024ELb1ELi16ELi320ELi320ELi4ELb1ELi5ELb0ELb0ENS_16CompileConditionILi1000EEEEEvPT_PKS4_S7_S7_flPfS8_Pj)
        /*00bc*/ 	.word	0x00000000


	//----- nvinfo : EIATTR_REGCOUNT
	.align		4
.L_31:
        /*00c0*/ 	.byte	0x04, 0x2f
        /*00c2*/ 	.short	(.L_33 - .L_32)
	.align		4
.L_32:
        /*00c4*/ 	.word	index@(_ZN13group_norm_v214gn_cuda_kernelI6__halfLi320ELi3ELi32ELi40ELi1024ELb0ELi64ELi320ELi320ELi4ELb1ELi27ELb0ELb0ENS_16CompileConditionILi1000EEEEEvPT_PKS4_S7_S7_flPfS8_Pj)
        /*00c8*/ 	.word	0x00000004


	//----- nvinfo : EIATTR_FRAME_SIZE
	.align		4
.L_33:
        /*00cc*/ 	.byte	0x04, 0x11
        /*00ce*/ 	.short	(.L_35 - .L_34)
	.align		4
.L_34:
        /*00d0*/ 	.word	index@(_ZN13group_norm_v214gn_cuda_kernelI6__halfLi320ELi3ELi32ELi40ELi1024ELb0ELi64ELi320ELi320ELi4ELb1ELi27ELb0ELb0ENS_16CompileConditionILi1000EEEEEvPT_PKS4_S7_S7_flPfS8_Pj)
        /*00d4*/ 	.word	0x00000000


	//----- nvinfo : EIATTR_REGCOUNT
	.align		4
.L_35:
        /*00d8*/ 	.byte	0x04, 0x2f
        /*00da*/ 	.short	(.L_37 - .L_36)
	.align		4
.L_36:
        /*00dc*/ 	.word	index@(_ZN13group_norm_v214gn_cuda_kernelI6__halfLi320ELi3ELi32ELi40ELi1024ELb0ELi64ELi320ELi320ELi4ELb1ELi21ELb0ELb0ENS_16CompileConditionILi1000EEEEEvPT_PKS4_S7_S7_flPfS8_Pj)
        /*00e0*/ 	.word	0x00000004


	//----- nvinfo : EIATTR_FRAME_SIZE
	.align		4
.L_37:
        /*00e4*/ 	.byte	0x04, 0x11
        /*00e6*/ 	.short	(.L_39 - .L_38)
	.align		4
.L_38:
        /*00e8*/ 	.word	index@(_ZN13group_norm_v214gn_cuda_kernelI6__halfLi320ELi3ELi32ELi40ELi1024ELb0ELi64ELi320ELi320ELi4ELb1ELi21ELb0ELb0ENS_16CompileConditionILi1000EEEEEvPT_PKS4_S7_S7_flPfS8_Pj)
        /*00ec*/ 	.word	0x00000000


	//----- nvinfo : EIATTR_REGCOUNT
	.align		4
.L_39:
        /*00f0*/ 	.byte	0x04, 0x2f
        /*00f2*/ 	.short	(.L_41 - .L_40)
	.align		4
.L_40:
        /*00f4*/ 	.word	index@(_ZN13group_norm_v214gn_cuda_kernelI6__halfLi320ELi2ELi32ELi40ELi1024ELb0ELi64ELi320ELi320ELi4ELb1ELi18ELb0ELb0ENS_16CompileConditionILi1000EEEEEvPT_PKS4_S7_S7_flPfS8_Pj)
        /*00f8*/ 	.word	0x00000004


	//----- nvinfo : EIATTR_FRAME_SIZE
	.align		4
.L_41:
        /*00fc*/ 	.byte	0x04, 0x11
        /*00fe*/ 	.short	(.L_43 - .L_42)
	.align		4
.L_42:
        /*0100*/ 	.word	index@(_ZN13group_norm_v214gn_cuda_kernelI6__halfLi320ELi2ELi32ELi40ELi1024ELb0ELi64ELi320ELi320ELi4ELb1ELi18ELb0ELb0ENS_16CompileConditionILi1000EEEEEvPT_PKS4_S7_S7_flPfS8_Pj)
        /*0104*/ 	.word	0x00000000


	//----- nvinfo : EIATTR_REGCOUNT
	.align		4
.L_43:
        /*0108*/ 	.byte	0x04, 0x2f
        /*010a*/ 	.short	(.L_45 - .L_44)
	.align		4
.L_44:
        /*010c*/ 	.word	index@(_ZN13group_norm_v214gn_cuda_kernelI6__halfLi320ELi1ELi32ELi40ELi1024ELb0ELi128ELi320ELi320ELi4ELb1ELi18ELb0ELb0ENS_16CompileConditionILi1000EEEEEvPT_PKS4_S7_S7_flPfS8_Pj)
        /*0110*/ 	.word	0x00000004


	//----- nvinfo : EIATTR_FRAME_SIZE
	.align		4
.L_45:
        /*0114*/ 	.byte	0x04, 0x11
        /*0116*/ 	.short	(.L_47 - .L_46)
	.align		4
.L_46:
        /*0118*/ 	.word	index@(_ZN13group_norm_v214gn_cuda_kernelI6__halfLi320ELi1ELi32ELi40ELi1024ELb0ELi128ELi320ELi320ELi4ELb1ELi18ELb0ELb0ENS_16CompileConditionILi1000EEEEEvPT_PKS4_S7_S7_flPfS8_Pj)
        /*011c*/ 	.word	0x00000000


	//----- nvinfo : EIATTR_REGCOUNT
	.align		4
.L_47:
        /*0120*/ 	.byte	0x04, 0x2f
        /*0122*/ 	.short	(.L_49 - .L_48)
	.align		4
.L_48:
        /*0124*/ 	.word	index@(_ZN13group_norm_v214gn_cuda_kernelI6__halfLi320ELi1ELi32ELi40ELi1024ELb0ELi64ELi320ELi320ELi4ELb1ELi9ELb0ELb0ENS_16CompileConditionILi1000EEEEEvPT_PKS4_S7_S7_flPfS8_Pj)
        /*0128*/ 	.word	0x00000004


	//----- nvinfo : EIATTR_FRAME_SIZE
	.align		4
.L_49:
        /*012c*/ 	.byte	0x04, 0x11
        /*012e*/ 	.short	(.L_51 - .L_50)
	.align		4
.L_50:
        /*0130*/ 	.word	index@(_ZN13group_norm_v214gn_cuda_kernelI6__halfLi320ELi1ELi32ELi40ELi1024ELb0ELi64ELi320ELi320ELi4ELb1ELi9ELb0ELb0ENS_16CompileConditionILi1000EEEEEvPT_PKS4_S7_S7_flPfS8_Pj)
        /*0134*/ 	.word	0x00000000


	//----- nvinfo : EIATTR_REGCOUNT
	.align		4
.L_51:
        /*0138*/ 	.byte	0x04, 0x2f
        /*013a*/ 	.short	(.L_53 - .L_52)
	.align		4
.L_52:
        /*013c*/ 	.word	index@(_ZN13group_norm_v214gn_cuda_kernelI6__halfLi320ELi3ELi32ELi40ELi1024ELb0ELi32ELi320ELi320ELi4ELb1ELi10ELb0ELb0ENS_16CompileConditionILi1000EEEEEvPT_PKS4_S7_S7_flPfS8_Pj)
        /*0140*/ 	.word	0x00000004


	//----- nvinfo : EIATTR_FRAME_SIZE
	.align		4
.L_53:
        /*0144*/ 	.byte	0x04, 0x11
        /*0146*/ 	.short	(.L_55 - .L_54)
	.align		4
.L_54:
        /*0148*/ 	.word	index@(_ZN13group_norm_v214gn_cuda_kernelI6__halfLi320ELi3ELi32ELi40ELi1024ELb0ELi32ELi320ELi320ELi4ELb1ELi10ELb0ELb0ENS_16CompileConditionILi1000EEEEEvPT_PKS4_S7_S7_flPfS8_Pj)
        /*014c*/ 	.word	0x00000000


	//----- nvinfo : EIATTR_REGCOUNT
	.align		4
.L_55:
        /*0150*/ 	.byte	0x04, 0x2f
        /*0152*/ 	.short	(.L_57 - .L_56)
	.align		4
.L_56:
        /*0154*/ 	.word	index@(_ZN13group_norm_v214gn_cuda_kernelI6__halfLi320ELi1ELi32ELi40ELi1024ELb0ELi32ELi320ELi320ELi4ELb1ELi4ELb0ELb0ENS_16CompileConditionILi1000EEEEEvPT_PKS4_S7_S7_flPfS8_Pj)
        /*0158*/ 	.word	0x00000004


	//----- nvinfo : EIATTR_FRAME_SIZE
	.align		4
.L_57:
        /*015c*/ 	.byte	0x04, 0x11
        /*015e*/ 	.short	(.L_59 - .L_58)
	.align		4
.L_58:
        /*0160*/ 	.word	index@(_ZN13group_norm_v214gn_cuda_kernelI6__halfLi320ELi1ELi32ELi40ELi1024ELb0ELi32ELi320ELi320ELi4ELb1ELi4ELb0ELb0ENS_16CompileConditionILi1000EEEEEvPT_PKS4_S7_S7_flPfS8_Pj)
        /*0164*/ 	.word	0x00000000


	//----- nvinfo : EIATTR_REGCOUNT
	.align		4
.L_59:
        /*0168*/ 	.byte	0x04, 0x2f
        /*016a*/ 	.short	(.L_61 - .L_60)
	.align		4
.L_60:
        /*016c*/ 	.word	index@(_ZN13group_norm_v214gn_cuda_kernelI6__halfLi320ELi3ELi32ELi40ELi1024ELb0ELi16ELi320ELi320ELi4ELb1ELi5ELb0ELb0ENS_16CompileConditionILi1000EEEEEvPT_PKS4_S7_S7_flPfS8_Pj)
        /*0170*/ 	.word	0x00000004


	//----- nvinfo : EIATTR_FRAME_SIZE
	.align		4
.L_61:
        /*0174*/ 	.byte	0x04, 0x11
        /*0176*/ 	.short	(.L_63 - .L_62)
	.align		4
.L_62:
        /*0178*/ 	.word	index@(_ZN13group_norm_v214gn_cuda_kernelI6__halfLi320ELi3ELi32ELi40ELi1024ELb0ELi16ELi320ELi320ELi4ELb1ELi5ELb0ELb0ENS_16CompileConditionILi1000EEEEEvPT_PKS4_S7_S7_flPfS8_Pj)
        /*017c*/ 	.word	0x00000000


	//----- nvinfo : EIATTR_REGCOUNT
	.align		4
.L_63:
        /*0180*/ 	.byte	0x04, 0x2f
        /*0182*/ 	.short	(.L_65 - .L_64)
	.align		4
.L_64:
        /*0184*/ 	.word	index@(_ZN13group_norm_v218gn_bwd_cuda_kernelI6__halfLi320ELi3ELi16ELi80ELi1024ELb1ELb1ELi32ELi320ELi320ELi4ELb1ELi12ELb0ELb0ELNS_15WgradSyncMethodE3ENS_16CompileConditionILi1000EEEEEvPT_S6_S6_PKS5_S8_S8_S8_PKfflPfPj)
        /*0188*/ 	.word	0x00000004


	//----- nvinfo : EIATTR_FRAME_SIZE
	.align		4
.L_65:
        /*018c*/ 	.byte	0x04, 0x11
        /*018e*/ 	.short	(.L_67 - .L_66)
	.align		4
.L_66:
        /*0190*/ 	.word	index@(_ZN13group_norm_v218gn_bwd_cuda_kernelI6__halfLi320ELi3ELi16ELi80ELi1024ELb1ELb1ELi32ELi320ELi320ELi4ELb1ELi12ELb0ELb0ELNS_15WgradSyncMethodE3ENS_16CompileConditionILi1000EEEEEvPT_S6_S6_PKS5_S8_S8_S8_PKfflPfPj)
        /*0194*/ 	.word	0x00000000


	//----- nvinfo : EIATTR_REGCOUNT
	.align		4
.L_67:
        /*0198*/ 	.byte	0x04, 0x2f
        /*019a*/ 	.short	(.L_69 - .L_68)
	.align		4
.L_68:
        /*019c*/ 	.word	index@(_ZN13group_norm_v218gn_bwd_cuda_kernelI6__halfLi320ELi3ELi16ELi80ELi1024ELb1ELb1ELi32ELi320ELi320ELi4ELb1ELi8ELb0ELb0ELNS_15WgradSyncMethodE3ENS_16CompileConditionILi1000EEEEEvPT_S6_S6_PKS5_S8_S8_S8_PKfflPfPj)
        /*01a0*/ 	.word	0x00000004


	//----- nvinfo : EIATTR_FRAME_SIZE
	.align		4
.L_69:
        /*01a4*/ 	.byte	0x04, 0x11
        /*01a6*/ 	.short	(.L_71 - .L_70)
	.align		4
.L_70:
        /*01a8*/ 	.word	index@(_ZN13group_norm_v218gn_bwd_cuda_kernelI6__halfLi320ELi3ELi16ELi80ELi1024ELb1ELb1ELi32ELi320ELi320ELi4ELb1ELi8ELb0ELb0ELNS_15WgradSyncMethodE3ENS_16CompileConditionILi1000EEEEEvPT_S6_S6_PKS5_S8_S8_S8_PKfflPfPj)
        /*01ac*/ 	.word	0x00000000


	//----- nvinfo : EIATTR_REGCOUNT
	.align		4
.L_71:
        /*01b0*/ 	.byte	0x04, 0x2f
        /*01b2*/ 	.short	(.L_73 - .L_72)
	.align		4
.L_72:
        /*01b4*/ 	.word	index@(_ZN13group_norm_v218gn_bwd_cuda_kernelI6__halfLi320ELi2ELi16ELi80ELi1024ELb1ELb1ELi32ELi320ELi320ELi4ELb1ELi8ELb0ELb0ELNS_15WgradSyncMethodE3ENS_16CompileConditionILi1000EEEEEvPT_S6_S6_PKS5_S8_S8_S8_PKfflPfPj)
        /*01b8*/ 	.word	0x00000004


	//----- nvinfo : EIATTR_FRAME_SIZE
	.align		4
.L_73:
        /*01bc*/ 	.byte	0x04, 0x11
        /*01be*/ 	.short	(.L_75 - .L_74)
	.align		4
.L_74:
        /*01c0*/ 	.word	index@(_ZN13group_norm_v218gn_bwd_cuda_kernelI6__halfLi320ELi2ELi16ELi80ELi1024ELb1ELb1ELi32ELi320ELi320ELi4ELb1ELi8ELb0ELb0ELNS_15WgradSyncMethodE3ENS_16CompileConditionILi1000EEEEEvPT_S6_S6_PKS5_S8_S8_S8_PKfflPfPj)
        /*01c4*/ 	.word	0x00000000


	//----- nvinfo : EIATTR_REGCOUNT
	.align		4
.L_75:
        /*01c8*/ 	.byte	0x04, 0x2f
        /*01ca*/ 	.short	(.L_77 - .L_76)
	.align		4
.L_76:
        /*01cc*/ 	.word	index@(_ZN13group_norm_v218gn_bwd_cuda_kernelI6__halfLi320ELi1ELi16ELi80ELi1024ELb1ELb1ELi64ELi320ELi320ELi4ELb1ELi8ELb0ELb0ELNS_15WgradSyncMethodE3ENS_16CompileConditionILi1000EEEEEvPT_S6_S6_PKS5_S8_S8_S8_PKfflPfPj)
        /*01d0*/ 	.word	0x00000004


	//----- nvinfo : EIATTR_FRAME_SIZE
	.align		4
.L_77:
        /*01d4*/ 	.byte	0x04, 0x11
        /*01d6*/ 	.short	(.L_79 - .L_78)
	.align		4
.L_78:
        /*01d8*/ 	.word	index@(_ZN13group_norm_v218gn_bwd_cuda_kernelI6__halfLi320ELi1ELi16ELi80ELi1024ELb1ELb1ELi64ELi320ELi320ELi4ELb1ELi8ELb0ELb0ELNS_15WgradSyncMethodE3ENS_16CompileConditionILi1000EEEEEvPT_S6_S6_PKS5_S8_S8_S8_PKfflPfPj)
        /*01dc*/ 	.word	0x00000000


	//----- nvinfo : EIATTR_REGCOUNT
	.align		4
.L_79:
        /*01e0*/ 	.byte	0x04, 0x2f
        /*01e2*/ 	.short	(.L_81 - .L_80)
	.align		4
.L_80:
        /*01e4*/ 	.word	index@(_ZN13group_norm_v218gn_bwd_cuda_kernelI6__halfLi320ELi1ELi16ELi80ELi1024ELb1ELb1ELi32ELi320ELi320ELi4ELb1ELi4ELb0ELb0ELNS_15WgradSyncMethodE3ENS_16CompileConditionILi1000EEEEEvPT_S6_S6_PKS5_S8_S8_S8_PKfflPfPj)
        /*01e8*/ 	.word	0x00000004


	//----- nvinfo : EIATTR_FRAME_SIZE
	.align		4
.L_81:
        /*01ec*/ 	.byte	0x04, 0x11
        /*01ee*/ 	.short	(.L_83 - .L_82)
	.align		4
.L_82:
        /*01f0*/ 	.word	index@(_ZN13group_norm_v218gn_bwd_cuda_kernelI6__halfLi320ELi1ELi16ELi80ELi1024ELb1ELb1ELi32ELi320ELi320ELi4ELb1ELi4ELb0ELb0ELNS_15WgradSyncMethodE3ENS_16CompileConditionILi1000EEEEEvPT_S6_S6_PKS5_S8_S8_S8_PKfflPfPj)
        /*01f4*/ 	.word	0x00000000


	//----- nvinfo : EIATTR_REGCOUNT
	.align		4
.L_83:
        /*01f8*/ 	.byte	0x04, 0x2f
        /*01fa*/ 	.short	(.L_85 - .L_84)
	.align		4
.L_84:
        /*01fc*/ 	.word	index@(_ZN13group_norm_v218gn_bwd_cuda_kernelI6__halfLi320ELi3ELi16ELi80ELi1024ELb1ELb1ELi16ELi320ELi320ELi4ELb1ELi5ELb0ELb0ELNS_15WgradSyncMethodE2ENS_16CompileConditionILi1000EEEEEvPT_S6_S6_PKS5_S8_S8_S8_PKfflPfPj)
        /*0200*/ 	.word	0x00000004


	//----- nvinfo : EIATTR_FRAME_SIZE
	.align		4
.L_85:
        /*0204*/ 	.byte	0x04, 0x11
        /*0206*/ 	.short	(.L_87 - .L_86)
	.align		4
.L_86:
        /*0208*/ 	.word	index@(_ZN13group_norm_v218gn_bwd_cuda_kernelI6__halfLi320ELi3ELi16ELi80ELi1024ELb1ELb1ELi16ELi320ELi320ELi4ELb1ELi5ELb0ELb0ELNS_15WgradSyncMethodE2ENS_16CompileConditionILi1000EEEEEvPT_S6_S6_PKS5_S8_S8_S8_PKfflPfPj)
        /*020c*/ 	.word	0x00000000


	//----- nvinfo : EIATTR_REGCOUNT
	.align		4
.L_87:
        /*0210*/ 	.byte	0x04, 0x2f
        /*0212*/ 	.short	(.L_89 - .L_88)
	.align		4
.L_88:
        /*0214*/ 	.word	index@(_ZN13group_norm_v218gn_bwd_cuda_kernelI6__halfLi320ELi3ELi32ELi40ELi1024ELb0ELb1ELi32ELi320ELi320ELi4ELb1ELi12ELb0ELb0ELNS_15WgradSyncMethodE3ENS_16CompileConditionILi1000EEEEEvPT_S6_S6_PKS5_S8_S8_S8_PKfflPfPj)
        /*0218*/ 	.word	0x00000004


	//----- nvinfo : EIATTR_FRAME_SIZE
	.align		4
.L_89:
        /*021c*/ 	.byte	0x04, 0x11
        /*021e*/ 	.short	(.L_91 - .L_90)
	.align		4
.L_90:
        /*0220*/ 	.word	index@(_ZN13group_norm_v218gn_bwd_cuda_kernelI6__halfLi320ELi3ELi32ELi40ELi1024ELb0ELb1ELi32ELi320ELi320ELi4ELb1ELi12ELb0ELb0ELNS_15WgradSyncMethodE3ENS_16CompileConditionILi1000EEEEEvPT_S6_S6_PKS5_S8_S8_S8_PKfflPfPj)
        /*0224*/ 	.word	0x00000000


	//----- nvinfo : EIATTR_REGCOUNT
	.align		4
.L_91:
        /*0228*/ 	.byte	0x04, 0x2f
        /*022a*/ 	.short	(.L_93 - .L_92)
	.align		4
.L_92:
        /*022c*/ 	.word	index@(_ZN13group_norm_v218gn_bwd_cuda_kernelI6__halfLi320ELi3ELi32ELi40ELi1024ELb0ELb1ELi32ELi320ELi320ELi4ELb1ELi8ELb0ELb0ELNS_15WgradSyncMethodE3ENS_16CompileConditionILi1000EEEEEvPT_S6_S6_PKS5_S8_S8_S8_PKfflPfPj)
        /*0230*/ 	.word	0x00000004


	//----- nvinfo : EIATTR_FRAME_SIZE
	.align		4
.L_93:
        /*0234*/ 	.byte	0x04, 0x11
        /*0236*/ 	.short	(.L_95 - .L_94)
	.align		4
.L_94:
        /*0238*/ 	.word	index@(_ZN13group_norm_v218gn_bwd_cuda_kernelI6__halfLi320ELi3ELi32ELi40ELi1024ELb0ELb1ELi32ELi320ELi320ELi4ELb1ELi8ELb0ELb0ELNS_15WgradSyncMethodE3ENS_16CompileConditionILi1000EEEEEvPT_S6_S6_PKS5_S8_S8_S8_PKfflPfPj)
        /*023c*/ 	.word	0x00000000


	//----- nvinfo : EIATTR_REGCOUNT
	.align		4
.L_95:
        /*0240*/ 	.byte	0x04, 0x2f
        /*0242*/ 	.short	(.L_97 - .L_96)
	.align		4
.L_96:
        /*0244*/ 	.word	index@(_ZN13group_norm_v218gn_bwd_cuda_kernelI6__halfLi320ELi2ELi32ELi40ELi1024ELb0ELb1ELi32ELi320ELi320ELi4ELb1ELi8ELb0ELb0ELNS_15WgradSyncMethodE3ENS_16CompileConditionILi1000EEEEEvPT_S6_S6_PKS5_S8_S8_S8_PKfflPfPj)
        /*0248*/ 	.word	0x00000004


	//----- nvinfo : EIATTR_FRAME_SIZE
	.align		4
.L_97:
        /*024c*/ 	.byte	0x04, 0x11
        /*024e*/ 	.short	(.L_99 - .L_98)
	.align		4
.L_98:
        /*0250*/ 	.word	index@(_ZN13group_norm_v218gn_bwd_cuda_kernelI6__halfLi320ELi2ELi32ELi40ELi1024ELb0ELb1ELi32ELi320ELi320ELi4ELb1ELi8ELb0ELb0ELNS_15WgradSyncMethodE3ENS_16CompileConditionILi1000EEEEEvPT_S6_S6_PKS5_S8_S8_S8_PKfflPfPj)
        /*0254*/ 	.word	0x00000000


	//----- nvinfo : EIATTR_REGCOUNT
	.align		4
.L_99:
        /*0258*/ 	.byte	0x04, 0x2f
        /*025a*/ 	.short	(.L_101 - .L_100)
	.align		4
.L_100:
        /*025c*/ 	.word	index@(_ZN13group_norm_v218gn_bwd_cuda_kernelI6__halfLi320ELi1ELi32ELi40ELi1024ELb0ELb1ELi64ELi320ELi320ELi4ELb1ELi8ELb0ELb0ELNS_15WgradSyncMethodE3ENS_16CompileConditionILi1000EEEEEvPT_S6_S6_PKS5_S8_S8_S8_PKfflPfPj)
        /*0260*/ 	.word	0x00000004


	//----- nvinfo : EIATTR_FRAME_SIZE
	.align		4
.L_101:
        /*0264*/ 	.byte	0x04, 0x11
        /*0266*/ 	.short	(.L_103 - .L_102)
	.align		4
.L_102:
        /*0268*/ 	.word	index@(_ZN13group_norm_v218gn_bwd_cuda_kernelI6__halfLi320ELi1ELi32ELi40ELi1024ELb0ELb1ELi64ELi320ELi320ELi4ELb1ELi8ELb0ELb0ELNS_15WgradSyncMethodE3ENS_16CompileConditionILi1000EEEEEvPT_S6_S6_PKS5_S8_S8_S8_PKfflPfPj)
        /*026c*/ 	.word	0x00000000


	//----- nvinfo : EIATTR_REGCOUNT
	.align		4
.L_103:
        /*0270*/ 	.byte	0x04, 0x2f
        /*0272*/ 	.short	(.L_105 - .L_104)
	.align		4
.L_104:
        /*0274*/ 	.word	index@(_ZN13group_norm_v218gn_bwd_cuda_kernelI6__halfLi320ELi1ELi32ELi40ELi1024ELb0ELb1ELi32ELi320ELi320ELi4ELb1ELi4ELb0ELb0ELNS_15WgradSyncMethodE3ENS_16CompileConditionILi1000EEEEEvPT_S6_S6_PKS5_S8_S8_S8_PKfflPfPj)
        /*0278*/ 	.word	0x00000004


	//----- nvinfo : EIATTR_FRAME_SIZE
	.align		4
.L_105:
        /*027c*/ 	.byte	0x04, 0x11
        /*027e*/ 	.short	(.L_107 - .L_106)
	.align		4
.L_106:
        /*0280*/ 	.word	index@(_ZN13group_norm_v218gn_bwd_cuda_kernelI6__halfLi320ELi1ELi32ELi40ELi1024ELb0ELb1ELi32ELi320ELi320ELi4ELb1ELi4ELb0ELb0ELNS_15WgradSyncMethodE3ENS_16CompileConditionILi1000EEEEEvPT_S6_S6_PKS5_S8_S8_S8_PKfflPfPj)
        /*0284*/ 	.word	0x00000000


	//----- nvinfo : EIATTR_REGCOUNT
	.align		4
.L_107:
        /*0288*/ 	.byte	0x04, 0x2f
        /*028a*/ 	.short	(.L_109 - .L_108)
	.align		4
.L_108:
        /*028c*/ 	.word	index@(_ZN13group_norm_v218gn_bwd_cuda_kernelI6__halfLi320ELi3ELi32ELi40ELi1024ELb0ELb1ELi16ELi320ELi320ELi4ELb1ELi5ELb0ELb0ELNS_15WgradSyncMethodE2ENS_16CompileConditionILi1000EEEEEvPT_S6_S6_PKS5_S8_S8_S8_PKfflPfPj)
        /*0290*/ 	.word	0x00000004


	//----- nvinfo : EIATTR_FRAME_SIZE
	.align		4
.L_109:
        /*0294*/ 	.byte	0x04, 0x11
        /*0296*/ 	.short	(.L_111 - .L_110)
	.align		4
.L_110:
        /*0298*/ 	.word	index@(_ZN13group_norm_v218gn_bwd_cuda_kernelI6__halfLi320ELi3ELi32ELi40ELi1024ELb0ELb1ELi16ELi320ELi320ELi4ELb1ELi5ELb0ELb0ELNS_15WgradSyncMethodE2ENS_16CompileConditionILi1000EEEEEvPT_S6_S6_PKS5_S8_S8_S8_PKfflPfPj)
        /*029c*/ 	.word	0x00000000


	//----- nvinfo : EIATTR_REGCOUNT
	.align		4
.L_111:
        /*02a0*/ 	.byte	0x04, 0x2f
        /*02a2*/ 	.short	(.L_113 - .L_112)
	.align		4
.L_112:
        /*02a4*/ 	.word	index@(_ZN13group_norm_v214gn_cuda_kernelI13__nv_bfloat16Li320ELi3ELi16ELi80ELi1024ELb1ELi64ELi320ELi320ELi4ELb1ELi27ELb0ELb0ENS_16CompileConditionILi1000EEEEEvPT_PKS4_S7_S7_flPfS8_Pj)
        /*02a8*/ 	.word	0x00000004


	//----- nvinfo : EIATTR_FRAME_SIZE
	.align		4
.L_113:
        /*02ac*/ 	.byte	0x04, 0x11
        /*02ae*/ 	.short	(.L_115 - .L_114)
	.align		4
.L_114:
        /*02b0*/ 	.word	index@(_ZN13group_norm_v214gn_cuda_kernelI13__nv_bfloat16Li320ELi3ELi16ELi80ELi1024ELb1ELi64ELi320ELi320ELi4ELb1ELi27ELb0ELb0ENS_16CompileConditionILi1000EEEEEvPT_PKS4_S7_S7_flPfS8_Pj)
        /*02b4*/ 	.word	0x00000000


	//----- nvinfo : EIATTR_REGCOUNT
	.align		4
.L_115:
        /*02b8*/ 	.byte	0x04, 0x2f
        /*02ba*/ 	.short	(.L_117 - .L_116)
	.align		4
.L_116:
        /*02bc*/ 	.word	index@(_ZN13group_norm_v214gn_cuda_kernelI13__nv_bfloat16Li320ELi3ELi16ELi80ELi1024ELb1ELi64ELi320ELi320ELi4ELb1ELi21ELb0ELb0ENS_16CompileConditionILi1000EEEEEvPT_PKS4_S7_S7_flPfS8_Pj)
        /*02c0*/ 	.word	0x00000004


	//----- nvinfo : EIATTR_FRAME_SIZE
	.align		4
.L_117:
        /*02c4*/ 	.byte	0x04, 0x11
        /*02c6*/ 	.short	(.L_119 - .L_118)
	.align		4
.L_118:
        /*02c8*/ 	.word	index@(_ZN13group_norm_v214gn_cuda_kernelI13__nv_bfloat16Li320ELi3ELi16ELi80ELi1024ELb1ELi64ELi320ELi320ELi4ELb1ELi21ELb0ELb0ENS_16CompileConditionILi1000EEEEEvPT_PKS4_S7_S7_flPfS8_Pj)
        /*02cc*/ 	.word	0x00000000


	//----- nvinfo : EIATTR_REGCOUNT
	.align		4
.L_119:
        /*02d0*/ 	.byte	0x04, 0x2f
        /*02d2*/ 	.short	(.L_121 - .L_120)
	.align		4
.L_120:
        /*02d4*/ 	.word	index@(_ZN13group_norm_v214gn_cuda_kernelI13__nv_bfloat16Li320ELi2ELi16ELi80ELi1024ELb1ELi64ELi320ELi320ELi4ELb1ELi18ELb0ELb0ENS_16CompileConditionILi1000EEEEEvPT_PKS4_S7_S7_flPfS8_Pj)
        /*02d8*/ 	.word	0x00000004


	//----- nvinfo : EIATTR_FRAME_SIZE
	.align		4
.L_121:
        /*02dc*/ 	.byte	0x04, 0x11
        /*02de*/ 	.short	(.L_123 - .L_122)
	.align		4
.L_122:
        /*02e0*/ 	.word	index@(_ZN13group_norm_v214gn_cuda_kernelI13__nv_bfloat16Li320ELi2ELi16ELi80ELi1024ELb1ELi64ELi320ELi320ELi4ELb1ELi18ELb0ELb0ENS_16CompileConditionILi1000EEEEEvPT_PKS4_S7_S7_flPfS8_Pj)
        /*02e4*/ 	.word	0x00000000


	//----- nvinfo : EIATTR_REGCOUNT
	.align		4
.L_123:
        /*02e8*/ 	.byte	0x04, 0x2f
        /*02ea*/ 	.short	(.L_125 - .L_124)
	.align		4
.L_124:
        /*02ec*/ 	.word	index@(_ZN13group_norm_v214gn_cuda_kernelI13__nv_bfloat16Li320ELi1ELi16ELi80ELi1024ELb1ELi128ELi320ELi320ELi4ELb1ELi18ELb0ELb0ENS_16CompileConditionILi1000EEEEEvPT_PKS4_S7_S7_flPfS8_Pj)
        /*02f0*/ 	.word	0x00000004


	//----- nvinfo : EIATTR_FRAME_SIZE
	.align		4
.L_125:
        /*02f4*/ 	.byte	0x04, 0x11
        /*02f6*/ 	.short	(.L_127 - .L_126)
	.align		4
.L_126:
        /*02f8*/ 	.word	index@(_ZN13group_norm_v214gn_cuda_kernelI13__nv_bfloat16Li320ELi1ELi16ELi80ELi1024ELb1ELi128ELi320ELi320ELi4ELb1ELi18ELb0ELb0ENS_16CompileConditionILi1000EEEEEvPT_PKS4_S7_S7_flPfS8_Pj)
        /*02fc*/ 	.word	0x00000000


	//----- nvinfo : EIATTR_REGCOUNT
	.align		4
.L_127:
        /*0300*/ 	.byte	0x04, 0x2f
        /*0302*/ 	.short	(.L_129 - .L_128)
	.align		4
.L_128:
        /*0304*/ 	.word	index@(_ZN13group_norm_v214gn_cuda_kernelI13__nv_bfloat16Li320ELi1ELi16ELi80ELi1024ELb1ELi64ELi320ELi320ELi4ELb1ELi9ELb0ELb0ENS_16CompileConditionILi1000EEEEEvPT_PKS4_S7_S7_flPfS8_Pj)
        /*0308*/ 	.word	0x00000004


	//----- nvinfo : EIATTR_FRAME_SIZE
	.align		4
.L_129:
        /*030c*/ 	.byte	0x04, 0x11
        /*030e*/ 	.short	(.L_131 - .L_130)
	.align		4
.L_130:
        /*0310*/ 	.word	index@(_ZN13group_norm_v214gn_cuda_kernelI13__nv_bfloat16Li320ELi1ELi16ELi80ELi1024ELb1ELi64ELi320ELi320ELi4ELb1ELi9ELb0ELb0ENS_16CompileConditionILi1000EEEEEvPT_PKS4_S7_S7_flPfS8_Pj)
        /*0314*/ 	.word	0x00000000


	//----- nvinfo : EIATTR_REGCOUNT
	.align		4
.L_131:
        /*0318*/ 	.byte	0x04, 0x2f
        /*031a*/ 	.short	(.L_133 - .L_132)
	.align		4
.L_132:
        /*031c*/ 	.word	index@(_ZN13group_norm_v214gn_cuda_kernelI13__nv_bfloat16Li320ELi3ELi16ELi80ELi1024ELb1ELi32ELi320ELi320ELi4ELb1ELi10ELb0ELb0ENS_16CompileConditionILi1000EEEEEvPT_PKS4_S7_S7_flPfS8_Pj)
        /*0320*/ 	.word	0x00000004


	//----- nvinfo : EIATTR_FRAME_SIZE
	.align		4
.L_133:
        /*0324*/ 	.byte	0x04, 0x11
        /*0326*/ 	.short	(.L_135 - .L_134)
	.align		4
.L_134:
        /*0328*/ 	.word	index@(_ZN13group_norm_v214gn_cuda_kernelI13__nv_bfloat16Li320ELi3ELi16ELi80ELi1024ELb1ELi32ELi320ELi320ELi4ELb1ELi10ELb0ELb0ENS_16CompileConditionILi1000EEEEEvPT_PKS4_S7_S7_flPfS8_Pj)
        /*032c*/ 	.word	0x00000000


	//----- nvinfo : EIATTR_REGCOUNT
	.align		4
.L_135:
        /*0330*/ 	.byte	0x04, 0x2f
        /*0332*/ 	.short	(.L_137 - .L_136)
	.align		4
.L_136:
        /*0334*/ 	.word	index@(_ZN13group_norm_v214gn_cuda_kernelI13__nv_bfloat16Li320ELi1ELi16ELi80ELi1024ELb1ELi32ELi320ELi320ELi4ELb1ELi4ELb0ELb0ENS_16CompileConditionILi1000EEEEEvPT_PKS4_S7_S7_flPfS8_Pj)
        /*0338*/ 	.word	0x00000004


	//----- nvinfo : EIATTR_FRAME_SIZE
	.align		4
.L_137:
        /*033c*/ 	.byte	0x04, 0x11
        /*033e*/ 	.short	(.L_139 - .L_138)
	.align		4
.L_138:
        /*0340*/ 	.word	index@(_ZN13group_norm_v214gn_cuda_kernelI13__nv_bfloat16Li320ELi1ELi16ELi80ELi1024ELb1ELi32ELi320ELi320ELi4ELb1ELi4ELb0ELb0ENS_16CompileConditionILi1000EEEEEvPT_PKS4_S7_S7_flPfS8_Pj)
        /*0344*/ 	.word	0x00000000


	//----- nvinfo : EIATTR_REGCOUNT
	.align		4
.L_139:
        /*0348*/ 	.byte	0x04, 0x2f
        /*034a*/ 	.short	(.L_141 - .L_140)
	.align		4
.L_140:
        /*034c*/ 	.word	index@(_ZN13group_norm_v214gn_cuda_kernelI13__nv_bfloat16Li320ELi3ELi16ELi80ELi1024ELb1ELi16ELi320ELi320ELi4ELb1ELi5ELb0ELb0ENS_16CompileConditionILi1000EEEEEvPT_PKS4_S7_S7_flPfS8_Pj)
        /*0350*/ 	.word	0x00000004


	//----- nvinfo : EIATTR_FRAME_SIZE
	.align		4
.L_141:
        /*0354*/ 	.byte	0x04, 0x11
        /*0356*/ 	.short	(.L_143 - .L_142)
	.align		4
.L_142:
        /*0358*/ 	.word	index@(_ZN13group_norm_v214gn_cuda_kernelI13__nv_bfloat16Li320ELi3ELi16ELi80ELi1024ELb1ELi16ELi320ELi320ELi4ELb1ELi5ELb0ELb0ENS_16CompileConditionILi1000EEEEEvPT_PKS4_S7_S7_flPfS8_Pj)
        /*035c*/ 	.word	0x00000000


	//----- nvinfo : EIATTR_REGCOUNT
	.align		4
.L_143:
        /*0360*/ 	.byte	0x04, 0x2f
        /*0362*/ 	.short	(.L_145 - .L_144)
	.align		4
.L_144:
        /*0364*/ 	.word	index@(_ZN13group_norm_v214gn_cuda_kernelI13__nv_bfloat16Li320ELi3ELi32ELi40ELi1024ELb0ELi64ELi320ELi320ELi4ELb1ELi27ELb0ELb0ENS_16CompileConditionILi1000EEEEEvPT_PKS4_S7_S7_flPfS8_Pj)
        /*0368*/ 	.word	0x00000004


	//----- nvinfo : EIATTR_FRAME_SIZE
	.align		4
.L_145:
        /*036c*/ 	.byte	0x04, 0x11
        /*036e*/ 	.short	(.L_147 - .L_146)
	.align		4
.L_146:
        /*0370*/ 	.word	index@(_ZN13group_norm_v214gn_cuda_kernelI13__nv_bfloat16Li320ELi3ELi32ELi40ELi1024ELb0ELi64ELi320ELi320ELi4ELb1ELi27ELb0ELb0ENS_16CompileConditionILi1000EEEEEvPT_PKS4_S7_S7_flPfS8_Pj)
        /*0374*/ 	.word	0x00000000


	//----- nvinfo : EIATTR_REGCOUNT
	.align		4
.L_147:
        /*0378*/ 	.byte	0x04, 0x2f
        /*037a*/ 	.short	(.L_149 - .L_148)
	.align		4
.L_148:
        /*037c*/ 	.word	index@(_ZN13group_norm_v214gn_cuda_kernelI13__nv_bfloat16Li320ELi3ELi32ELi40ELi1024ELb0ELi64ELi320ELi320ELi4ELb1ELi21ELb0ELb0ENS_16CompileConditionILi1000EEEEEvPT_PKS4_S7_S7_flPfS8_Pj)
        /*0380*/ 	.word	0x00000004


	//----- nvinfo : EIATTR_FRAME_SIZE
	.align		4
.L_149:
        /*0384*/ 	.byte	0x04, 0x11
        /*0386*/ 	.short	(.L_151 - .L_150)
	.align		4
.L_150:
        /*0388*/ 	.word	index@(_ZN13group_norm_v214gn_cuda_kernelI13__nv_bfloat16Li320ELi3ELi32ELi40ELi1024ELb0ELi64ELi320ELi320ELi4ELb1ELi21ELb0ELb0ENS_16CompileConditionILi1000EEEEEvPT_PKS4_S7_S7_flPfS8_Pj)
        /*038c*/ 	.word	0x00000000


	//----- nvinfo : EIATTR_REGCOUNT
	.align		4
.L_151:
        /*0390*/ 	.byte	0x04, 0x2f
        /*0392*/ 	.short	(.L_153 - .L_152)
	.align		4
.L_152:
        /*0394*/ 	.word	index@(_ZN13group_norm_v214gn_cuda_kernelI13__nv_bfloat16Li320ELi2ELi32ELi40ELi1024ELb0ELi64ELi320ELi320ELi4ELb1ELi18ELb0ELb0ENS_16CompileConditionILi1000EEEEEvPT_PKS4_S7_S7_flPfS8_Pj)
        /*0398*/ 	.word	0x00000004


	//----- nvinfo : EIATTR_FRAME_SIZE
	.align		4
.L_153:
        /*039c*/ 	.byte	0x04, 0x11
        /*039e*/ 	.short	(.L_155 - .L_154)
	.align		4
.L_154:
        /*03a0*/ 	.word	index@(_ZN13group_norm_v214gn_cuda_kernelI13__nv_bfloat16Li320ELi2ELi32ELi40ELi1024ELb0ELi64ELi320ELi320ELi4ELb1ELi18ELb0ELb0ENS_16CompileConditionILi1000EEEEEvPT_PKS4_S7_S7_flPfS8_Pj)
        /*03a4*/ 	.word	0x00000000


	//----- nvinfo : EIATTR_REGCOUNT
	.align		4
.L_155:
        /*03a8*/ 	.byte	0x04, 0x2f
        /*03aa*/ 	.short	(.L_157 - .L_156)
	.align		4
.L_156:
        /*03ac*/ 	.word	index@(_ZN13group_norm_v214gn_cuda_kernelI13__nv_bfloat16Li320ELi1ELi32ELi40ELi1024ELb0ELi128ELi320ELi320ELi4ELb1ELi18ELb0ELb0ENS_16CompileConditionILi1000EEEEEvPT_PKS4_S7_S7_flPfS8_Pj)
        /*03b0*/ 	.word	0x00000004


	//----- nvinfo : EIATTR_FRAME_SIZE
	.align		4
.L_157:
        /*03b4*/ 	.byte	0x04, 0x11
        /*03b6*/ 	.short	(.L_159 - .L_158)
	.align		4
.L_158:
        /*03b8*/ 	.word	index@(_ZN13group_norm_v214gn_cuda_kernelI13__nv_bfloat16Li320ELi1ELi32ELi40ELi1024ELb0ELi128ELi320ELi320ELi4ELb1ELi18ELb0ELb0ENS_16CompileConditionILi1000EEEEEvPT_PKS4_S7_S7_flPfS8_Pj)
        /*03bc*/ 	.word	0x00000000


	//----- nvinfo : EIATTR_REGCOUNT
	.align		4
.L_159:
        /*03c0*/ 	.byte	0x04, 0x2f
        /*03c2*/ 	.short	(.L_161 - .L_160)
	.align		4
.L_160:
        /*03c4*/ 	.word	index@(_ZN13group_norm_v214gn_cuda_kernelI13__nv_bfloat16Li320ELi1ELi32ELi40ELi1024ELb0ELi64ELi320ELi320ELi4ELb1ELi9ELb0ELb0ENS_16CompileConditionILi1000EEEEEvPT_PKS4_S7_S7_flPfS8_Pj)
        /*03c8*/ 	.word	0x00000004


	//----- nvinfo : EIATTR_FRAME_SIZE
	.align		4
.L_161:
        /*03cc*/ 	.byte	0x04, 0x11
        /*03ce*/ 	.short	(.L_163 - .L_162)
	.align		4
.L_162:
        /*03d0*/ 	.word	index@(_ZN13group_norm_v214gn_cuda_kernelI13__nv_bfloat16Li320ELi1ELi32ELi40ELi1024ELb0ELi64ELi320ELi320ELi4ELb1ELi9ELb0ELb0ENS_16CompileConditionILi1000EEEEEvPT_PKS4_S7_S7_flPfS8_Pj)
        /*03d4*/ 	.word	0x00000000


	//----- nvinfo : EIATTR_REGCOUNT
	.align		4
.L_163:
        /*03d8*/ 	.byte	0x04, 0x2f
        /*03da*/ 	.short	(.L_165 - .L_164)
	.align		4
.L_164:
        /*03dc*/ 	.word	index@(_ZN13group_norm_v214gn_cuda_kernelI13__nv_bfloat16Li320ELi3ELi32ELi40ELi1024ELb0ELi32ELi320ELi320ELi4ELb1ELi10ELb0ELb0ENS_16CompileConditionILi1000EEEEEvPT_PKS4_S7_S7_flPfS8_Pj)
        /*03e0*/ 	.word	0x00000004


	//----- nvinfo : EIATTR_FRAME_SIZE
	.align		4
.L_165:
        /*03e4*/ 	.byte	0x04, 0x11
        /*03e6*/ 	.short	(.L_167 - .L_166)
	.align		4
.L_166:
        /*03e8*/ 	.word	index@(_ZN13group_norm_v214gn_cuda_kernelI13__nv_bfloat16Li320ELi3ELi32ELi40ELi1024ELb0ELi32ELi320ELi320ELi4ELb1ELi10ELb0ELb0ENS_16CompileConditionILi1000EEEEEvPT_PKS4_S7_S7_flPfS8_Pj)
        /*03ec*/ 	.word	0x00000000


	//----- nvinfo : EIATTR_REGCOUNT
	.align		4
.L_167:
        /*03f0*/ 	.byte	0x04, 0x2f
        /*03f2*/ 	.short	(.L_169 - .L_168)
	.align		4
.L_168:
        /*03f4*/ 	.word	index@(_ZN13group_norm_v214gn_cuda_kernelI13__nv_bfloat16Li320ELi1ELi32ELi40ELi1024ELb0ELi32ELi320ELi320ELi4ELb1ELi4ELb0ELb0ENS_16CompileConditionILi1000EEEEEvPT_PKS4_S7_S7_flPfS8_Pj)
        /*03f8*/ 	.word	0x00000004


	//----- nvinfo : EIATTR_FRAME_SIZE
	.align		4
.L_169:
        /*03fc*/ 	.byte	0x04, 0x11
        /*03fe*/ 	.short	(.L_171 - .L_170)
	.align		4
.L_170:
        /*0400*/ 	.word	index@(_ZN13group_norm_v214gn_cuda_kernelI13__nv_bfloat16Li320ELi1ELi32ELi40ELi1024ELb0ELi32ELi320ELi320ELi4ELb1ELi4ELb0ELb0ENS_16CompileConditionILi1000EEEEEvPT_PKS4_S7_S7_flPfS8_Pj)
        /*0404*/ 	.word	0x00000000


	//----- nvinfo : EIATTR_REGCOUNT
	.align		4
.L_171:
        /*0408*/ 	.byte	0x04, 0x2f
        /*040a*/ 	.short	(.L_173 - .L_172)
	.align		4
.L_172:
        /*040c*/ 	.word	index@(_ZN13group_norm_v214gn_cuda_kernelI13__nv_bfloat16Li320ELi3ELi32ELi40ELi1024ELb0ELi16ELi320ELi320ELi4ELb1ELi5ELb0ELb0ENS_16CompileConditionILi1000EEEEEvPT_PKS4_S7_S7_flPfS8_Pj)
        /*0410*/ 	.word	0x00000004


	//----- nvinfo : EIATTR_FRAME_SIZE
	.align		4
.L_173:
        /*0414*/ 	.byte	0x04, 0x11
        /*0416*/ 	.short	(.L_175 - .L_174)
	.align		4
.L_174:
        /*0418*/ 	.word	index@(_ZN13group_norm_v214gn_cuda_kernelI13__nv_bfloat16Li320ELi3ELi32ELi40ELi1024ELb0ELi16ELi320ELi320ELi4ELb1ELi5ELb0ELb0ENS_16CompileConditionILi1000EEEEEvPT_PKS4_S7_S7_flPfS8_Pj)
        /*041c*/ 	.word	0x00000000


	//----- nvinfo : EIATTR_REGCOUNT
	.align		4
.L_175:
        /*0420*/ 	.byte	0x04, 0x2f
        /*0422*/ 	.short	(.L_177 - .L_176)
	.align		4
.L_176:
        /*0424*/ 	.word	index@(_ZN13group_norm_v218gn_bwd_cuda_kernelI13__nv_bfloat16Li320ELi3ELi16ELi80ELi1024ELb1ELb1ELi32ELi320ELi320ELi4ELb1ELi12ELb0ELb0ELNS_15WgradSyncMethodE3ENS_16CompileConditionILi1000EEEEEvPT_S6_S6_PKS5_S8_S8_S8_PKfflPfPj)
        /*0428*/ 	.word	0x00000004


	//----- nvinfo : EIATTR_FRAME_SIZE
	.align		4
.L_177:
        /*042c*/ 	.byte	0x04, 0x11
        /*042e*/ 	.short	(.L_179 - .L_178)
	.align		4
.L_178:
        /*0430*/ 	.word	index@(_ZN13group_norm_v218gn_bwd_cuda_kernelI13__nv_bfloat16Li320ELi3ELi16ELi80ELi1024ELb1ELb1ELi32ELi320ELi320ELi4ELb1ELi12ELb0ELb0ELNS_15WgradSyncMethodE3ENS_16CompileConditionILi1000EEEEEvPT_S6_S6_PKS5_S8_S8_S8_PKfflPfPj)
        /*0434*/ 	.word	0x00000000


	//----- nvinfo : EIATTR_REGCOUNT
	.align		4
.L_179:
        /*0438*/ 	.byte	0x04, 0x2f
        /*043a*/ 	.short	(.L_181 - .L_180)
	.align		4
.L_180:
        /*043c*/ 	.word	index@(_ZN13group_norm_v218gn_bwd_cuda_kernelI13__nv_bfloat16Li320ELi3ELi16ELi80ELi1024ELb1ELb1ELi32ELi320ELi320ELi4ELb1ELi8ELb0ELb0ELNS_15WgradSyncMethodE3ENS_16CompileConditionILi1000EEEEEvPT_S6_S6_PKS5_S8_S8_S8_PKfflPfPj)
        /*0440*/ 	.word	0x00000004


	//----- nvinfo : EIATTR_FRAME_SIZE
	.align		4
.L_181:
        /*0444*/ 	.byte	0x04, 0x11
        /*0446*/ 	.short	(.L_183 - .L_182)
	.align		4
.L_182:
        /*0448*/ 	.word	index@(_ZN13group_norm_v218gn_bwd_cuda_kernelI13__nv_bfloat16Li320ELi3ELi16ELi80ELi1024ELb1ELb1ELi32ELi320ELi320ELi4ELb1ELi8ELb0ELb0ELNS_15WgradSyncMethodE3ENS_16CompileConditionILi1000EEEEEvPT_S6_S6_PKS5_S8_S8_S8_PKfflPfPj)
        /*044c*/ 	.word	0x00000000


	//----- nvinfo : EIATTR_REGCOUNT
	.align		4
.L_183:
        /*0450*/ 	.byte	0x04, 0x2f
        /*0452*/ 	.short	(.L_185 - .L_184)
	.align		4
.L_184:
        /*0454*/ 	.word	index@(_ZN13group_norm_v218gn_bwd_cuda_kernelI13__nv_bfloat16Li320ELi2ELi16ELi80ELi1024ELb1ELb1ELi32ELi320ELi320ELi4ELb1ELi8ELb0ELb0ELNS_15WgradSyncMethodE3ENS_16CompileConditionILi1000EEEEEvPT_S6_S6_PKS5_S8_S8_S8_PKfflPfPj)
        /*0458*/ 	.word	0x00000004


	//----- nvinfo : EIATTR_FRAME_SIZE
	.align		4
.L_185:
        /*045c*/ 	.byte	0x04, 0x11
        /*045e*/ 	.short	(.L_187 - .L_186)
	.align		4
.L_186:
        /*0460*/ 	.word	index@(_ZN13group_norm_v218gn_bwd_cuda_kernelI13__nv_bfloat16Li320ELi2ELi16ELi80ELi1024ELb1ELb1ELi32ELi320ELi320ELi4ELb1ELi8ELb0ELb0ELNS_15WgradSyncMethodE3ENS_16CompileConditionILi1000EEEEEvPT_S6_S6_PKS5_S8_S8_S8_PKfflPfPj)
        /*0464*/ 	.word	0x00000000


	//----- nvinfo : EIATTR_REGCOUNT
	.align		4
.L_187:
        /*0468*/ 	.byte	0x04, 0x2f
        /*046a*/ 	.short	(.L_189 - .L_188)
	.align		4
.L_188:
        /*046c*/ 	.word	index@(_ZN13group_norm_v218gn_bwd_cuda_kernelI13__nv_bfloat16Li320ELi1ELi16ELi80ELi1024ELb1ELb1ELi64ELi320ELi320ELi4ELb1ELi8ELb0ELb0ELNS_15WgradSyncMethodE3ENS_16CompileConditionILi1000EEEEEvPT_S6_S6_PKS5_S8_S8_S8_PKfflPfPj)
        /*0470*/ 	.word	0x00000004


	//----- nvinfo : EIATTR_FRAME_SIZE
	.align		4
.L_189:
        /*0474*/ 	.byte	0x04, 0x11
        /*0476*/ 	.short	(.L_191 - .L_190)
	.align		4
.L_190:
        /*0478*/ 	.word	index@(_ZN13group_norm_v218gn_bwd_cuda_kernelI13__nv_bfloat16Li320ELi1ELi16ELi80ELi1024ELb1ELb1ELi64ELi320ELi320ELi4ELb1ELi8ELb0ELb0ELNS_15WgradSyncMethodE3ENS_16CompileConditionILi1000EEEEEvPT_S6_S6_PKS5_S8_S8_S8_PKfflPfPj)
        /*047c*/ 	.word	0x00000000


	//----- nvinfo : EIATTR_REGCOUNT
	.align		4
.L_191:
        /*0480*/ 	.byte	0x04, 0x2f
        /*0482*/ 	.short	(.L_193 - .L_192)
	.align		4
.L_192:
        /*0484*/ 	.word	index@(_ZN13group_norm_v218gn_bwd_cuda_kernelI13__nv_bfloat16Li320ELi1ELi16ELi80ELi1024ELb1ELb1ELi32ELi320ELi320ELi4ELb1ELi4ELb0ELb0ELNS_15WgradSyncMethodE3ENS_16CompileConditionILi1000EEEEEvPT_S6_S6_PKS5_S8_S8_S8_PKfflPfPj)
        /*0488*/ 	.word	0x00000004


	//----- nvinfo : EIATTR_FRAME_SIZE
	.align		4
.L_193:
        /*048c*/ 	.byte	0x04, 0x11
        /*048e*/ 	.short	(.L_195 - .L_194)
	.align		4
.L_194:
        /*0490*/ 	.word	index@(_ZN13group_norm_v218gn_bwd_cuda_kernelI13__nv_bfloat16Li320ELi1ELi16ELi80ELi1024ELb1ELb1ELi32ELi320ELi320ELi4ELb1ELi4ELb0ELb0ELNS_15WgradSyncMethodE3ENS_16CompileConditionILi1000EEEEEvPT_S6_S6_PKS5_S8_S8_S8_PKfflPfPj)
        /*0494*/ 	.word	0x00000000


	//----- nvinfo : EIATTR_REGCOUNT
	.align		4
.L_195:
        /*0498*/ 	.byte	0x04, 0x2f
        /*049a*/ 	.short	(.L_197 - .L_196)
	.align		4
.L_196:
        /*049c*/ 	.word	index@(_ZN13group_norm_v218gn_bwd_cuda_kernelI13__nv_bfloat16Li320ELi3ELi16ELi80ELi1024ELb1ELb1ELi16ELi320ELi320ELi4ELb1ELi5ELb0ELb0ELNS_15WgradSyncMethodE2ENS_16CompileConditionILi1000EEEEEvPT_S6_S6_PKS5_S8_S8_S8_PKfflPfPj)
        /*04a0*/ 	.word	0x00000004


	//----- nvinfo : EIATTR_FRAME_SIZE
	.align		4
.L_197:
        /*04a4*/ 	.byte	0x04, 0x11
        /*04a6*/ 	.short	(.L_199 - .L_198)
	.align		4
.L_198:
        /*04a8*/ 	.word	index@(_ZN13group_norm_v218gn_bwd_cuda_kernelI13__nv_bfloat16Li320ELi3ELi16ELi80ELi1024ELb1ELb1ELi16ELi320ELi320ELi4ELb1ELi5ELb0ELb0ELNS_15WgradSyncMethodE2ENS_16CompileConditionILi1000EEEEEvPT_S6_S6_PKS5_S8_S8_S8_PKfflPfPj)
        /*04ac*/ 	.word	0x00000000


	//----- nvinfo : EIATTR_REGCOUNT
	.align		4
.L_199:
        /*04b0*/ 	.byte	0x04, 0x2f
        /*04b2*/ 	.short	(.L_201 - .L_200)
	.align		4
.L_200:
        /*04b4*/ 	.word	index@(_ZN13group_norm_v218gn_bwd_cuda_kernelI13__nv_bfloat16Li320ELi3ELi32ELi40ELi1024ELb0ELb1ELi32ELi320ELi320ELi4ELb1ELi12ELb0ELb0ELNS_15WgradSyncMethodE3ENS_16CompileConditionILi1000EEEEEvPT_S6_S6_PKS5_S8_S8_S8_PKfflPfPj)
        /*04b8*/ 	.word	0x00000004


	//----- nvinfo : EIATTR_FRAME_SIZE
	.align		4
.L_201:
        /*04bc*/ 	.byte	0x04, 0x11
        /*04be*/ 	.short	(.L_203 - .L_202)
	.align		4
.L_202:
        /*04c0*/ 	.word	index@(_ZN13group_norm_v218gn_bwd_cuda_kernelI13__nv_bfloat16Li320ELi3ELi32ELi40ELi1024ELb0ELb1ELi32ELi320ELi320ELi4ELb1ELi12ELb0ELb0ELNS_15WgradSyncMethodE3ENS_16CompileConditionILi1000EEEEEvPT_S6_S6_PKS5_S8_S8_S8_PKfflPfPj)
        /*04c4*/ 	.word	0x00000000


	//----- nvinfo : EIATTR_REGCOUNT
	.align		4
.L_203:
        /*04c8*/ 	.byte	0x04, 0x2f
        /*04ca*/ 	.short	(.L_205 - .L_204)
	.align		4
.L_204:
        /*04cc*/ 	.word	index@(_ZN13group_norm_v218gn_bwd_cuda_kernelI13__nv_bfloat16Li320ELi3ELi32ELi40ELi1024ELb0ELb1ELi32ELi320ELi320ELi4ELb1ELi8ELb0ELb0ELNS_15WgradSyncMethodE3ENS_16CompileConditionILi1000EEEEEvPT_S6_S6_PKS5_S8_S8_S8_PKfflPfPj)
        /*04d0*/ 	.word	0x00000004


	//----- nvinfo : EIATTR_FRAME_SIZE
	.align		4
.L_205:
        /*04d4*/ 	.byte	0x04, 0x11
        /*04d6*/ 	.short	(.L_207 - .L_206)
	.align		4
.L_206:
        /*04d8*/ 	.word	index@(_ZN13group_norm_v218gn_bwd_cuda_kernelI13__nv_bfloat16Li320ELi3ELi32ELi40ELi1024ELb0ELb1ELi32ELi320ELi320ELi4ELb1ELi8ELb0ELb0ELNS_15WgradSyncMethodE3ENS_16CompileConditionILi1000EEEEEvPT_S6_S6_PKS5_S8_S8_S8_PKfflPfPj)
        /*04dc*/ 	.word	0x00000000


	//----- nvinfo : EIATTR_REGCOUNT
	.align		4
.L_207:
        /*04e0*/ 	.byte	0x04, 0x2f
        /*04e2*/ 	.short	(.L_209 - .L_208)
	.align		4
.L_208:
        /*04e4*/ 	.word	index@(_ZN13group_norm_v218gn_bwd_cuda_kernelI13__nv_bfloat16Li320ELi2ELi32ELi40ELi1024ELb0ELb1ELi32ELi320ELi320ELi4ELb1ELi8ELb0ELb0ELNS_15WgradSyncMethodE3ENS_16CompileConditionILi1000EEEEEvPT_S6_S6_PKS5_S8_S8_S8_PKfflPfPj)
        /*04e8*/ 	.word	0x00000004


	//----- nvinfo : EIATTR_FRAME_SIZE
	.align		4
.L_209:
        /*04ec*/ 	.byte	0x04, 0x11
        /*04ee*/ 	.short	(.L_211 - .L_210)
	.align		4
.L_210:
        /*04f0*/ 	.word	index@(_ZN13group_norm_v218gn_bwd_cuda_kernelI13__nv_bfloat16Li320ELi2ELi32ELi40ELi1024ELb0ELb1ELi32ELi320ELi320ELi4ELb1ELi8ELb0ELb0ELNS_15WgradSyncMethodE3ENS_16CompileConditionILi1000EEEEEvPT_S6_S6_PKS5_S8_S8_S8_PKfflPfPj)
        /*04f4*/ 	.word	0x00000000


	//----- nvinfo : EIATTR_REGCOUNT
	.align		4
.L_211:
        /*04f8*/ 	.byte	0x04, 0x2f
        /*04fa*/ 	.short	(.L_213 - .L_212)
	.align		4
.L_212:
        /*04fc*/ 	.word	index@(_ZN13group_norm_v218gn_bwd_cuda_kernelI13__nv_bfloat16Li320ELi1ELi32ELi40ELi1024ELb0ELb1ELi64ELi320ELi320ELi4ELb1ELi8ELb0ELb0ELNS_15WgradSyncMethodE3ENS_16CompileConditionILi1000EEEEEvPT_S6_S6_PKS5_S8_S8_S8_PKfflPfPj)
        /*0500*/ 	.word	0x00000004


	//----- nvinfo : EIATTR_FRAME_SIZE
	.align		4
.L_213:
        /*0504*/ 	.byte	0x04, 0x11
        /*0506*/ 	.short	(.L_215 - .L_214)
	.align		4
.L_214:
        /*0508*/ 	.word	index@(_ZN13group_norm_v218gn_bwd_cuda_kernelI13__nv_bfloat16Li320ELi1ELi32ELi40ELi1024ELb0ELb1ELi64ELi320ELi320ELi4ELb1ELi8ELb0ELb0ELNS_15WgradSyncMethodE3ENS_16CompileConditionILi1000EEEEEvPT_S6_S6_PKS5_S8_S8_S8_PKfflPfPj)
        /*050c*/ 	.word	0x00000000


	//----- nvinfo : EIATTR_REGCOUNT
	.align		4
.L_215:
        /*0510*/ 	.byte	0x04, 0x2f
        /*0512*/ 	.short	(.L_217 - .L_216)
	.align		4
.L_216:
        /*0514*/ 	.word	index@(_ZN13group_norm_v218gn_bwd_cuda_kernelI13__nv_bfloat16Li320ELi1ELi32ELi40ELi1024ELb0ELb1ELi32ELi320ELi320ELi4ELb1ELi4ELb0ELb0ELNS_15WgradSyncMethodE3ENS_16CompileConditionILi1000EEEEEvPT_S6_S6_PKS5_S8_S8_S8_PKfflPfPj)
        /*0518*/ 	.word	0x00000004


	//----- nvinfo : EIATTR_FRAME_SIZE
	.align		4
.L_217:
        /*051c*/ 	.byte	0x04, 0x11
        /*051e*/ 	.short	(.L_219 - .L_218)
	.align		4
.L_218:
        /*0520*/ 	.word	index@(_ZN13group_norm_v218gn_bwd_cuda_kernelI13__nv_bfloat16Li320ELi1ELi32ELi40ELi1024ELb0ELb1ELi32ELi320ELi320ELi4ELb1ELi4ELb0ELb0ELNS_15WgradSyncMethodE3ENS_16CompileConditionILi1000EEEEEvPT_S6_S6_PKS5_S8_S8_S8_PKfflPfPj)
        /*0524*/ 	.word	0x00000000


	//----- nvinfo : EIATTR_REGCOUNT
	.align		4
.L_219:
        /*0528*/ 	.byte	0x04, 0x2f
        /*052a*/ 	.short	(.L_221 - .L_220)
	.align		4
.L_220:
        /*052c*/ 	.word	index@(_ZN13group_norm_v218gn_bwd_cuda_kernelI13__nv_bfloat16Li320ELi3ELi32ELi40ELi1024ELb0ELb1ELi16ELi320ELi320ELi4ELb1ELi5ELb0ELb0ELNS_15WgradSyncMethodE2ENS_16CompileConditionILi1000EEEEEvPT_S6_S6_PKS5_S8_S8_S8_PKfflPfPj)
        /*0530*/ 	.word	0x00000004


	//----- nvinfo : EIATTR_FRAME_SIZE
	.align		4
.L_221:
        /*0534*/ 	.byte	0x04, 0x11
        /*0536*/ 	.short	(.L_223 - .L_222)
	.align		4
.L_222:
        /*0538*/ 	.word	index@(_ZN13group_norm_v218gn_bwd_cuda_kernelI13__nv_bfloat16Li320ELi3ELi32ELi40ELi1024ELb0ELb1ELi16ELi320ELi320ELi4ELb1ELi5ELb0ELb0ELNS_15WgradSyncMethodE2ENS_16CompileConditionILi1000EEEEEvPT_S6_S6_PKS5_S8_S8_S8_PKfflPfPj)
        /*053c*/ 	.word	0x00000000


	//----- nvinfo : EIATTR_MIN_STACK_SIZE
	.align		4
.L_223:
        /*0540*/ 	.byte	0x04, 0x12
        /*0542*/ 	.short	(.L_225 - .L_224)
	.align		4
.L_224:
        /*0544*/ 	.word	index@(_ZN13group_norm_v218gn_bwd_cuda_kernelI13__nv_bfloat16Li320ELi3ELi32ELi40ELi1024ELb0ELb1ELi16ELi320ELi320ELi4ELb1ELi5ELb0ELb0ELNS_15WgradSyncMethodE2ENS_16CompileConditionILi1000EEEEEvPT_S6_S6_PKS5_S8_S8_S8_PKfflPfPj)
        /*0548*/ 	.word	0x00000000


	//----- nvinfo : EIATTR_MIN_STACK_SIZE
	.align		4
.L_225:
        /*054c*/ 	.byte	0x04, 0x12
        /*054e*/ 	.short	(.L_227 - .L_226)
	.align		4
.L_226:
        /*0550*/ 	.word	index@(_ZN13group_norm_v218gn_bwd_cuda_kernelI13__nv_bfloat16Li320ELi1ELi32ELi40ELi1024ELb0ELb1ELi32ELi320ELi320ELi4ELb1ELi4ELb0ELb0ELNS_15WgradSyncMethodE3ENS_16CompileConditionILi1000EEEEEvPT_S6_S6_PKS5_S8_S8_S8_PKfflPfPj)
        /*0554*/ 	.word	0x00000000


	//----- nvinfo : EIATTR_MIN_STACK_SIZE
	.align		4
.L_227:
        /*0558*/ 	.byte	0x04, 0x12
        /*055a*/ 	.short	(.L_229 - .L_228)
	.align		4
.L_228:
        /*055c*/ 	.word	index@(_ZN13group_norm_v218gn_bwd_cuda_kernelI13__nv_bfloat16Li320ELi1ELi32ELi40ELi1024ELb0ELb1ELi64ELi320ELi320ELi4ELb1ELi8ELb0ELb0ELNS_15WgradSyncMethodE3ENS_16CompileConditionILi1000EEEEEvPT_S6_S6_PKS5_S8_S8_S8_PKfflPfPj)
        /*0560*/ 	.word	0x00000000


	//----- nvinfo : EIATTR_MIN_STACK_SIZE
	.align		4
.L_229:
        /*0564*/ 	.byte	0x04, 0x12
        /*0566*/ 	.short	(.L_231 - .L_230)
	.align		4
.L_230:
        /*0568*/ 	.word	index@(_ZN13group_norm_v218gn_bwd_cuda_kernelI13__nv_bfloat16Li320ELi2ELi32ELi40ELi1024ELb0ELb1ELi32ELi320ELi320ELi4ELb1ELi8ELb0ELb0ELNS_15WgradSyncMethodE3ENS_16CompileConditionILi1000EEEEEvPT_S6_S6_PKS5_S8_S8_S8_PKfflPfPj)
        /*056c*/ 	.word	0x00000000


	//----- nvinfo : EIATTR_MIN_STACK_SIZE
	.align		4
.L_231:
        /*0570*/ 	.byte	0x04, 0x12
        /*0572*/ 	.short	(.L_233 - .L_232)
	.align		4
.L_232:
        /*0574*/ 	.word	index@(_ZN13group_norm_v218gn_bwd_cuda_kernelI13__nv_bfloat16Li320ELi3ELi32ELi40ELi1024ELb0ELb1ELi32ELi320ELi320ELi4ELb1ELi8ELb0ELb0ELNS_15WgradSyncMethodE3ENS_16CompileConditionILi1000EEEEEvPT_S6_S6_PKS5_S8_S8_S8_PKfflPfPj)
        /*0578*/ 	.word	0x00000000


	//----- nvinfo : EIATTR_MIN_STACK_SIZE
	.align		4
.L_233:
        /*057c*/ 	.byte	0x04, 0x12
        /*057e*/ 	.short	(.L_235 - .L_234)
	.align		4
.L_234:
        /*0580*/ 	.word	index@(_ZN13group_norm_v218gn_bwd_cuda_kernelI13__nv_bfloat16Li320ELi3ELi32ELi40ELi1024ELb0ELb1ELi32ELi320ELi320ELi4ELb1ELi12ELb0ELb0ELNS_15WgradSyncMethodE3ENS_16CompileConditionILi1000EEEEEvPT_S6_S6_PKS5_S8_S8_S8_PKfflPfPj)
        /*0584*/ 	.word	0x00000000


	//----- nvinfo : EIATTR_MIN_STACK_SIZE
	.align		4
.L_235:
        /*0588*/ 	.byte	0x04, 0x12
        /*058a*/ 	.short	(.L_237 - .L_236)
	.align		4
.L_236:
        /*058c*/ 	.word	index@(_ZN13group_norm_v218gn_bwd_cuda_kernelI13__nv_bfloat16Li320ELi3ELi16ELi80ELi1024ELb1ELb1ELi16ELi320ELi320ELi4ELb1ELi5ELb0ELb0ELNS_15WgradSyncMethodE2ENS_16CompileConditionILi1000EEEEEvPT_S6_S6_PKS5_S8_S8_S8_PKfflPfPj)
        /*0590*/ 	.word	0x00000000


	//----- nvinfo : EIATTR_MIN_STACK_SIZE
	.align		4
.L_237:
        /*0594*/ 	.byte	0x04, 0x12
        /*0596*/ 	.short	(.L_239 - .L_238)
	.align		4
.L_238:
        /*0598*/ 	.word	index@(_ZN13group_norm_v218gn_bwd_cuda_kernelI13__nv_bfloat16Li320ELi1ELi16ELi80ELi1024ELb1ELb1ELi32ELi320ELi320ELi4ELb1ELi4ELb0ELb0ELNS_15WgradSyncMethodE3ENS_16CompileConditionILi1000EEEEEvPT_S6_S6_PKS5_S8_S8_S8_PKfflPfPj)
        /*059c*/ 	.word	0x00000000


	//----- nvinfo : EIATTR_MIN_STACK_SIZE
	.align		4
.L_239:
        /*05a0*/ 	.byte	0x04, 0x12
        /*05a2*/ 	.short	(.L_241 - .L_240)
	.align		4
.L_240:
        /*05a4*/ 	.word	index@(_ZN13group_norm_v218gn_bwd_cuda_kernelI13__nv_bfloat16Li320ELi1ELi16ELi80ELi1024ELb1ELb1ELi64ELi320ELi320ELi4ELb1ELi8ELb0ELb0ELNS_15WgradSyncMethodE3ENS_16CompileConditionILi1000EEEEEvPT_S6_S6_PKS5_S8_S8_S8_PKfflPfPj)
        /*05a8*/ 	.word	0x00000000


	//----- nvinfo : EIATTR_MIN_STACK_SIZE
	.align		4
.L_241:
        /*05ac*/ 	.byte	0x04, 0x12
        /*05ae*/ 	.short	(.L_243 - .L_242)
	.align		4
.L_242:
        /*05b0*/ 	.word	index@(_ZN13group_norm_v218gn_bwd_cuda_kernelI13__nv_bfloat16Li320ELi2ELi16ELi80ELi1024ELb1ELb1ELi32ELi320ELi320ELi4ELb1ELi8ELb0ELb0ELNS_15WgradSyncMethodE3ENS_16CompileConditionILi1000EEEEEvPT_S6_S6_PKS5_S8_S8_S8_PKfflPfPj)
        /*05b4*/ 	.word	0x00000000


	//----- nvinfo : EIATTR_MIN_STACK_SIZE
	.align		4
.L_243:
        /*05b8*/ 	.byte	0x04, 0x12
        /*05ba*/ 	.short	(.L_245 - .L_244)
	.align		4
.L_244:
        /*05bc*/ 	.word	index@(_ZN13group_norm_v218gn_bwd_cuda_kernelI13__nv_bfloat16Li320ELi3ELi16ELi80ELi1024ELb1ELb1ELi32ELi320ELi320ELi4ELb1ELi8ELb0ELb0ELNS_15WgradSyncMethodE3ENS_16CompileConditionILi1000EEEEEvPT_S6_S6_PKS5_S8_S8_S8_PKfflPfPj)
        /*05c0*/ 	.word	0x00000000


	//----- nvinfo : EIATTR_MIN_STACK_SIZE
	.align		4
.L_245:
        /*05c4*/ 	.byte	0x04, 0x12
        /*05c6*/ 	.short	(.L_247 - .L_246)
	.align		4
.L_246:
        /*05c8*/ 	.word	index@(_ZN13group_norm_v218gn_bwd_cuda_kernelI13__nv_bfloat16Li320ELi3ELi16ELi80ELi1024ELb1ELb1ELi32ELi320ELi320ELi4ELb1ELi12ELb0ELb0ELNS_15WgradSyncMethodE3ENS_16CompileConditionILi1000EEEEEvPT_S6_S6_PKS5_S8_S8_S8_PKfflPfPj)
        /*05cc*/ 	.word	0x00000000


	//----- nvinfo : EIATTR_MIN_STACK_SIZE
	.align		4
.L_247:
        /*05d0*/ 	.byte	0x04, 0x12
        /*05d2*/ 	.short	(.L_249 - .L_248)
	.align		4
.L_248:
        /*05d4*/ 	.word	index@(_ZN13group_norm_v214gn_cuda_kernelI13__nv_bfloat16Li320ELi3ELi32ELi40ELi1024ELb0ELi16ELi320ELi320ELi4ELb1ELi5ELb0ELb0ENS_16CompileConditionILi1000EEEEEvPT_PKS4_S7_S7_flPfS8_Pj)
        /*05d8*/ 	.word	0x00000000


	//----- nvinfo : EIATTR_MIN_STACK_SIZE
	.align		4
.L_249:
        /*05dc*/ 	.byte	0x04, 0x12
        /*05de*/ 	.short	(.L_251 - .L_250)
	.align		4
.L_250:
        /*05e0*/ 	.word	index@(_ZN13group_norm_v214gn_cuda_kernelI13__nv_bfloat16Li320ELi1ELi32ELi40ELi1024ELb0ELi32ELi320ELi320ELi4ELb1ELi4ELb0ELb0ENS_16CompileConditionILi1000EEEEEvPT_PKS4_S7_S7_flPfS8_Pj)
        /*05e4*/ 	.word	0x00000000


	//----- nvinfo : EIATTR_MIN_STACK_SIZE
	.align		4
.L_251:
        /*05e8*/ 	.byte	0x04, 0x12
        /*05ea*/ 	.short	(.L_253 - .L_252)
	.align		4
.L_252:
        /*05ec*/ 	.word	index@(_ZN13group_norm_v214gn_cuda_kernelI13__nv_bfloat16Li320ELi3ELi32ELi40ELi1024ELb0ELi32ELi320ELi320ELi4ELb1ELi10ELb0ELb0ENS_16CompileConditionILi1000EEEEEvPT_PKS4_S7_S7_flPfS8_Pj)
        /*05f0*/ 	.word	0x00000000


	//----- nvinfo : EIATTR_MIN_STACK_SIZE
	.align		4
.L_253:
        /*05f4*/ 	.byte	0x04, 0x12
        /*05f6*/ 	.short	(.L_255 - .L_254)
	.align		4
.L_254:
        /*05f8*/ 	.word	index@(_ZN13group_norm_v214gn_cuda_kernelI13__nv_bfloat16Li320ELi1ELi32ELi40ELi1024ELb0ELi64ELi320ELi320ELi4ELb1ELi9ELb0ELb0ENS_16CompileConditionILi1000EEEEEvPT_PKS4_S7_S7_flPfS8_Pj)
        /*05fc*/ 	.word	0x00000000


	//----- nvinfo : EIATTR_MIN_STACK_SIZE
	.align		4
.L_255:
        /*0600*/ 	.byte	0x04, 0x12
        /*0602*/ 	.short	(.L_257 - .L_256)
	.align		4
.L_256:
        /*0604*/ 	.word	index@(_ZN13group_norm_v214gn_cuda_kernelI13__nv_bfloat16Li320ELi1ELi32ELi40ELi1024ELb0ELi128ELi320ELi320ELi4ELb1ELi18ELb0ELb0ENS_16CompileConditionILi1000EEEEEvPT_PKS4_S7_S7_flPfS8_Pj)
        /*0608*/ 	.word	0x00000000


	//----- nvinfo : EIATTR_MIN_STACK_SIZE
	.align		4
.L_257:
        /*060c*/ 	.byte	0x04, 0x12
        /*060e*/ 	.short	(.L_259 - .L_258)
	.align		4
.L_258:
        /*0610*/ 	.word	index@(_ZN13group_norm_v214gn_cuda_kernelI13__nv_bfloat16Li320ELi2ELi32ELi40ELi1024ELb0ELi64ELi320ELi320ELi4ELb1ELi18ELb0ELb0ENS_16CompileConditionILi1000EEEEEvPT_PKS4_S7_S7_flPfS8_Pj)
        /*0614*/ 	.word	0x00000000


	//----- nvinfo : EIATTR_MIN_STACK_SIZE
	.align		4
.L_259:
        /*0618*/ 	.byte	0x04, 0x12
        /*061a*/ 	.short	(.L_261 - .L_260)
	.align		4
.L_260:
        /*061c*/ 	.word	index@(_ZN13group_norm_v214gn_cuda_kernelI13__nv_bfloat16Li320ELi3ELi32ELi40ELi1024ELb0ELi64ELi320ELi320ELi4ELb1ELi21ELb0ELb0ENS_16CompileConditionILi1000EEEEEvPT_PKS4_S7_S7_flPfS8_Pj)
        /*0620*/ 	.word	0x00000000


	//----- nvinfo : EIATTR_MIN_STACK_SIZE
	.align		4
.L_261:
        /*0624*/ 	.byte	0x04, 0x12
        /*0626*/ 	.short	(.L_263 - .L_262)
	.align		4
.L_262:
        /*0628*/ 	.word	index@(_ZN13group_norm_v214gn_cuda_kernelI13__nv_bfloat16Li320ELi3ELi32ELi40ELi1024ELb0ELi64ELi320ELi320ELi4ELb1ELi27ELb0ELb0ENS_16CompileConditionILi1000EEEEEvPT_PKS4_S7_S7_flPfS8_Pj)
        /*062c*/ 	.word	0x00000000


	//----- nvinfo : EIATTR_MIN_STACK_SIZE
	.align		4
.L_263:
        /*0630*/ 	.byte	0x04, 0x12
        /*0632*/ 	.short	(.L_265 - .L_264)
	.align		4
.L_264:
        /*0634*/ 	.word	index@(_ZN13group_norm_v214gn_cuda_kernelI13__nv_bfloat16Li320ELi3ELi16ELi80ELi1024ELb1ELi16ELi320ELi320ELi4ELb1ELi5ELb0ELb0ENS_16CompileConditionILi1000EEEEEvPT_PKS4_S7_S7_flPfS8_Pj)
        /*0638*/ 	.word	0x00000000


	//----- nvinfo : EIATTR_MIN_STACK_SIZE
	.align		4
.L_265:
        /*063c*/ 	.byte	0x04, 0x12
        /*063e*/ 	.short	(.L_267 - .L_266)
	.align		4
.L_266:
        /*0640*/ 	.word	index@(_ZN13group_norm_v214gn_cuda_kernelI13__nv_bfloat16Li320ELi1ELi16ELi80ELi1024ELb1ELi32ELi320ELi320ELi4ELb1ELi4ELb0ELb0ENS_16CompileConditionILi1000EEEEEvPT_PKS4_S7_S7_flPfS8_Pj)
        /*0644*/ 	.word	0x00000000


	//----- nvinfo : EIATTR_MIN_STACK_SIZE
	.align		4
.L_267:
        /*0648*/ 	.byte	0x04, 0x12
        /*064a*/ 	.short	(.L_269 - .L_268)
	.align		4
.L_268:
        /*064c*/ 	.word	index@(_ZN13group_norm_v214gn_cuda_kernelI13__nv_bfloat16Li320ELi3ELi16ELi80ELi1024ELb1ELi32ELi320ELi320ELi4ELb1ELi10ELb0ELb0ENS_16CompileConditionILi1000EEEEEvPT_PKS4_S7_S7_flPfS8_Pj)
        /*0650*/ 	.word	0x00000000


	//----- nvinfo : EIATTR_MIN_STACK_SIZE
	.align		4
.L_269:
        /*0654*/ 	.byte	0x04, 0x12
        /*0656*/ 	.short	(.L_271 - .L_270)
	.align		4
.L_270:
        /*0658*/ 	.word	index@(_ZN13group_norm_v214gn_cuda_kernelI13__nv_bfloat16Li320ELi1ELi16ELi80ELi1024ELb1ELi64ELi320ELi320ELi4ELb1ELi9ELb0ELb0ENS_16CompileConditionILi1000EEEEEvPT_PKS4_S7_S7_flPfS8_Pj)
        /*065c*/ 	.word	0x00000000


	//----- nvinfo : EIATTR_MIN_STACK_SIZE
	.align		4
.L_271:
        /*0660*/ 	.byte	0x04, 0x12
        /*0662*/ 	.short	(.L_273 - .L_272)
	.align		4
.L_272:
        /*0664*/ 	.word	index@(_ZN13group_norm_v214gn_cuda_kernelI13__nv_bfloat16Li320ELi1ELi16ELi80ELi1024ELb1ELi128ELi320ELi320ELi4ELb1ELi18ELb0ELb0ENS_16CompileConditionILi1000EEEEEvPT_PKS4_S7_S7_flPfS8_Pj)
        /*0668*/ 	.word	0x00000000


	//----- nvinfo : EIATTR_MIN_STACK_SIZE
	.align		4
.L_273:
        /*066c*/ 	.byte	0x04, 0x12
        /*066e*/ 	.short	(.L_275 - .L_274)
	.align		4
.L_274:
        /*0670*/ 	.word	index@(_ZN13group_norm_v214gn_cuda_kernelI13__nv_bfloat16Li320ELi2ELi16ELi80ELi1024ELb1ELi64ELi320ELi320ELi4ELb1ELi18ELb0ELb0ENS_16CompileConditionILi1000EEEEEvPT_PKS4_S7_S7_flPfS8_Pj)
        /*0674*/ 	.word	0x00000000


	//----- nvinfo : EIATTR_MIN_STACK_SIZE
	.align		4
.L_275:
        /*0678*/ 	.byte	0x04, 0x12
        /*067a*/ 	.short	(.L_277 - .L_276)
	.align		4
.L_276:
        /*067c*/ 	.word	index@(_ZN13group_norm_v214gn_cuda_kernelI13__nv_bfloat16Li320ELi3ELi16ELi80ELi1024ELb1ELi64ELi320ELi320ELi4ELb1ELi21ELb0ELb0ENS_16CompileConditionILi1000EEEEEvPT_PKS4_S7_S7_flPfS8_Pj)
        /*0680*/ 	.word	0x00000000


	//----- nvinfo : EIATTR_MIN_STACK_SIZE
	.align		4
.L_277:
        /*0684*/ 	.byte	0x04, 0x12
        /*0686*/ 	.short	(.L_279 - .L_278)
	.align		4
.L_278:
        /*0688*/ 	.word	index@(_ZN13group_norm_v214gn_cuda_kernelI13__nv_bfloat16Li320ELi3ELi16ELi80ELi1024ELb1ELi64ELi320ELi320ELi4ELb1ELi27ELb0ELb0ENS_16CompileConditionILi1000EEEEEvPT_PKS4_S7_S7_flPfS8_Pj)
        /*068c*/ 	.word	0x00000000


	//----- nvinfo : EIATTR_MIN_STACK_SIZE
	.align		4
.L_279:
        /*0690*/ 	.byte	0x04, 0x12
        /*0692*/ 	.short	(.L_281 - .L_280)
	.align		4
.L_280:
        /*0694*/ 	.word	index@(_ZN13group_norm_v218gn_bwd_cuda_kernelI6__halfLi320ELi3ELi32ELi40ELi1024ELb0ELb1ELi16ELi320ELi320ELi4ELb1ELi5ELb0ELb0ELNS_15WgradSyncMethodE2ENS_16CompileConditionILi1000EEEEEvPT_S6_S6_PKS5_S8_S8_S8_PKfflPfPj)
        /*0698*/ 	.word	0x00000000


	//----- nvinfo : EIATTR_MIN_STACK_SIZE
	.align		4
.L_281:
        /*069c*/ 	.byte	0x04, 0x12
        /*069e*/ 	.short	(.L_283 - .L_282)
	.align		4
.L_282:
        /*06a0*/ 	.word	index@(_ZN13group_norm_v218gn_bwd_cuda_kernelI6__halfLi320ELi1ELi32ELi40ELi1024ELb0ELb1ELi32ELi320ELi320ELi4ELb1ELi4ELb0ELb0ELNS_15WgradSyncMethodE3ENS_16CompileConditionILi1000EEEEEvPT_S6_S6_PKS5_S8_S8_S8_PKfflPfPj)
        /*06a4*/ 	.word	0x00000000


	//----- nvinfo : EIATTR_MIN_STACK_SIZE
	.align		4
.L_283:
        /*06a8*/ 	.byte	0x04, 0x12
        /*06aa*/ 	.short	(.L_285 - .L_284)
	.align		4
.L_284:
        /*06ac*/ 	.word	index@(_ZN13group_norm_v218gn_bwd_cuda_kernelI6__halfLi320ELi1ELi32ELi40ELi1024ELb0ELb1ELi64ELi320ELi320ELi4ELb1ELi8ELb0ELb0ELNS_15WgradSyncMethodE3ENS_16CompileConditionILi1000EEEEEvPT_S6_S6_PKS5_S8_S8_S8_PKfflPfPj)
        /*06b0*/ 	.word	0x00000000


	//----- nvinfo : EIATTR_MIN_STACK_SIZE
	.align		4
.L_285:
        /*06b4*/ 	.byte	0x04, 0x12
        /*06b6*/ 	.short	(.L_287 - .L_286)
	.align		4
.L_286:
        /*06b8*/ 	.word	index@(_ZN13group_norm_v218gn_bwd_cuda_kernelI6__halfLi320ELi2ELi32ELi40ELi1024ELb0ELb1ELi32ELi320ELi320ELi4ELb1ELi8ELb0ELb0ELNS_15WgradSyncMethodE3ENS_16CompileConditionILi1000EEEEEvPT_S6_S6_PKS5_S8_S8_S8_PKfflPfPj)
        /*06bc*/ 	.word	0x00000000


	//----- nvinfo : EIATTR_MIN_STACK_SIZE
	.align		4
.L_287:
        /*06c0*/ 	.byte	0x04, 0x12
        /*06c2*/ 	.short	(.L_289 - .L_288)
	.align		4
.L_288:
        /*06c4*/ 	.word	index@(_ZN13group_norm_v218gn_bwd_cuda_kernelI6__halfLi320ELi3ELi32ELi40ELi1024ELb0ELb1ELi32ELi320ELi320ELi4ELb1ELi8ELb0ELb0ELNS_15WgradSyncMethodE3ENS_16CompileConditionILi1000EEEEEvPT_S6_S6_PKS5_S8_S8_S8_PKfflPfPj)
        /*06c8*/ 	.word	0x00000000


	//----- nvinfo : EIATTR_MIN_STACK_SIZE
	.align		4
.L_289:
        /*06cc*/ 	.byte	0x04, 0x12
        /*06ce*/ 	.short	(.L_291 - .L_290)
	.align		4
.L_290:
        /*06d0*/ 	.word	index@(_ZN13group_norm_v218gn_bwd_cuda_kernelI6__halfLi320ELi3ELi32ELi40ELi1024ELb0ELb1ELi32ELi320ELi320ELi4ELb1ELi12ELb0ELb0ELNS_15WgradSyncMethodE3ENS_16CompileConditionILi1000EEEEEvPT_S6_S6_PKS5_S8_S8_S8_PKfflPfPj)
        /*06d4*/ 	.word	0x00000000


	//----- nvinfo : EIATTR_MIN_STACK_SIZE
	.align		4
.L_291:
        /*06d8*/ 	.byte	0x04, 0x12
        /*06da*/ 	.short	(.L_293 - .L_292)
	.align		4
.L_292:
        /*06dc*/ 	.word	index@(_ZN13group_norm_v218gn_bwd_cuda_kernelI6__halfLi320ELi3ELi16ELi80ELi1024ELb1ELb1ELi16ELi320ELi320ELi4ELb1ELi5ELb0ELb0ELNS_15WgradSyncMethodE2ENS_16CompileConditionILi1000EEEEEvPT_S6_S6_PKS5_S8_S8_S8_PKfflPfPj)
        /*06e0*/ 	.word	0x00000000


	//----- nvinfo : EIATTR_MIN_STACK_SIZE
	.align		4
.L_293:
        /*06e4*/ 	.byte	0x04, 0x12
        /*06e6*/ 	.short	(.L_295 - .L_294)
	.align		4
.L_294:
        /*06e8*/ 	.word	index@(_ZN13group_norm_v218gn_bwd_cuda_kernelI6__halfLi320ELi1ELi16ELi80ELi1024ELb1ELb1ELi32ELi320ELi320ELi4ELb1ELi4ELb0ELb0ELNS_15WgradSyncMethodE3ENS_16CompileConditionILi1000EEEEEvPT_S6_S6_PKS5_S8_S8_S8_PKfflPfPj)
        /*06ec*/ 	.word	0x00000000


	//----- nvinfo : EIATTR_MIN_STACK_SIZE
	.align		4
.L_295:
        /*06f0*/ 	.byte	0x04, 0x12
        /*06f2*/ 	.short	(.L_297 - .L_296)
	.align		4
.L_296:
        /*06f4*/ 	.word	index@(_ZN13group_norm_v218gn_bwd_cuda_kernelI6__halfLi320ELi1ELi16ELi80ELi1024ELb1ELb1ELi64ELi320ELi320ELi4ELb1ELi8ELb0ELb0ELNS_15WgradSyncMethodE3ENS_16CompileConditionILi1000EEEEEvPT_S6_S6_PKS5_S8_S8_S8_PKfflPfPj)
        /*06f8*/ 	.word	0x00000000


	//----- nvinfo : EIATTR_MIN_STACK_SIZE
	.align		4
.L_297:
        /*06fc*/ 	.byte	0x04, 0x12
        /*06fe*/ 	.short	(.L_299 - .L_298)
	.align		4
.L_298:
        /*0700*/ 	.word	index@(_ZN13group_norm_v218gn_bwd_cuda_kernelI6__halfLi320ELi2ELi16ELi80ELi1024ELb1ELb1ELi32ELi320ELi320ELi4ELb1ELi8ELb0ELb0ELNS_15WgradSyncMethodE3ENS_16CompileConditionILi1000EEEEEvPT_S6_S6_PKS5_S8_S8_S8_PKfflPfPj)
        /*0704*/ 	.word	0x00000000


	//----- nvinfo : EIATTR_MIN_STACK_SIZE
	.align		4
.L_299:
        /*0708*/ 	.byte	0x04, 0x12
        /*070a*/ 	.short	(.L_301 - .L_300)
	.align		4
.L_300:
        /*070c*/ 	.word	index@(_ZN13group_norm_v218gn_bwd_cuda_kernelI6__halfLi320ELi3ELi16ELi80ELi1024ELb1ELb1ELi32ELi320ELi320ELi4ELb1ELi8ELb0ELb0ELNS_15WgradSyncMethodE3ENS_16CompileConditionILi1000EEEEEvPT_S6_S6_PKS5_S8_S8_S8_PKfflPfPj)
        /*0710*/ 	.word	0x00000000


	//----- nvinfo : EIATTR_MIN_STACK_SIZE
	.align		4
.L_301:
        /*0714*/ 	.byte	0x04, 0x12
        /*0716*/ 	.short	(.L_303 - .L_302)
	.align		4
.L_302:
        /*0718*/ 	.word	index@(_ZN13group_norm_v218gn_bwd_cuda_kernelI6__halfLi320ELi3ELi16ELi80ELi1024ELb1ELb1ELi32ELi320ELi320ELi4ELb1ELi12ELb0ELb0ELNS_15WgradSyncMethodE3ENS_16CompileConditionILi1000EEEEEvPT_S6_S6_PKS5_S8_S8_S8_PKfflPfPj)
        /*071c*/ 	.word	0x00000000


	//----- nvinfo : EIATTR_MIN_STACK_SIZE
	.align		4
.L_303:
        /*0720*/ 	.byte	0x04, 0x12
        /*0722*/ 	.short	(.L_305 - .L_304)
	.align		4
.L_304:
        /*0724*/ 	.word	index@(_ZN13group_norm_v214gn_cuda_kernelI6__halfLi320ELi3ELi32ELi40ELi1024ELb0ELi16ELi320ELi320ELi4ELb1ELi5ELb0ELb0ENS_16CompileConditionILi1000EEEEEvPT_PKS4_S7_S7_flPfS8_Pj)
        /*0728*/ 	.word	0x00000000


	//----- nvinfo : EIATTR_MIN_STACK_SIZE
	.align		4
.L_305:
        /*072c*/ 	.byte	0x04, 0x12
        /*072e*/ 	.short	(.L_307 - .L_306)
	.align		4
.L_306:
        /*0730*/ 	.word	index@(_ZN13group_norm_v214gn_cuda_kernelI6__halfLi320ELi1ELi32ELi40ELi1024ELb0ELi32ELi320ELi320ELi4ELb1ELi4ELb0ELb0ENS_16CompileConditionILi1000EEEEEvPT_PKS4_S7_S7_flPfS8_Pj)
        /*0734*/ 	.word	0x00000000


	//----- nvinfo : EIATTR_MIN_STACK_SIZE
	.align		4
.L_307:
        /*0738*/ 	.byte	0x04, 0x12
        /*073a*/ 	.short	(.L_309 - .L_308)
	.align		4
.L_308:
        /*073c*/ 	.word	index@(_ZN13group_norm_v214gn_cuda_kernelI6__halfLi320ELi3ELi32ELi40ELi1024ELb0ELi32ELi320ELi320ELi4ELb1ELi10ELb0ELb0ENS_16CompileConditionILi1000EEEEEvPT_PKS4_S7_S7_flPfS8_Pj)
        /*0740*/ 	.word	0x00000000


	//----- nvinfo : EIATTR_MIN_STACK_SIZE
	.align		4
.L_309:
        /*0744*/ 	.byte	0x04, 0x12
        /*0746*/ 	.short	(.L_311 - .L_310)
	.align		4
.L_310:
        /*0748*/ 	.word	index@(_ZN13group_norm_v214gn_cuda_kernelI6__halfLi320ELi1ELi32ELi40ELi1024ELb0ELi64ELi320ELi320ELi4ELb1ELi9ELb0ELb0ENS_16CompileConditionILi1000EEEEEvPT_PKS4_S7_S7_flPfS8_Pj)
        /*074c*/ 	.word	0x00000000


	//----- nvinfo : EIATTR_MIN_STACK_SIZE
	.align		4
.L_311:
        /*0750*/ 	.byte	0x04, 0x12
        /*0752*/ 	.short	(.L_313 - .L_312)
	.align		4
.L_312:
        /*0754*/ 	.word	index@(_ZN13group_norm_v214gn_cuda_kernelI6__halfLi320ELi1ELi32ELi40ELi1024ELb0ELi128ELi320ELi320ELi4ELb1ELi18ELb0ELb0ENS_16CompileConditionILi1000EEEEEvPT_PKS4_S7_S7_flPfS8_Pj)
        /*0758*/ 	.word	0x00000000


	//----- nvinfo : EIATTR_MIN_STACK_SIZE
	.align		4
.L_313:
        /*075c*/ 	.byte	0x04, 0x12
        /*075e*/ 	.short	(.L_315 - .L_314)
	.align		4
.L_314:
        /*0760*/ 	.word	index@(_ZN13group_norm_v214gn_cuda_kernelI6__halfLi320ELi2ELi32ELi40ELi1024ELb0ELi64ELi320ELi320ELi4ELb1ELi18ELb0ELb0ENS_16CompileConditionILi1000EEEEEvPT_PKS4_S7_S7_flPfS8_Pj)
        /*0764*/ 	.word	0x00000000


	//----- nvinfo : EIATTR_MIN_STACK_SIZE
	.align		4
.L_315:
        /*0768*/ 	.byte	0x04, 0x12
        /*076a*/ 	.short	(.L_317 - .L_316)
	.align		4
.L_316:
        /*076c*/ 	.word	index@(_ZN13group_norm_v214gn_cuda_kernelI6__halfLi320ELi3ELi32ELi40ELi1024ELb0ELi64ELi320ELi320ELi4ELb1ELi21ELb0ELb0ENS_16CompileConditionILi1000EEEEEvPT_PKS4_S7_S7_flPfS8_Pj)
        /*0770*/ 	.word	0x00000000


	//----- nvinfo : EIATTR_MIN_STACK_SIZE
	.align		4
.L_317:
        /*0774*/ 	.byte	0x04, 0x12
        /*0776*/ 	.short	(.L_319 - .L_318)
	.align		4
.L_318:
        /*0778*/ 	.word	index@(_ZN13group_norm_v214gn_cuda_kernelI6__halfLi320ELi3ELi32ELi40ELi1024ELb0ELi64ELi320ELi320ELi4ELb1ELi27ELb0ELb0ENS_16CompileConditionILi1000EEEEEvPT_PKS4_S7_S7_flPfS8_Pj)
        /*077c*/ 	.word	0x00000000


	//----- nvinfo : EIATTR_MIN_STACK_SIZE
	.align		4
.L_319:
        /*0780*/ 	.byte	0x04, 0x12
        /*0782*/ 	.short	(.L_321 - .L_320)
	.align		4
.L_320:
        /*0784*/ 	.word	index@(_ZN13group_norm_v214gn_cuda_kernelI6__halfLi320ELi3ELi16ELi80ELi1024ELb1ELi16ELi320ELi320ELi4ELb1ELi5ELb0ELb0ENS_16CompileConditionILi1000EEEEEvPT_PKS4_S7_S7_flPfS8_Pj)
        /*0788*/ 	.word	0x00000000


	//----- nvinfo : EIATTR_MIN_STACK_SIZE
	.align		4
.L_321:
        /*078c*/ 	.byte	0x04, 0x12
        /*078e*/ 	.short	(.L_323 - .L_322)
	.align		4
.L_322:
        /*0790*/ 	.word	index@(_ZN13group_norm_v214gn_cuda_kernelI6__halfLi320ELi1ELi16ELi80ELi1024ELb1ELi32ELi320ELi320ELi4ELb1ELi4ELb0ELb0ENS_16CompileConditionILi1000EEEEEvPT_PKS4_S7_S7_flPfS8_Pj)
        /*0794*/ 	.word	0x00000000


	//----- nvinfo : EIATTR_MIN_STACK_SIZE
	.align		4
.L_323:
        /*0798*/ 	.byte	0x04, 0x12
        /*079a*/ 	.short	(.L_325 - .L_324)
	.align		4
.L_324:
        /*079c*/ 	.word	index@(_ZN13group_norm_v214gn_cuda_kernelI6__halfLi320ELi3ELi16ELi80ELi1024ELb1ELi32ELi320ELi320ELi4ELb1ELi10ELb0ELb0ENS_16CompileConditionILi1000EEEEEvPT_PKS4_S7_S7_flPfS8_Pj)
        /*07a0*/ 	.word	0x00000000


	//----- nvinfo : EIATTR_MIN_STACK_SIZE
	.align		4
.L_325:
        /*07a4*/ 	.byte	0x04, 0x12
        /*07a6*/ 	.short	(.L_327 - .L_326)
	.align		4
.L_326:
        /*07a8*/ 	.word	index@(_ZN13group_norm_v214gn_cuda_kernelI6__halfLi320ELi1ELi16ELi80ELi1024ELb1ELi64ELi320ELi320ELi4ELb1ELi9ELb0ELb0ENS_16CompileConditionILi1000EEEEEvPT_PKS4_S7_S7_flPfS8_Pj)
        /*07ac*/ 	.word	0x00000000


	//----- nvinfo : EIATTR_MIN_STACK_SIZE
	.align		4
.L_327:
        /*07b0*/ 	.byte	0x04, 0x12
        /*07b2*/ 	.short	(.L_329 - .L_328)
	.align		4
.L_328:
        /*07b4*/ 	.word	index@(_ZN13group_norm_v214gn_cuda_kernelI6__halfLi320ELi1ELi16ELi80ELi1024ELb1ELi128ELi320ELi320ELi4ELb1ELi18ELb0ELb0ENS_16CompileConditionILi1000EEEEEvPT_PKS4_S7_S7_flPfS8_Pj)
        /*07b8*/ 	.word	0x00000000


	//----- nvinfo : EIATTR_MIN_STACK_SIZE
	.align		4
.L_329:
        /*07bc*/ 	.byte	0x04, 0x12
        /*07be*/ 	.short	(.L_331 - .L_330)
	.align		4
.L_330:
        /*07c0*/ 	.word	index@(_ZN13group_norm_v214gn_cuda_kernelI6__halfLi320ELi2ELi16ELi80ELi1024ELb1ELi64ELi320ELi320ELi4ELb1ELi18ELb0ELb0ENS_16CompileConditionILi1000EEEEEvPT_PKS4_S7_S7_flPfS8_Pj)
        /*07c4*/ 	.word	0x00000000


	//----- nvinfo : EIATTR_MIN_STACK_SIZE
	.align		4
.L_331:
        /*07c8*/ 	.byte	0x04, 0x12
        /*07ca*/ 	.short	(.L_333 - .L_332)
	.align		4
.L_332:
        /*07cc*/ 	.word	index@(_ZN13group_norm_v214gn_cuda_kernelI6__halfLi320ELi3ELi16ELi80ELi1024ELb1ELi64ELi320ELi320ELi4ELb1ELi21ELb0ELb0ENS_16CompileConditionILi1000EEEEEvPT_PKS4_S7_S7_flPfS8_Pj)
        /*07d0*/ 	.word	0x00000000


	//----- nvinfo : EIATTR_MIN_STACK_SIZE
	.align		4
.L_333:
        /*07d4*/ 	.byte	0x04, 0x12
        /*07d6*/ 	.short	(.L_335 - .L_334)
	.align		4
.L_334:
        /*07d8*/ 	.word	index@(_ZN13group_norm_v214gn_cuda_kernelI6__halfLi320ELi3ELi16ELi80ELi1024ELb1ELi64ELi320ELi320ELi4ELb1ELi27ELb0ELb0ENS_16CompileConditionILi1000EEEEEvPT_PKS4_S7_S7_flPfS8_Pj)
        /*07dc*/ 	.word	0x00000000
.L_335:


//--------------------- .nv.compat                --------------------------
	.section	.nv.compat,"",@"SHT_CUDA_COMPAT_INFO"
	.align	4
        /*0000*/ 	.byte	0x02, 0x09, 0x01, 0x00, 0x02, 0x02, 0x01, 0x00, 0x02, 0x05, 0x05, 0x00, 0x03, 0x07, 0x01, 0x01
        /*0010*/ 	.byte	0x02, 0x03, 0x00, 0x00, 0x02, 0x06, 0x01, 0x00, 0x04, 0x0b, 0x08, 0x00, 0x00, 0x00, 0x00, 0x00
        /*0020*/ 	.byte	0x00, 0x00, 0x00, 0x00


//--------------------- .nv.info._ZN13group_norm_v218gn_bwd_cuda_kernelI13__nv_bfloat16Li320ELi3ELi32ELi40ELi1024ELb0ELb1ELi16ELi320ELi320ELi4ELb1ELi5ELb0ELb0ELNS_15WgradSyncMethodE2ENS_16CompileConditionILi1000EEEEEvPT_S6_S6_PKS5_S8_S8_S8_PKfflPfPj --------------------------
	.section	.nv.info._ZN13group_norm_v218gn_bwd_cuda_kernelI13__nv_bfloat16Li320ELi3ELi32ELi40ELi1024ELb0ELb1ELi16ELi320ELi320ELi4ELb1ELi5ELb0ELb0ELNS_15WgradSyncMethodE2ENS_16CompileConditionILi1000EEEEEvPT_S6_S6_PKS5_S8_S8_S8_PKfflPfPj,"",@"SHT_CUDA_INFO"
	.sectionflags	@""
	.align	4


	//----- nvinfo : EIATTR_CUDA_API_VERSION
	.align		4
        /*0000*/ 	.byte	0x04, 0x37
        /*0002*/ 	.short	(.L_337 - .L_336)
.L_336:
        /*0004*/ 	.word	0x00000082


	//----- nvinfo : EIATTR_KPARAM_INFO
	.align		4
.L_337:
        /*0008*/ 	.byte	0x04, 0x17
        /*000a*/ 	.short	(.L_339 - .L_338)
.L_338:
        /*000c*/ 	.word	0x00000000
        /*0010*/ 	.short	0x000b
        /*0012*/ 	.short	0x0058
        /*0014*/ 	.byte	0x00, 0xf5, 0x21, 0x00


	//----- nvinfo : EIATTR_KPARAM_INFO
	.align		4
.L_339:
        /*0018*/ 	.byte	0x04, 0x17
        /*001a*/ 	.short	(.L_341 - .L_340)
.L_340:
        /*001c*/ 	.word	0x00000000
        /*0020*/ 	.short	0x000a
        /*0022*/ 	.short	0x0050
        /*0024*/ 	.byte	0x00, 0xf5, 0x21, 0x00


	//----- nvinfo : EIATTR_KPARAM_INFO
	.align		4
.L_341:
        /*0028*/ 	.byte	0x04, 0x17
        /*002a*/ 	.short	(.L_343 - .L_342)
.L_342:
        /*002c*/ 	.word	0x00000000
        /*0030*/ 	.short	0x0009
        /*0032*/ 	.short	0x0048
        /*0034*/ 	.byte	0x00, 0xf0, 0x21, 0x00


	//----- nvinfo : EIATTR_KPARAM_INFO
	.align		4
.L_343:
        /*0038*/ 	.byte	0x04, 0x17
        /*003a*/ 	.short	(.L_345 - .L_344)
.L_344:
        /*003c*/ 	.word	0x00000000
        /*0040*/ 	.short	0x0008
        /*0042*/ 	.short	0x0040
        /*0044*/ 	.byte	0x00, 0xf0, 0x11, 0x00


	//----- nvinfo : EIATTR_KPARAM_INFO
	.align		4
.L_345:
        /*0048*/ 	.byte	0x04, 0x17
        /*004a*/ 	.short	(.L_347 - .L_346)
.L_346:
        /*004c*/ 	.word	0x00000000
        /*0050*/ 	.short	0x0007
        /*0052*/ 	.short	0x0038
        /*0054*/ 	.byte	0x00, 0xf5, 0x21, 0x00


	//----- nvinfo : EIATTR_KPARAM_INFO
	.align		4
.L_347:
        /*0058*/ 	.byte	0x04, 0x17
        /*005a*/ 	.short	(.L_349 - .L_348)
.L_348:
        /*005c*/ 	.word	0x00000000
        /*0060*/ 	.short	0x0006
        /*0062*/ 	.short	0x0030
        /*0064*/ 	.byte	0x00, 0xf5, 0x21, 0x00


	//----- nvinfo : EIATTR_KPARAM_INFO
	.align		4
.L_349:
        /*0068*/ 	.byte	0x04, 0x17
        /*006a*/ 	.short	(.L_351 - .L_350)
.L_350:
        /*006c*/ 	.word	0x00000000
        /*0070*/ 	.short	0x0005
        /*0072*/ 	.short	0x0028
        /*0074*/ 	.byte	0x00, 0xf5, 0x21, 0x00


	//----- nvinfo : EIATTR_KPARAM_INFO
	.align		4
.L_351:
        /*0078*/ 	.byte	0x04, 0x17
        /*007a*/ 	.short	(.L_353 - .L_352)
.L_352:
        /*007c*/ 	.word	0x00000000
        /*0080*/ 	.short	0x0004
        /*0082*/ 	.short	0x0020
        /*0084*/ 	.byte	0x00, 0xf5, 0x21, 0x00


	//----- nvinfo : EIATTR_KPARAM_INFO
	.align		4
.L_353:
        /*0088*/ 	.byte	0x04, 0x17
        /*008a*/ 	.short	(.L_355 - .L_354)
.L_354:
        /*008c*/ 	.word	0x00000000
        /*0090*/ 	.short	0x0003
        /*0092*/ 	.short	0x0018
        /*0094*/ 	.byte	0x00, 0xf5, 0x21, 0x00


	//----- nvinfo : EIATTR_KPARAM_INFO
	.align		4
.L_355:
        /*0098*/ 	.byte	0x04, 0x17
        /*009a*/ 	.short	(.L_357 - .L_356)
.L_356:
        /*009c*/ 	.word	0x00000000
        /*00a0*/ 	.short	0x0002
        /*00a2*/ 	.short	0x0010
        /*00a4*/ 	.byte	0x00, 0xf5, 0x21, 0x00


	//----- nvinfo : EIATTR_KPARAM_INFO
	.align		4
.L_357:
        /*00a8*/ 	.byte	0x04, 0x17
        /*00aa*/ 	.short	(.L_359 - .L_358)
.L_358:
        /*00ac*/ 	.word	0x00000000
        /*00b0*/ 	.short	0x0001
        /*00b2*/ 	.short	0x0008
        /*00b4*/ 	.byte	0x00, 0xf5, 0x21, 0x00


	//----- nvinfo : EIATTR_KPARAM_INFO
	.align		4
.L_359:
        /*00b8*/ 	.byte	0x04, 0x17
        /*00ba*/ 	.short	(.L_361 - .L_360)
.L_360:
        /*00bc*/ 	.word	0x00000000
        /*00c0*/ 	.short	0x0000
        /*00c2*/ 	.short	0x0000
        /*00c4*/ 	.byte	0x00, 0xf5, 0x21, 0x00


	//----- nvinfo : EIATTR_SPARSE_MMA_MASK
	.align		4
.L_361:
        /*00c8*/ 	.byte	0x03, 0x50
        /*00ca*/ 	.short	0x0000


	//----- nvinfo : EIATTR_MAXREG_COUNT
	.align		4
        /*00cc*/ 	.byte	0x03, 0x1b
        /*00ce*/ 	.short	0x0040


	//----- nvinfo : EIATTR_MERCURY_ISA_VERSION
	.align		4
        /*00d0*/ 	.byte	0x03, 0x5f
        /*00d2*/ 	.short	0x0101


	//----- nvinfo : EIATTR_VRC_CTA_INIT_COUNT
	.align		4
        /*00d4*/ 	.byte	0x02, 0x4a
	.zero		1
	.zero		1


	//----- nvinfo : EIATTR_EXIT_INSTR_OFFSETS
	.align		4
        /*00d8*/ 	.byte	0x04, 0x1c
        /*00da*/ 	.short	(.L_363 - .L_362)


	//   ....[0]....
.L_362:
        /*00dc*/ 	.word	0x00000010


	//----- nvinfo : EIATTR_MAX_THREADS
	.align		4
.L_363:
        /*00e0*/ 	.byte	0x04, 0x05
        /*00e2*/ 	.short	(.L_365 - .L_364)
.L_364:
        /*00e4*/ 	.word	0x00000140
        /*00e8*/ 	.word	0x00000001
        /*00ec*/ 	.word	0x00000001


	//----- nvinfo : EIATTR_CBANK_PARAM_SIZE
	.align		4
.L_365:
        /*00f0*/ 	.byte	0x03, 0x19
        /*00f2*/ 	.short	0x0060


	//----- nvinfo : EIATTR_PARAM_CBANK
	.align		4
        /*00f4*/ 	.byte	0x04, 0x0a
        /*00f6*/ 	.short	(.L_367 - .L_366)
	.align		4
.L_366:
        /*00f8*/ 	.word	index@(.nv.constant0._ZN13group_norm_v218gn_bwd_cuda_kernelI13__nv_bfloat16Li320ELi3ELi32ELi40ELi1024ELb0ELb1ELi16ELi320ELi320ELi4ELb1ELi5ELb0ELb0ELNS_15WgradSyncMethodE2ENS_16CompileConditionILi1000EEEEEvPT_S6_S6_PKS5_S8_S8_S8_PKfflPfPj)
        /*00fc*/ 	.short	0x0380
        /*00fe*/ 	.short	0x0060


	//----- nvinfo : EIATTR_SW_WAR
	.align		4
.L_367:
        /*0100*/ 	.byte	0x04, 0x36
        /*0102*/ 	.short	(.L_369 - .L_368)
.L_368:
        /*0104*/ 	.word	0x00000008
.L_369:


//--------------------- .nv.info._ZN13group_norm_v218gn_bwd_cuda_kernelI13__nv_bfloat16Li320ELi1ELi32ELi40ELi1024ELb0ELb1ELi32ELi320ELi320ELi4ELb1ELi4ELb0ELb0ELNS_15WgradSyncMethodE3ENS_16CompileConditionILi1000EEEEEvPT_S6_S6_PKS5_S8_S8_S8_PKfflPfPj --------------------------
	.section	.nv.info._ZN13group_norm_v218gn_bwd_cuda_kernelI13__nv_bfloat16Li320ELi1ELi32ELi40ELi1024ELb0ELb1ELi32ELi320ELi320ELi4ELb1ELi4ELb0ELb0ELNS_15WgradSyncMethodE3ENS_16CompileConditionILi1000EEEEEvPT_S6_S6_PKS5_S8_S8_S8_PKfflPfPj,"",@"SHT_CUDA_INFO"
	.sectionflags	@""
	.align	4


	//----- nvinfo : EIATTR_CUDA_API_VERSION
	.align		4
        /*0000*/ 	.byte	0x04, 0x37
        /*0002*/ 	.short	(.L_371 - .L_370)
.L_370:
        /*0004*/ 	.word	0x00000082


	//----- nvinfo : EIATTR_KPARAM_INFO
	.align		4
.L_371:
        /*0008*/ 	.byte	0x04, 0x17
        /*000a*/ 	.short	(.L_373 - .L_372)
.L_372:
        /*000c*/ 	.word	0x00000000
        /*0010*/ 	.short	0x000b
        /*0012*/ 	.short	0x0058
        /*0014*/ 	.byte	0x00, 0xf5, 0x21, 0x00


	//----- nvinfo : EIATTR_KPARAM_INFO
	.align		4
.L_373:
        /*0018*/ 	.byte	0x04, 0x17
        /*001a*/ 	.short	(.L_375 - .L_374)
.L_374:
        /*001c*/ 	.word	0x00000000
        /*0020*/ 	.short	0x000a
        /*0022*/ 	.short	0x0050
        /*0024*/ 	.byte	0x00, 0xf5, 0x21, 0x00


	//----- nvinfo : EIATTR_KPARAM_INFO
	.align		4
.L_375:
        /*0028*/ 	.byte	0x04, 0x17
        /*002a*/ 	.short	(.L_377 - .L_376)
.L_376:
        /*002c*/ 	.word	0x00000000
        /*0030*/ 	.short	0x0009
        /*0032*/ 	.short	0x0048
        /*0034*/ 	.byte	0x00, 0xf0, 0x21, 0x00


	//----- nvinfo : EIATTR_KPARAM_INFO
	.align		4
.L_377:
        /*0038*/ 	.byte	0x04, 0x17
        /*003a*/ 	.short	(.L_379 - .L_378)
.L_378:
        /*003c*/ 	.word	0x00000000
        /*0040*/ 	.short	0x0008
        /*0042*/ 	.short	0x0040
        /*0044*/ 	.byte	0x00, 0xf0, 0x11, 0x00


	//----- nvinfo : EIATTR_KPARAM_INFO
	.align		4
.L_379:
        /*0048*/ 	.byte	0x04, 0x17
        /*004a*/ 	.short	(.L_381 - .L_380)
.L_380:
        /*004c*/ 	.word	0x00000000
        /*0050*/ 	.short	0x0007
        /*0052*/ 	.short	0x0038
        /*0054*/ 	.byte	0x00, 0xf5, 0x21, 0x00


	//----- nvinfo : EIATTR_KPARAM_INFO
	.align		4
.L_381:
        /*0058*/ 	.byte	0x04, 0x17
        /*005a*/ 	.short	(.L_383 - .L_382)
.L_382:
        /*005c*/ 	.word	0x00000000
        /*0060*/ 	.short	0x0006
        /*0062*/ 	.short	0x0030
        /*0064*/ 	.byte	0x00, 0xf5, 0x21, 0x00


	//----- nvinfo : EIATTR_KPARAM_INFO
	.align		4
.L_383:
        /*0068*/ 	.byte	0x04, 0x17
        /*006a*/ 	.short	(.L_385 - .L_384)
.L_384:
        /*006c*/ 	.word	0x00000000
        /*0070*/ 	.short	0x0005
        /*0072*/ 	.short	0x0028
        /*0074*/ 	.byte	0x00, 0xf5, 0x21, 0x00


	//----- nvinfo : EIATTR_KPARAM_INFO
	.align		4
.L_385:
        /*0078*/ 	.byte	0x04, 0x17
        /*007a*/ 	.short	(.L_387 - .L_386)
.L_386:
        /*007c*/ 	.word	0x00000000
        /*0080*/ 	.short	0x0004
        /*0082*/ 	.short	0x0020
        /*0084*/ 	.byte	0x00, 0xf5, 0x21, 0x00


	//----- nvinfo : EIATTR_KPARAM_INFO
	.align		4
.L_387:
        /*0088*/ 	.byte	0x04, 0x17
        /*008a*/ 	.short	(.L_389 - .L_388)
.L_388:
        /*008c*/ 	.word	0x00000000
        /*0090*/ 	.short	0x0003
        /*0092*/ 	.short	0x0018
        /*0094*/ 	.byte	0x00, 0xf5, 0x21, 0x00


	//----- nvinfo : EIATTR_KPARAM_INFO
	.align		4
.L_389:
        /*0098*/ 	.byte	0x04, 0x17
        /*009a*/ 	.short	(.L_391 - .L_390)
.L_390:
        /*009c*/ 	.word	0x00000000
        /*00a0*/ 	.short	0x0002
        /*00a2*/ 	.short	0x0010
        /*00a4*/ 	.byte	0x00, 0xf5, 0x21, 0x00


	//----- nvinfo : EIATTR_KPARAM_INFO
	.align		4
.L_391:
        /*00a8*/ 	.byte	0x04, 0x17
        /*00aa*/ 	.short	(.L_393 - .L_392)
.L_392:
        /*00ac*/ 	.word	0x00000000
        /*00b0*/ 	.short	0x0001
        /*00b2*/ 	.short	0x0008
        /*00b4*/ 	.byte	0x00, 0xf5, 0x21, 0x00


	//----- nvinfo : EIATTR_KPARAM_INFO
	.align		4
.L_393:
        /*00b8*/ 	.byte	0x04, 0x17
        /*00ba*/ 	.short	(.L_395 - .L_394)
.L_394:
        /*00bc*/ 	.word	0x00000000
        /*00c0*/ 	.short	0x0000
        /*00c2*/ 	.short	0x0000
        /*00c4*/ 	.byte	0x00, 0xf5, 0x21, 0x00


	//----- nvinfo : EIATTR_SPARSE_MMA_MASK
	.align		4
.L_395:
        /*00c8*/ 	.byte	0x03, 0x50
        /*00ca*/ 	.short	0x0000


	//----- nvinfo : EIATTR_MAXREG_COUNT
	.align		4
        /*00cc*/ 	.byte	0x03, 0x1b
        /*00ce*/ 	.short	0x00a8


	//----- nvinfo : EIATTR_MERCURY_ISA_VERSION
	.align		4
        /*00d0*/ 	.byte	0x03, 0x5f
        /*00d2*/ 	.short	0x0101


	//----- nvinfo : EIATTR_VRC_CTA_INIT_COUNT
	.align		4
        /*00d4*/ 	.byte	0x02, 0x4a
	.zero		1
	.zero		1


	//----- nvinfo : EIATTR_EXIT_INSTR_OFFSETS
	.align		4
        /*00d8*/ 	.byte	0x04, 0x1c
        /*00da*/ 	.short	(.L_397 - .L_396)


	//   ....[0]....
.L_396:
        /*00dc*/ 	.word	0x00000010


	//----- nvinfo : EIATTR_MAX_THREADS
	.align		4
.L_397:
        /*00e0*/ 	.byte	0x04, 0x05
        /*00e2*/ 	.short	(.L_399 - .L_398)
.L_398:
        /*00e4*/ 	.word	0x00000140
        /*00e8*/ 	.word	0x00000001
        /*00ec*/ 	.word	0x00000001


	//----- nvinfo : EIATTR_CBANK_PARAM_SIZE
	.align		4
.L_399:
        /*00f0*/ 	.byte	0x03, 0x19
        /*00f2*/ 	.short	0x0060


	//----- nvinfo : EIATTR_PARAM_CBANK
	.align		4
        /*00f4*/ 	.byte	0x04, 0x0a
        /*00f6*/ 	.short	(.L_401 - .L_400)
	.align		4
.L_400:
        /*00f8*/ 	.word	index@(.nv.constant0._ZN13group_norm_v218gn_bwd_cuda_kernelI13__nv_bfloat16Li320ELi1ELi32ELi40ELi1024ELb0ELb1ELi32ELi320ELi320ELi4ELb1ELi4ELb0ELb0ELNS_15WgradSyncMethodE3ENS_16CompileConditionILi1000EEEEEvPT_S6_S6_PKS5_S8_S8_S8_PKfflPfPj)
        /*00fc*/ 	.short	0x0380
        /*00fe*/ 	.short	0x0060


	//----- nvinfo : EIATTR_SW_WAR
	.align		4
.L_401:
        /*0100*/ 	.byte	0x04, 0x36
        /*0102*/ 	.short	(.L_403 - .L_402)
.L_402:
        /*0104*/ 	.word	0x00000008
.L_403:


//--------------------- .nv.info._ZN13group_norm_v218gn_bwd_cuda_kernelI13__nv_bfloat16Li320ELi1ELi32ELi40ELi1024ELb0ELb1ELi64ELi320ELi320ELi4ELb1ELi8ELb0ELb0ELNS_15WgradSyncMethodE3ENS_16CompileConditionILi1000EEEEEvPT_S6_S6_PKS5_S8_S8_S8_PKfflPfPj --------------------------
	.section	.nv.info._ZN13group_norm_v218gn_bwd_cuda_kernelI13__nv_bfloat16Li320ELi1ELi32ELi40ELi1024ELb0ELb1ELi64ELi320ELi320ELi4ELb1ELi8ELb0ELb0ELNS_15WgradSyncMethodE3ENS_16CompileConditionILi1000EEEEEvPT_S6_S6_PKS5_S8_S8_S8_PKfflPfPj,"",@"SHT_CUDA_INFO"
	.sectionflags	@""
	.align	4


	//----- nvinfo : EIATTR_CUDA_API_VERSION
	.align		4
        /*0000*/ 	.byte	0x04, 0x37
        /*0002*/ 	.short	(.L_405 - .L_404)
.L_404:
        /*0004*/ 	.word	0x00000082


	//----- nvinfo : EIATTR_KPARAM_INFO
	.align		4
.L_405:
        /*0008*/ 	.byte	0x04, 0x17
        /*000a*/ 	.short	(.L_407 - .L_406)
.L_406:
        /*000c*/ 	.word	0x00000000
        /*0010*/ 	.short	0x000b
        /*0012*/ 	.short	0x0058
        /*0014*/ 	.byte	0x00, 0xf5, 0x21, 0x00


	//----- nvinfo : EIATTR_KPARAM_INFO
	.align		4
.L_407:
        /*0018*/ 	.byte	0x04, 0x17
        /*001a*/ 	.short	(.L_409 - .L_408)
.L_408:
        /*001c*/ 	.word	0x00000000
        /*0020*/ 	.short	0x000a
        /*0022*/ 	.short	0x0050
        /*0024*/ 	.byte	0x00, 0xf5, 0x21, 0x00


	//----- nvinfo : EIATTR_KPARAM_INFO
	.align		4
.L_409:
        /*0028*/ 	.byte	0x04, 0x17
        /*002a*/ 	.short	(.L_411 - .L_410)
.L_410:
        /*002c*/ 	.word	0x00000000
        /*0030*/ 	.short	0x0009
        /*0032*/ 	.short	0x0048
        /*0034*/ 	.byte	0x00, 0xf0, 0x21, 0x00


	//----- nvinfo : EIATTR_KPARAM_INFO
	.align		4
.L_411:
        /*0038*/ 	.byte	0x04, 0x17
        /*003a*/ 	.short	(.L_413 - .L_412)
.L_412:
        /*003c*/ 	.word	0x00000000
        /*0040*/ 	.short	0x0008
        /*0042*/ 	.short	0x0040
        /*0044*/ 	.byte	0x00, 0xf0, 0x11, 0x00


	//----- nvinfo : EIATTR_KPARAM_INFO
	.align		4
.L_413:
        /*0048*/ 	.byte	0x04, 0x17
        /*004a*/ 	.short	(.L_415 - .L_414)
.L_414:
        /*004c*/ 	.word	0x00000000
        /*0050*/ 	.short	0x0007
        /*0052*/ 	.short	0x0038
        /*0054*/ 	.byte	0x00, 0xf5, 0x21, 0x00


	//----- nvinfo : EIATTR_KPARAM_INFO
	.align		4
.L_415:
        /*0058*/ 	.byte	0x04, 0x17
        /*005a*/ 	.short	(.L_417 - .L_416)
.L_416:
        /*005c*/ 	.word	0x00000000
        /*0060*/ 	.short	0x0006
        /*0062*/ 	.short	0x0030
        /*0064*/ 	.byte	0x00, 0xf5, 0x21, 0x00


	//----- nvinfo : EIATTR_KPARAM_INFO
	.align		4
.L_417:
        /*0068*/ 	.byte	0x04, 0x17
        /*006a*/ 	.short	(.L_419 - .L_418)
.L_418:
        /*006c*/ 	.word	0x00000000
        /*0070*/ 	.short	0x0005
        /*0072*/ 	.short	0x0028
        /*0074*/ 	.byte	0x00, 0xf5, 0x21, 0x00


	//----- nvinfo : EIATTR_KPARAM_INFO
	.align		4
.L_419:
        /*0078*/ 	.byte	0x04, 0x17
        /*007a*/ 	.short	(.L_421 - .L_420)
.L_420:
        /*007c*/ 	.word	0x00000000
        /*0080*/ 	.short	0x0004
        /*0082*/ 	.short	0x0020
        /*0084*/ 	.byte	0x00, 0xf5, 0x21, 0x00


	//----- nvinfo : EIATTR_KPARAM_INFO
	.align		4
.L_421:
        /*0088*/ 	.byte	0x04, 0x17
        /*008a*/ 	.short	(.L_423 - .L_422)
.L_422:
        /*008c*/ 	.word	0x00000000
        /*0090*/ 	.short	0x0003
        /*0092*/ 	.short	0x0018
        /*0094*/ 	.byte	0x00, 0xf5, 0x21, 0x00


	//----- nvinfo : EIATTR_KPARAM_INFO
	.align		4
.L_423:
        /*0098*/ 	.byte	0x04, 0x17
        /*009a*/ 	.short	(.L_425 - .L_424)
.L_424:
        /*009c*/ 	.word	0x00000000
        /*00a0*/ 	.short	0x0002
        /*00a2*/ 	.short	0x0010
        /*00a4*/ 	.byte	0x00, 0xf5, 0x21, 0x00


	//----- nvinfo : EIATTR_KPARAM_INFO
	.align		4
.L_425:
        /*00a8*/ 	.byte	0x04, 0x17
        /*00aa*/ 	.short	(.L_427 - .L_426)
.L_426:
        /*00ac*/ 	.word	0x00000000
        /*00b0*/ 	.short	0x0001
        /*00b2*/ 	.short	0x0008
        /*00b4*/ 	.byte	0x00, 0xf5, 0x21, 0x00


	//----- nvinfo : EIATTR_KPARAM_INFO
	.align		4
.L_427:
        /*00b8*/ 	.byte	0x04, 0x17
        /*00ba*/ 	.short	(.L_429 - .L_428)
.L_428:
        /*00bc*/ 	.word	0x00000000
        /*00c0*/ 	.short	0x0000
        /*00c2*/ 	.short	0x0000
        /*00c4*/ 	.byte	0x00, 0xf5, 0x21, 0x00


	//----- nvinfo : EIATTR_SPARSE_MMA_MASK
	.align		4
.L_429:
        /*00c8*/ 	.byte	0x03, 0x50
        /*00ca*/ 	.short	0x0000


	//----- nvinfo : EIATTR_MAXREG_COUNT
	.align		4
        /*00cc*/ 	.byte	0x03, 0x1b
        /*00ce*/ 	.short	0x00a8


	//----- nvinfo : EIATTR_MERCURY_ISA_VERSION
	.align		4
        /*00d0*/ 	.byte	0x03, 0x5f
        /*00d2*/ 	.short	0x0101


	//----- nvinfo : EIATTR_VRC_CTA_INIT_COUNT
	.align		4
        /*00d4*/ 	.byte	0x02, 0x4a
	.zero		1
	.zero		1


	//----- nvinfo : EIATTR_EXIT_INSTR_OFFSETS
	.align		4
        /*00d8*/ 	.byte	0x04, 0x1c
        /*00da*/ 	.short	(.L_431 - .L_430)


	//   ....[0]....
.L_430:
        /*00dc*/ 	.word	0x00000010


	//----- nvinfo : EIATTR_MAX_THREADS
	.align		4
.L_431:
        /*00e0*/ 	.byte	0x04, 0x05
        /*00e2*/ 	.short	(.L_433 - .L_432)
.L_432:
        /*00e4*/ 	.word	0x00000140
        /*00e8*/ 	.word	0x00000001
        /*00ec*/ 	.word	0x00000001


	//----- nvinfo : EIATTR_CBANK_PARAM_SIZE
	.align		4
.L_433:
        /*00f0*/ 	.byte	0x03, 0x19
        /*00f2*/ 	.short	0x0060


	//----- nvinfo : EIATTR_PARAM_CBANK
	.align		4
        /*00f4*/ 	.byte	0x04, 0x0a
        /*00f6*/ 	.short	(.L_435 - .L_434)
	.align		4
.L_434:
        /*00f8*/ 	.word	index@(.nv.constant0._ZN13group_norm_v218gn_bwd_cuda_kernelI13__nv_bfloat16Li320ELi1ELi32ELi40ELi1024ELb0ELb1ELi64ELi320ELi320ELi4ELb1ELi8ELb0ELb0ELNS_15WgradSyncMethodE3ENS_16CompileConditionILi1000EEEEEvPT_S6_S6_PKS5_S8_S8_S8_PKfflPfPj)
        /*00fc*/ 	.short	0x0380
        /*00fe*/ 	.short	0x0060


	//----- nvinfo : EIATTR_SW_WAR
	.align		4
.L_435:
        /*0100*/ 	.byte	0x04, 0x36
        /*0102*/ 	.short	(.L_437 - .L_436)
.L_436:
        /*0104*/ 	.word	0x00000008
.L_437:


//--------------------- .nv.info._ZN13group_norm_v218gn_bwd_cuda_kernelI13__nv_bfloat16Li320ELi2ELi32ELi40ELi1024ELb0ELb1ELi32ELi320ELi320ELi4ELb1ELi8ELb0ELb0ELNS_15WgradSyncMethodE3ENS_16CompileConditionILi1000EEEEEvPT_S6_S6_PKS5_S8_S8_S8_PKfflPfPj --------------------------
	.section	.nv.info._ZN13group_norm_v218gn_bwd_cuda_kernelI13__nv_bfloat16Li320ELi2ELi32ELi40ELi1024ELb0ELb1ELi32ELi320ELi320ELi4ELb1ELi8ELb0ELb0ELNS_15WgradSyncMethodE3ENS_16CompileConditionILi1000EEEEEvPT_S6_S6_PKS5_S8_S8_S8_PKfflPfPj,"",@"SHT_CUDA_INFO"
	.sectionflags	@""
	.align	4


	//----- nvinfo : EIATTR_CUDA_API_VERSION
	.align		4
        /*0000*/ 	.byte	0x04, 0x37
        /*0002*/ 	.short	(.L_439 - .L_438)
.L_438:
        /*0004*/ 	.word	0x00000082


	//----- nvinfo : EIATTR_KPARAM_INFO
	.align		4
.L_439:
        /*0008*/ 	.byte	0x04, 0x17
        /*000a*/ 	.short	(.L_441 - .L_440)
.L_440:
        /*000c*/ 	.word	0x00000000
        /*0010*/ 	.short	0x000b
        /*0012*/ 	.short	0x0058
        /*0014*/ 	.byte	0x00, 0xf5, 0x21, 0x00


	//----- nvinfo : EIATTR_KPARAM_INFO
	.align		4
.L_441:
        /*0018*/ 	.byte	0x04, 0x17
        /*001a*/ 	.short	(.L_443 - .L_442)
.L_442:
        /*001c*/ 	.word	0x00000000
        /*0020*/ 	.short	0x000a
        /*0022*/ 	.short	0x0050
        /*0024*/ 	.byte	0x00, 0xf5, 0x21, 0x00


	//----- nvinfo : EIATTR_KPARAM_INFO
	.align		4
.L_443:
        /*0028*/ 	.byte	0x04, 0x17
        /*002a*/ 	.short	(.L_445 - .L_444)
.L_444:
        /*002c*/ 	.word	0x00000000
        /*0030*/ 	.short	0x0009
        /*0032*/ 	.short	0x0048
        /*0034*/ 	.byte	0x00, 0xf0, 0x21, 0x00


	//----- nvinfo : EIATTR_KPARAM_INFO
	.align		4
.L_445:
        /*0038*/ 	.byte	0x04, 0x17
        /*003a*/ 	.short	(.L_447 - .L_446)
.L_446:
        /*003c*/ 	.word	0x00000000
        /*0040*/ 	.short	0x0008
        /*0042*/ 	.short	0x0040
        /*0044*/ 	.byte	0x00, 0xf0, 0x11, 0x00


	//----- nvinfo : EIATTR_KPARAM_INFO
	.align		4
.L_447:
        /*0048*/ 	.byte	0x04, 0x17
        /*004a*/ 	.short	(.L_449 - .L_448)
.L_448:
        /*004c*/ 	.word	0x00000000
        /*0050*/ 	.short	0x0007
        /*0052*/ 	.short	0x0038
        /*0054*/ 	.byte	0x00, 0xf5, 0x21, 0x00


	//----- nvinfo : EIATTR_KPARAM_INFO
	.align		4
.L_449:
        /*0058*/ 	.byte	0x04, 0x17
        /*005a*/ 	.short	(.L_451 - .L_450)
.L_450:
        /*005c*/ 	.word	0x00000000
        /*0060*/ 	.short	0x0006
        /*0062*/ 	.short	0x0030
        /*0064*/ 	.byte	0x00, 0xf5, 0x21, 0x00


	//----- nvinfo : EIATTR_KPARAM_INFO
	.align		4
.L_451:
        /*0068*/ 	.byte	0x04, 0x17
        /*006a*/ 	.short	(.L_453 - .L_452)
.L_452:
        /*006c*/ 	.word	0x00000000
        /*0070*/ 	.short	0x0005
        /*0072*/ 	.short	0x0028
        /*0074*/ 	.byte	0x00, 0xf5, 0x21, 0x00


	//----- nvinfo : EIATTR_KPARAM_INFO
	.align		4
.L_453:
        /*0078*/ 	.byte	0x04, 0x17
        /*007a*/ 	.short	(.L_455 - .L_454)
.L_454:
        /*007c*/ 	.word	0x00000000
        /*0080*/ 	.short	0x0004
        /*0082*/ 	.short	0x0020
        /*0084*/ 	.byte	0x00, 0xf5, 0x21, 0x00


	//----- nvinfo : EIATTR_KPARAM_INFO
	.align		4
.L_455:
        /*0088*/ 	.byte	0x04, 0x17
        /*008a*/ 	.short	(.L_457 - .L_456)
.L_456:
        /*008c*/ 	.word	0x00000000
        /*0090*/ 	.short	0x0003
        /*0092*/ 	.short	0x0018
        /*0094*/ 	.byte	0x00, 0xf5, 0x21, 0x00


	//----- nvinfo : EIATTR_KPARAM_INFO
	.align		4
.L_457:
        /*0098*/ 	.byte	0x04, 0x17
        /*009a*/ 	.short	(.L_459 - .L_458)
.L_458:
        /*009c*/ 	.word	0x00000000
        /*00a0*/ 	.short	0x0002
        /*00a2*/ 	.short	0x0010
        /*00a4*/ 	.byte	0x00, 0xf5, 0x21, 0x00


	//----- nvinfo : EIATTR_KPARAM_INFO
	.align		4
.L_459:
        /*00a8*/ 	.byte	0x04, 0x17
        /*00aa*/ 	.short	(.L_461 - .L_460)
.L_460:
        /*00ac*/ 	.word	0x00000000
        /*00b0*/ 	.short	0x0001
        /*00b2*/ 	.short	0x0008
        /*00b4*/ 	.byte	0x00, 0xf5, 0x21, 0x00


	//----- nvinfo : EIATTR_KPARAM_INFO
	.align		4
.L_461:
        /*00b8*/ 	.byte	0x04, 0x17
        /*00ba*/ 	.short	(.L_463 - .L_462)
.L_462:
        /*00bc*/ 	.word	0x00000000
        /*00c0*/ 	.short	0x0000
        /*00c2*/ 	.short	0x0000
        /*00c4*/ 	.byte	0x00, 0xf5, 0x21, 0x00


	//----- nvinfo : EIATTR_SPARSE_MMA_MASK
	.align		4
.L_463:
        /*00c8*/ 	.byte	0x03, 0x50
        /*00ca*/ 	.short	0x0000


	//----- nvinfo : EIATTR_MAXREG_COUNT
	.align		4
        /*00cc*/ 	.byte	0x03, 0x1b
        /*00ce*/ 	.short	0x0060


	//----- nvinfo : EIATTR_MERCURY_ISA_VERSION
	.align		4
        /*00d0*/ 	.byte	0x03, 0x5f
        /*00d2*/ 	.short	0x0101


	//----- nvinfo : EIATTR_VRC_CTA_INIT_COUNT
	.align		4
        /*00d4*/ 	.byte	0x02, 0x4a
	.zero		1
	.zero		1


	//----- nvinfo : EIATTR_EXIT_INSTR_OFFSETS
	.align		4
        /*00d8*/ 	.byte	0x04, 0x1c
        /*00da*/ 	.short	(.L_465 - .L_464)


	//   ....[0]....
.L_464:
        /*00dc*/ 	.word	0x00000010


	//----- nvinfo : EIATTR_MAX_THREADS
	.align		4
.L_465:
        /*00e0*/ 	.byte	0x04, 0x05
        /*00e2*/ 	.short	(.L_467 - .L_466)
.L_466:
        /*00e4*/ 	.word	0x00000140
        /*00e8*/ 	.word	0x00000001
        /*00ec*/ 	.word	0x00000001


	//----- nvinfo : EIATTR_CBANK_PARAM_SIZE
	.align		4
.L_467:
        /*00f0*/ 	.byte	0x03, 0x19
        /*00f2*/ 	.short	0x0060


	//----- nvinfo : EIATTR_PARAM_CBANK
	.align		4
        /*00f4*/ 	.byte	0x04, 0x0a
        /*00f6*/ 	.short	(.L_469 - .L_468)
	.align		4
.L_468:
        /*00f8*/ 	.word	index@(.nv.constant0._ZN13group_norm_v218gn_bwd_cuda_kernelI13__nv_bfloat16Li320ELi2ELi32ELi40ELi1024ELb0ELb1ELi32ELi320ELi320ELi4ELb1ELi8ELb0ELb0ELNS_15WgradSyncMethodE3ENS_16CompileConditionILi1000EEEEEvPT_S6_S6_PKS5_S8_S8_S8_PKfflPfPj)
        /*00fc*/ 	.short	0x0380
        /*00fe*/ 	.short	0x0060


	//----- nvinfo : EIATTR_SW_WAR
	.align		4
.L_469:
        /*0100*/ 	.byte	0x04, 0x36
        /*0102*/ 	.short	(.L_471 - .L_470)
.L_470:
        /*0104*/ 	.word	0x00000008
.L_471:


//--------------------- .nv.info._ZN13group_norm_v218gn_bwd_cuda_kernelI13__nv_bfloat16Li320ELi3ELi32ELi40ELi1024ELb0ELb1ELi32ELi320ELi320ELi4ELb1ELi8ELb0ELb0ELNS_15WgradSyncMethodE3ENS_16CompileConditionILi1000EEEEEvPT_S6_S6_PKS5_S8_S8_S8_PKfflPfPj --------------------------
	.section	.nv.info._ZN13group_norm_v218gn_bwd_cuda_kernelI13__nv_bfloat16Li320ELi3ELi32ELi40ELi1024ELb0ELb1ELi32ELi320ELi320ELi4ELb1ELi8ELb0ELb0ELNS_15WgradSyncMethodE3ENS_16CompileConditionILi1000EEEEEvPT_S6_S6_PKS5_S8_S8_S8_PKfflPfPj,"",@"SHT_CUDA_INFO"
	.sectionflags	@""
	.align	4


	//----- nvinfo : EIATTR_CUDA_API_VERSION
	.align		4
        /*0000*/ 	.byte	0x04, 0x37
        /*0002*/ 	.short	(.L_473 - .L_472)
.L_472:
        /*0004*/ 	.word	0x00000082


	//----- nvinfo : EIATTR_KPARAM_INFO
	.align		4
.L_473:
        /*0008*/ 	.byte	0x04, 0x17
        /*000a*/ 	.short	(.L_475 - .L_474)
.L_474:
        /*000c*/ 	.word	0x00000000
        /*0010*/ 	.short	0x000b
        /*0012*/ 	.short	0x0058
        /*0014*/ 	.byte	0x00, 0xf5, 0x21, 0x00


	//----- nvinfo : EIATTR_KPARAM_INFO
	.align		4
.L_475:
        /*0018*/ 	.byte	0x04, 0x17
        /*001a*/ 	.short	(.L_477 - .L_476)
.L_476:
        /*001c*/ 	.word	0x00000000
        /*0020*/ 	.short	0x000a
        /*0022*/ 	.short	0x0050
        /*0024*/ 	.byte	0x00, 0xf5, 0x21, 0x00


	//----- nvinfo : EIATTR_KPARAM_INFO
	.align		4
.L_477:
        /*0028*/ 	.byte	0x04, 0x17
        /*002a*/ 	.short	(.L_479 - .L_478)
.L_478:
        /*002c*/ 	.word	0x00000000
        /*0030*/ 	.short	0x0009
        /*0032*/ 	.short	0x0048
        /*0034*/ 	.byte	0x00, 0xf0, 0x21, 0x00


	//----- nvinfo : EIATTR_KPARAM_INFO
	.align		4
.L_479:
        /*0038*/ 	.byte	0x04, 0x17
        /*003a*/ 	.short	(.L_481 - .L_480)
.L_480:
        /*003c*/ 	.word	0x00000000
        /*0040*/ 	.short	0x0008
        /*0042*/ 	.short	0x0040
        /*0044*/ 	.byte	0x00, 0xf0, 0x11, 0x00


	//----- nvinfo : EIATTR_KPARAM_INFO
	.align		4
.L_481:
        /*0048*/ 	.byte	0x04, 0x17
        /*004a*/ 	.short	(.L_483 - .L_482)
.L_482:
        /*004c*/ 	.word	0x00000000
        /*0050*/ 	.short	0x0007
        /*0052*/ 	.short	0x0038
        /*0054*/ 	.byte	0x00, 0xf5, 0x21, 0x00


	//----- nvinfo : EIATTR_KPARAM_INFO
	.align		4
.L_483:
        /*0058*/ 	.byte	0x04, 0x17
        /*005a*/ 	.short	(.L_485 - .L_484)
.L_484:
        /*005c*/ 	.word	0x00000000
        /*0060*/ 	.short	0x0006
        /*0062*/ 	.short	0x0030
        /*0064*/ 	.byte	0x00, 0xf5, 0x21, 0x00


	//----- nvinfo : EIATTR_KPARAM_INFO
	.align		4
.L_485:
        /*0068*/ 	.byte	0x04, 0x17
        /*006a*/ 	.short	(.L_487 - .L_486)
.L_486:
        /*006c*/ 	.word	0x00000000
        /*0070*/ 	.short	0x0005
        /*0072*/ 	.short	0x0028
        /*0074*/ 	.byte	0x00, 0xf5, 0x21, 0x00


	//----- nvinfo : EIATTR_KPARAM_INFO
	.align		4
.L_487:
        /*0078*/ 	.byte	0x04, 0x17
        /*007a*/ 	.short	(.L_489 - .L_488)
.L_488:
        /*007c*/ 	.word	0x00000000
        /*0080*/ 	.short	0x0004
        /*0082*/ 	.short	0x0020
        /*0084*/ 	.byte	0x00, 0xf5, 0x21, 0x00


	//----- nvinfo : EIATTR_KPARAM_INFO
	.align		4
.L_489:
        /*0088*/ 	.byte	0x04, 0x17
        /*008a*/ 	.short	(.L_491 - .L_490)
.L_490:
        /*008c*/ 	.word	0x00000000
        /*0090*/ 	.short	0x0003
        /*0092*/ 	.short	0x0018
        /*0094*/ 	.byte	0x00, 0xf5, 0x21, 0x00


	//----- nvinfo : EIATTR_KPARAM_INFO
	.align		4
.L_491:
        /*0098*/ 	.byte	0x04, 0x17
        /*009a*/ 	.short	(.L_493 - .L_492)
.L_492:
        /*009c*/ 	.word	0x00000000
        /*00a0*/ 	.short	0x0002
        /*00a2*/ 	.short	0x0010
        /*00a4*/ 	.byte	0x00, 0xf5, 0x21, 0x00


	//----- nvinfo : EIATTR_KPARAM_INFO
	.align		4
.L_493:
        /*00a8*/ 	.byte	0x04, 0x17
        /*00aa*/ 	.short	(.L_495 - .L_494)
.L_494:
        /*00ac*/ 	.word	0x00000000
        /*00b0*/ 	.short	0x0001
        /*00b2*/ 	.short	0x0008
        /*00b4*/ 	.byte	0x00, 0xf5, 0x21, 0x00


	//----- nvinfo : EIATTR_KPARAM_INFO
	.align		4
.L_495:
        /*00b8*/ 	.byte	0x04, 0x17
        /*00ba*/ 	.short	(.L_497 - .L_496)
.L_496:
        /*00bc*/ 	.word	0x00000000
        /*00c0*/ 	.short	0x0000
        /*00c2*/ 	.short	0x0000
        /*00c4*/ 	.byte	0x00, 0xf5, 0x21, 0x00


	//----- nvinfo : EIATTR_SPARSE_MMA_MASK
	.align		4
.L_497:
        /*00c8*/ 	.byte	0x03, 0x50
        /*00ca*/ 	.short	0x0000


	//----- nvinfo : EIATTR_MAXREG_COUNT
	.align		4
        /*00cc*/ 	.byte	0x03, 0x1b
        /*00ce*/ 	.short	0x0040


	//----- nvinfo : EIATTR_MERCURY_ISA_VERSION
	.align		4
        /*00d0*/ 	.byte	0x03, 0x5f
        /*00d2*/ 	.short	0x0101


	//----- nvinfo : EIATTR_VRC_CTA_INIT_COUNT
	.align		4
        /*00d4*/ 	.byte	0x02, 0x4a
	.zero		1
	.zero		1


	//----- nvinfo : EIATTR_EXIT_INSTR_OFFSETS
	.align		4
        /*00d8*/ 	.byte	0x04, 0x1c
        /*00da*/ 	.short	(.L_499 - .L_498)


	//   ....[0]....
.L_498:
        /*00dc*/ 	.word	0x00000010


	//----- nvinfo : EIATTR_MAX_THREADS
	.align		4
.L_499:
        /*00e0*/ 	.byte	0x04, 0x05
        /*00e2*/ 	.short	(.L_501 - .L_500)
.L_500:
        /*00e4*/ 	.word	0x00000140
        /*00e8*/ 	.word	0x00000001
        /*00ec*/ 	.word	0x00000001


	//----- nvinfo : EIATTR_CBANK_PARAM_SIZE
	.align		4
.L_501:
        /*00f0*/ 	.byte	0x03, 0x19
        /*00f2*/ 	.short	0x0060


	//----- nvinfo : EIATTR_PARAM_CBANK
	.align		4
        /*00f4*/ 	.byte	0x04, 0x0a
        /*00f6*/ 	.short	(.L_503 - .L_502)
	.align		4
.L_502:
        /*00f8*/ 	.word	index@(.nv.constant0._ZN13group_norm_v218gn_bwd_cuda_kernelI13__nv_bfloat16Li320ELi3ELi32ELi40ELi1024ELb0ELb1ELi32ELi320ELi320ELi4ELb1ELi8ELb0ELb0ELNS_15WgradSyncMethodE3ENS_16CompileConditionILi1000EEEEEvPT_S6_S6_PKS5_S8_S8_S8_PKfflPfPj)
        /*00fc*/ 	.short	0x0380
        /*00fe*/ 	.short	0x0060


	//----- nvinfo : EIATTR_SW_WAR
	.align		4
.L_503:
        /*0100*/ 	.byte	0x04, 0x36
        /*0102*/ 	.short	(.L_505 - .L_504)
.L_504:
        /*0104*/ 	.word	0x00000008
.L_505:


//--------------------- .nv.info._ZN13group_norm_v218gn_bwd_cuda_kernelI13__nv_bfloat16Li320ELi3ELi32ELi40ELi1024ELb0ELb1ELi32ELi320ELi320ELi4ELb1ELi12ELb0ELb0ELNS_15WgradSyncMethodE3ENS_16CompileConditionILi1000EEEEEvPT_S6_S6_PKS5_S8_S8_S8_PKfflPfPj --------------------------
	.section	.nv.info._ZN13group_norm_v218gn_bwd_cuda_kernelI13__nv_bfloat16Li320ELi3ELi32ELi40ELi1024ELb0ELb1ELi32ELi320ELi320ELi4ELb1ELi12ELb0ELb0ELNS_15WgradSyncMethodE3ENS_16CompileConditionILi1000EEEEEvPT_S6_S6_PKS5_S8_S8_S8_PKfflPfPj,"",@"SHT_CUDA_INFO"
	.sectionflags	@""
	.align	4


	//----- nvinfo : EIATTR_CUDA_API_VERSION
	.align		4
        /*0000*/ 	.byte	0x04, 0x37
        /*0002*/ 	.short	(.L_507 - .L_506)
.L_506:
        /*0004*/ 	.word	0x00000082


	//----- nvinfo : EIATTR_KPARAM_INFO
	.align		4
.L_507:
        /*0008*/ 	.byte	0x04, 0x17
        /*000a*/ 	.short	(.L_509 - .L_508)
.L_508:
        /*000c*/ 	.word	0x00000000
        /*0010*/ 	.short	0x000b
        /*0012*/ 	.short	0x0058
        /*0014*/ 	.byte	0x00, 0xf5, 0x21, 0x00


	//----- nvinfo : EIATTR_KPARAM_INFO
	.align		4
.L_509:
        /*0018*/ 	.byte	0x04, 0x17
        /*001a*/ 	.short	(.L_511 - .L_510)
.L_510:
        /*001c*/ 	.word	0x00000000
        /*0020*/ 	.short	0x000a
        /*0022*/ 	.short	0x0050
        /*0024*/ 	.byte	0x00, 0xf5, 0x21, 0x00


	//----- nvinfo : EIATTR_KPARAM_INFO
	.align		4
.L_511:
        /*0028*/ 	.byte	0x04, 0x17
        /*002a*/ 	.short	(.L_513 - .L_512)
.L_512:
        /*002c*/ 	.word	0x00000000
        /*0030*/ 	.short	0x0009
        /*0032*/ 	.short	0x0048
        /*0034*/ 	.byte	0x00, 0xf0, 0x21, 0x00


	//----- nvinfo : EIATTR_KPARAM_INFO
	.align		4
.L_513:
        /*0038*/ 	.byte	0x04, 0x17
        /*003a*/ 	.short	(.L_515 - .L_514)
.L_514:
        /*003c*/ 	.word	0x00000000
        /*0040*/ 	.short	0x0008
        /*0042*/ 	.short	0x0040
        /*0044*/ 	.byte	0x00, 0xf0, 0x11, 0x00


	//----- nvinfo : EIATTR_KPARAM_INFO
	.align		4
.L_515:
        /*0048*/ 	.byte	0x04, 0x17
        /*004a*/ 	.short	(.L_517 - .L_516)
.L_516:
        /*004c*/ 	.word	0x00000000
        /*0050*/ 	.short	0x0007
        /*0052*/ 	.short	0x0038
        /*0054*/ 	.byte	0x00, 0xf5, 0x21, 0x00


	//----- nvinfo : EIATTR_KPARAM_INFO
	.align		4
.L_517:
        /*0058*/ 	.byte	0x04, 0x17
        /*005a*/ 	.short	(.L_519 - .L_518)
.L_518:
        /*005c*/ 	.word	0x00000000
        /*0060*/ 	.short	0x0006
        /*0062*/ 	.short	0x0030
        /*0064*/ 	.byte	0x00, 0xf5, 0x21, 0x00


	//----- nvinfo : EIATTR_KPARAM_INFO
	.align		4
.L_519:
        /*0068*/ 	.byte	0x04, 0x17
        /*006a*/ 	.short	(.L_521 - .L_520)
.L_520:
        /*006c*/ 	.word	0x00000000
        /*0070*/ 	.short	0x0005
        /*0072*/ 	.short	0x0028
        /*0074*/ 	.byte	0x00, 0xf5, 0x21, 0x00


	//----- nvinfo : EIATTR_KPARAM_INFO
	.align		4
.L_521:
        /*0078*/ 	.byte	0x04, 0x17
        /*007a*/ 	.short	(.L_523 - .L_522)
.L_522:
        /*007c*/ 	.word	0x00000000
        /*0080*/ 	.short	0x0004
        /*0082*/ 	.short	0x0020
        /*0084*/ 	.byte	0x00, 0xf5, 0x21, 0x00


	//----- nvinfo : EIATTR_KPARAM_INFO
	.align		4
.L_523:
        /*0088*/ 	.byte	0x04, 0x17
        /*008a*/ 	.short	(.L_525 - .L_524)
.L_524:
        /*008c*/ 	.word	0x00000000
        /*0090*/ 	.short	0x0003
        /*0092*/ 	.short	0x0018
        /*0094*/ 	.byte	0x00, 0xf5, 0x21, 0x00


	//----- nvinfo : EIATTR_KPARAM_INFO
	.align		4
.L_525:
        /*0098*/ 	.byte	0x04, 0x17
        /*009a*/ 	.short	(.L_527 - .L_526)
.L_526:
        /*009c*/ 	.word	0x00000000
        /*00a0*/ 	.short	0x0002
        /*00a2*/ 	.short	0x0010
        /*00a4*/ 	.byte	0x00, 0xf5, 0x21, 0x00


	//----- nvinfo : EIATTR_KPARAM_INFO
	.align		4
.L_527:
        /*00a8*/ 	.byte	0x04, 0x17
        /*00aa*/ 	.short	(.L_529 - .L_528)
.L_528:
        /*00ac*/ 	.word	0x00000000
        /*00b0*/ 	.short	0x0001
        /*00b2*/ 	.short	0x0008
        /*00b4*/ 	.byte	0x00, 0xf5, 0x21, 0x00


	//----- nvinfo : EIATTR_KPARAM_INFO
	.align		4
.L_529:
        /*00b8*/ 	.byte	0x04, 0x17
        /*00ba*/ 	.short	(.L_531 - .L_530)
.L_530:
        /*00bc*/ 	.word	0x00000000
        /*00c0*/ 	.short	0x0000
        /*00c2*/ 	.short	0x0000
        /*00c4*/ 	.byte	0x00, 0xf5, 0x21, 0x00


	//----- nvinfo : EIATTR_SPARSE_MMA_MASK
	.align		4
.L_531:
        /*00c8*/ 	.byte	0x03, 0x50
        /*00ca*/ 	.short	0x0000


	//----- nvinfo : EIATTR_MAXREG_COUNT
	.align		4
        /*00cc*/ 	.byte	0x03, 0x1b
        /*00ce*/ 	.short	0x0040


	//----- nvinfo : EIATTR_MERCURY_ISA_VERSION
	.align		4
        /*00d0*/ 	.byte	0x03, 0x5f
        /*00d2*/ 	.short	0x0101


	//----- nvinfo : EIATTR_VRC_CTA_INIT_COUNT
	.align		4
        /*00d4*/ 	.byte	0x02, 0x4a
	.zero		1
	.zero		1


	//----- nvinfo : EIATTR_EXIT_INSTR_OFFSETS
	.align		4
        /*00d8*/ 	.byte	0x04, 0x1c
        /*00da*/ 	.short	(.L_533 - .L_532)


	//   ....[0]....
.L_532:
        /*00dc*/ 	.word	0x00000010


	//----- nvinfo : EIATTR_MAX_THREADS
	.align		4
.L_533:
        /*00e0*/ 	.byte	0x04, 0x05
        /*00e2*/ 	.short	(.L_535 - .L_534)
.L_534:
        /*00e4*/ 	.word	0x00000140
        /*00e8*/ 	.word	0x00000001
        /*00ec*/ 	.word	0x00000001


	//----- nvinfo : EIATTR_CBANK_PARAM_SIZE
	.align		4
.L_535:
        /*00f0*/ 	.byte	0x03, 0x19
        /*00f2*/ 	.short	0x0060


	//----- nvinfo : EIATTR_PARAM_CBANK
	.align		4
        /*00f4*/ 	.byte	0x04, 0x0a
        /*00f6*/ 	.short	(.L_537 - .L_536)
	.align		4
.L_536:
        /*00f8*/ 	.word	index@(.nv.constant0._ZN13group_norm_v218gn_bwd_cuda_kernelI13__nv_bfloat16Li320ELi3ELi32ELi40ELi1024ELb0ELb1ELi32ELi320ELi320ELi4ELb1ELi12ELb0ELb0ELNS_15WgradSyncMethodE3ENS_16CompileConditionILi1000EEEEEvPT_S6_S6_PKS5_S8_S8_S8_PKfflPfPj)
        /*00fc*/ 	.short	0x0380
        /*00fe*/ 	.short	0x0060


	//----- nvinfo : EIATTR_SW_WAR
	.align		4
.L_537:
        /*0100*/ 	.byte	0x04, 0x36
        /*0102*/ 	.short	(.L_539 - .L_538)
.L_538:
        /*0104*/ 	.word	0x00000008
.L_539:


//--------------------- .nv.info._ZN13group_norm_v218gn_bwd_cuda_kernelI13__nv_bfloat16Li320ELi3ELi16ELi80ELi1024ELb1ELb1ELi16ELi320ELi320ELi4ELb1ELi5ELb0ELb0ELNS_15WgradSyncMethodE2ENS_16CompileConditionILi1000EEEEEvPT_S6_S6_PKS5_S8_S8_S8_PKfflPfPj --------------------------
	.section	.nv.info._ZN13group_norm_v218gn_bwd_cuda_kernelI13__nv_bfloat16Li320ELi3ELi16ELi80ELi1024ELb1ELb1ELi16ELi320ELi320ELi4ELb1ELi5ELb0ELb0ELNS_15WgradSyncMethodE2ENS_16CompileConditionILi1000EEEEEvPT_S6_S6_PKS5_S8_S8_S8_PKfflPfPj,"",@"SHT_CUDA_INFO"
	.sectionflags	@""
	.align	4


	//----- nvinfo : EIATTR_CUDA_API_VERSION
	.align		4
        /*0000*/ 	.byte	0x04, 0x37
        /*0002*/ 	.short	(.L_541 - .L_540)
.L_540:
        /*0004*/ 	.word	0x00000082


	//----- nvinfo : EIATTR_KPARAM_INFO
	.align		4
.L_541:
        /*0008*/ 	.byte	0x04, 0x17
        /*000a*/ 	.short	(.L_543 - .L_542)
.L_542:
        /*000c*/ 	.word	0x00000000
        /*0010*/ 	.short	0x000b
        /*0012*/ 	.short	0x0058
        /*0014*/ 	.byte	0x00, 0xf5, 0x21, 0x00


	//----- nvinfo : EIATTR_KPARAM_INFO
	.align		4
.L_543:
        /*0018*/ 	.byte	0x04, 0x17
        /*001a*/ 	.short	(.L_545 - .L_544)
.L_544:
        /*001c*/ 	.word	0x00000000
        /*0020*/ 	.short	0x000a
        /*0022*/ 	.short	0x0050
        /*0024*/ 	.byte	0x00, 0xf5, 0x21, 0x00


	//----- nvinfo : EIATTR_KPARAM_INFO
	.align		4
.L_545:
        /*0028*/ 	.byte	0x04, 0x17
        /*002a*/ 	.short	(.L_547 - .L_546)
.L_546:
        /*002c*/ 	.word	0x00000000
        /*0030*/ 	.short	0x0009
        /*0032*/ 	.short	0x0048
        /*0034*/ 	.byte	0x00, 0xf0, 0x21, 0x00


	//----- nvinfo : EIATTR_KPARAM_INFO
	.align		4
.L_547:
        /*0038*/ 	.byte	0x04, 0x17
        /*003a*/ 	.short	(.L_549 - .L_548)
.L_548:
        /*003c*/ 	.word	0x00000000
        /*0040*/ 	.short	0x0008
        /*0042*/ 	.short	0x0040
        /*0044*/ 	.byte	0x00, 0xf0, 0x11, 0x00


	//----- nvinfo : EIATTR_KPARAM_INFO
	.align		4
.L_549:
        /*0048*/ 	.byte	0x04, 0x17
        /*004a*/ 	.short	(.L_551 - .L_550)
.L_550:
        /*004c*/ 	.word	0x00000000
        /*0050*/ 	.short	0x0007
        /*0052*/ 	.short	0x0038
        /*0054*/ 	.byte	0x00, 0xf5, 0x21, 0x00


	//----- nvinfo : EIATTR_KPARAM_INFO
	.align		4
.L_551:
        /*0058*/ 	.byte	0x04, 0x17
        /*005a*/ 	.short	(.L_553 - .L_552)
.L_552:
        /*005c*/ 	.word	0x00000000
        /*0060*/ 	.short	0x0006
        /*0062*/ 	.short	0x0030
        /*0064*/ 	.byte	0x00, 0xf5, 0x21, 0x00


	//----- nvinfo : EIATTR_KPARAM_INFO
	.align		4
.L_553:
        /*0068*/ 	.byte	0x04, 0x17
        /*006a*/ 	.short	(.L_555 - .L_554)
.L_554:
        /*006c*/ 	.word	0x00000000
        /*0070*/ 	.short	0x0005
        /*0072*/ 	.short	0x0028
        /*0074*/ 	.byte	0x00, 0xf5, 0x21, 0x00


	//----- nvinfo : EIATTR_KPARAM_INFO
	.align		4
.L_555:
        /*0078*/ 	.byte	0x04, 0x17
        /*007a*/ 	.short	(.L_557 - .L_556)
.L_556:
        /*007c*/ 	.word	0x00000000
        /*0080*/ 	.short	0x0004
        /*0082*/ 	.short	0x0020
        /*0084*/ 	.byte	0x00, 0xf5, 0x21, 0x00


	//----- nvinfo : EIATTR_KPARAM_INFO
	.align		4
.L_557:
        /*0088*/ 	.byte	0x04, 0x17
        /*008a*/ 	.short	(.L_559 - .L_558)
.L_558:
        /*008c*/ 	.word	0x00000000
        /*0090*/ 	.short	0x0003
        /*0092*/ 	.short	0x0018
        /*0094*/ 	.byte	0x00, 0xf5, 0x21, 0x00


	//----- nvinfo : EIATTR_KPARAM_INFO
	.align		4
.L_559:
        /*0098*/ 	.byte	0x04, 0x17
        /*009a*/ 	.short	(.L_561 - .L_560)
.L_560:
        /*009c*/ 	.word	0x00000000
        /*00a0*/ 	.short	0x0002
        /*00a2*/ 	.short	0x0010
        /*00a4*/ 	.byte	0x00, 0xf5, 0x21, 0x00


	//----- nvinfo : EIATTR_KPARAM_INFO
	.align		4
.L_561:
        /*00a8*/ 	.byte	0x04, 0x17
        /*00aa*/ 	.short	(.L_563 - .L_562)
.L_562:
        /*00ac*/ 	.word	0x00000000
        /*00b0*/ 	.short	0x0001
        /*00b2*/ 	.short	0x0008
        /*00b4*/ 	.byte	0x00, 0xf5, 0x21, 0x00


	//----- nvinfo : EIATTR_KPARAM_INFO
	.align		4
.L_563:
        /*00b8*/ 	.byte	0x04, 0x17
        /*00ba*/ 	.short	(.L_565 - .L_564)
.L_564:
        /*00bc*/ 	.word	0x00000000
        /*00c0*/ 	.short	0x0000
        /*00c2*/ 	.short	0x0000
        /*00c4*/ 	.byte	0x00, 0xf5, 0x21, 0x00


	//----- nvinfo : EIATTR_SPARSE_MMA_MASK
	.align		4
.L_565:
        /*00c8*/ 	.byte	0x03, 0x50
        /*00ca*/ 	.short	0x0000


	//----- nvinfo : EIATTR_MAXREG_COUNT
	.align		4
        /*00cc*/ 	.byte	0x03, 0x1b
        /*00ce*/ 	.short	0x0040


	//----- nvinfo : EIATTR_MERCURY_ISA_VERSION
	.align		4
        /*00d0*/ 	.byte	0x03, 0x5f
        /*00d2*/ 	.short	0x0101


	//----- nvinfo : EIATTR_VRC_CTA_INIT_COUNT
	.align		4
        /*00d4*/ 	.byte	0x02, 0x4a
	.zero		1
	.zero		1


	//----- nvinfo : EIATTR_EXIT_INSTR_OFFSETS
	.align		4
        /*00d8*/ 	.byte	0x04, 0x1c
        /*00da*/ 	.short	(.L_567 - .L_566)


	//   ....[0]....
.L_566:
        /*00dc*/ 	.word	0x00000010


	//----- nvinfo : EIATTR_MAX_THREADS
	.align		4
.L_567:
        /*00e0*/ 	.byte	0x04, 0x05
        /*00e2*/ 	.short	(.L_569 - .L_568)
.L_568:
        /*00e4*/ 	.word	0x00000140
        /*00e8*/ 	.word	0x00000001
        /*00ec*/ 	.word	0x00000001


	//----- nvinfo : EIATTR_CBANK_PARAM_SIZE
	.align		4
.L_569:
        /*00f0*/ 	.byte	0x03, 0x19
        /*00f2*/ 	.short	0x0060


	//----- nvinfo : EIATTR_PARAM_CBANK
	.align		4
        /*00f4*/ 	.byte	0x04, 0x0a
        /*00f6*/ 	.short	(.L_571 - .L_570)
	.align		4
.L_570:
        /*00f8*/ 	.word	index@(.nv.constant0._ZN13group_norm_v218gn_bwd_cuda_kernelI13__nv_bfloat16Li320ELi3ELi16ELi80ELi1024ELb1ELb1ELi16ELi320ELi320ELi4ELb1ELi5ELb0ELb0ELNS_15WgradSyncMethodE2ENS_16CompileConditionILi1000EEEEEvPT_S6_S6_PKS5_S8_S8_S8_PKfflPfPj)
        /*00fc*/ 	.short	0x0380
        /*00fe*/ 	.short	0x0060


	//----- nvinfo : EIATTR_SW_WAR
	.align		4
.L_571:
        /*0100*/ 	.byte	0x04, 0x36
        /*0102*/ 	.short	(.L_573 - .L_572)
.L_572:
        /*0104*/ 	.word	0x00000008
.L_573:


//--------------------- .nv.info._ZN13group_norm_v218gn_bwd_cuda_kernelI13__nv_bfloat16Li320ELi1ELi16ELi80ELi1024ELb1ELb1ELi32ELi320ELi320ELi4ELb1ELi4ELb0ELb0ELNS_15WgradSyncMethodE3ENS_16CompileConditionILi1000EEEEEvPT_S6_S6_PKS5_S8_S8_S8_PKfflPfPj --------------------------
	.section	.nv.info._ZN13group_norm_v218gn_bwd_cuda_kernelI13__nv_bfloat16Li320ELi1ELi16ELi80ELi1024ELb1ELb1ELi32ELi320ELi320ELi4ELb1ELi4ELb0ELb0ELNS_15WgradSyncMethodE3ENS_16CompileConditionILi1000EEEEEvPT_S6_S6_PKS5_S8_S8_S8_PKfflPfPj,"",@"SHT_CUDA_INFO"
	.sectionflags	@""
	.align	4


	//----- nvinfo : EIATTR_CUDA_API_VERSION
	.align		4
        /*0000*/ 	.byte	0x04, 0x37
        /*0002*/ 	.short	(.L_575 - .L_574)
.L_574:
        /*0004*/ 	.word	0x00000082


	//----- nvinfo : EIATTR_KPARAM_INFO
	.align		4
.L_575:
        /*0008*/ 	.byte	0x04, 0x17
        /*000a*/ 	.short	(.L_577 - .L_576)
.L_576:
        /*000c*/ 	.word	0x00000000
        /*0010*/ 	.short	0x000b
        /*0012*/ 	.short	0x0058
        /*0014*/ 	.byte	0x00, 0xf5, 0x21, 0x00


	//----- nvinfo : EIATTR_KPARAM_INFO
	.align		4
.L_577:
        /*0018*/ 	.byte	0x04, 0x17
        /*001a*/ 	.short	(.L_579 - .L_578)
.L_578:
        /*001c*/ 	.word	0x00000000
        /*0020*/ 	.short	0x000a
        /*0022*/ 	.short	0x0050
        /*0024*/ 	.byte	0x00, 0xf5, 0x21, 0x00


	//----- nvinfo : EIATTR_KPARAM_INFO
	.align		4
.L_579:
        /*0028*/ 	.byte	0x04, 0x17
        /*002a*/ 	.short	(.L_581 - .L_580)
.L_580:
        /*002c*/ 	.word	0x00000000
        /*0030*/ 	.short	0x0009
        /*0032*/ 	.short	0x0048
        /*0034*/ 	.byte	0x00, 0xf0, 0x21, 0x00


	//----- nvinfo : EIATTR_KPARAM_INFO
	.align		4
.L_581:
        /*0038*/ 	.byte	0x04, 0x17
        /*003a*/ 	.short	(.L_583 - .L_582)
.L_582:
        /*003c*/ 	.word	0x00000000
        /*0040*/ 	.short	0x0008
        /*0042*/ 	.short	0x0040
        /*0044*/ 	.byte	0x00, 0xf0, 0x11, 0x00


	//----- nvinfo : EIATTR_KPARAM_INFO
	.align		4
.L_583:
        /*0048*/ 	.byte	0x04, 0x17
        /*004a*/ 	.short	(.L_585 - .L_584)
.L_584:
        /*004c*/ 	.word	0x00000000
        /*0050*/ 	.short	0x0007
        /*0052*/ 	.short	0x0038
        /*0054*/ 	.byte	0x00, 0xf5, 0x21, 0x00


	//----- nvinfo : EIATTR_KPARAM_INFO
	.align		4
.L_585:
        /*0058*/ 	.byte	0x04, 0x17
        /*005a*/ 	.short	(.L_587 - .L_586)
.L_586:
        /*005c*/ 	.word	0x00000000
        /*0060*/ 	.short	0x0006
        /*0062*/ 	.short	0x0030
        /*0064*/ 	.byte	0x00, 0xf5, 0x21, 0x00


	//----- nvinfo : EIATTR_KPARAM_INFO
	.align		4
.L_587:
        /*0068*/ 	.byte	0x04, 0x17
        /*006a*/ 	.short	(.L_589 - .L_588)
.L_588:
        /*006c*/ 	.word	0x00000000
        /*0070*/ 	.short	0x0005
        /*0072*/ 	.short	0x0028
        /*0074*/ 	.byte	0x00, 0xf5, 0x21, 0x00


	//----- nvinfo : EIATTR_KPARAM_INFO
	.align		4
.L_589:
        /*0078*/ 	.byte	0x04, 0x17
        /*007a*/ 	.short	(.L_591 - .L_590)
.L_590:
        /*007c*/ 	.word	0x00000000
        /*0080*/ 	.short	0x0004
        /*0082*/ 	.short	0x0020
        /*0084*/ 	.byte	0x00, 0xf5, 0x21, 0x00


	//----- nvinfo : EIATTR_KPARAM_INFO
	.align		4
.L_591:
        /*0088*/ 	.byte	0x04, 0x17
        /*008a*/ 	.short	(.L_593 - .L_592)
.L_592:
        /*008c*/ 	.word	0x00000000
        /*0090*/ 	.short	0x0003
        /*0092*/ 	.short	0x0018
        /*0094*/ 	.byte	0x00, 0xf5, 0x21, 0x00


	//----- nvinfo : EIATTR_KPARAM_INFO
	.align		4
.L_593:
        /*0098*/ 	.byte	0x04, 0x17
        /*009a*/ 	.short	(.L_595 - .L_594)
.L_594:
        /*009c*/ 	.word	0x00000000
        /*00a0*/ 	.short	0x0002
        /*00a2*/ 	.short	0x0010
        /*00a4*/ 	.byte	0x00, 0xf5, 0x21, 0x00


	//----- nvinfo : EIATTR_KPARAM_INFO
	.align		4
.L_595:
        /*00a8*/ 	.byte	0x04, 0x17
        /*00aa*/ 	.short	(.L_597 - .L_596)
.L_596:
        /*00ac*/ 	.word	0x00000000
        /*00b0*/ 	.short	0x0001
        /*00b2*/ 	.short	0x0008
        /*00b4*/ 	.byte	0x00, 0xf5, 0x21, 0x00


	//----- nvinfo : EIATTR_KPARAM_INFO
	.align		4
.L_597:
        /*00b8*/ 	.byte	0x04, 0x17
        /*00ba*/ 	.short	(.L_599 - .L_598)
.L_598:
        /*00bc*/ 	.word	0x00000000
        /*00c0*/ 	.short	0x0000
        /*00c2*/ 	.short	0x0000
        /*00c4*/ 	.byte	0x00, 0xf5, 0x21, 0x00


	//----- nvinfo : EIATTR_SPARSE_MMA_MASK
	.align		4
.L_599:
        /*00c8*/ 	.byte	0x03, 0x50
        /*00ca*/ 	.short	0x0000


	//----- nvinfo : EIATTR_MAXREG_COUNT
	.align		4
        /*00cc*/ 	.byte	0x03, 0x1b
        /*00ce*/ 	.short	0x00a8


	//----- nvinfo : EIATTR_MERCURY_ISA_VERSION
	.align		4
        /*00d0*/ 	.byte	0x03, 0x5f
        /*00d2*/ 	.short	0x0101


	//----- nvinfo : EIATTR_VRC_CTA_INIT_COUNT
	.align		4
        /*00d4*/ 	.byte	0x02, 0x4a
	.zero		1
	.zero		1


	//----- nvinfo : EIATTR_EXIT_INSTR_OFFSETS
	.align		4
        /*00d8*/ 	.byte	0x04, 0x1c
        /*00da*/ 	.short	(.L_601 - .L_600)


	//   ....[0]....
.L_600:
        /*00dc*/ 	.word	0x00000010


	//----- nvinfo : EIATTR_MAX_THREADS
	.align		4
.L_601:
        /*00e0*/ 	.byte	0x04, 0x05
        /*00e2*/ 	.short	(.L_603 - .L_602)
.L_602:
        /*00e4*/ 	.word	0x00000140
        /*00e8*/ 	.word	0x00000001
        /*00ec*/ 	.word	0x00000001


	//----- nvinfo : EIATTR_CBANK_PARAM_SIZE
	.align		4
.L_603:
        /*00f0*/ 	.byte	0x03, 0x19
        /*00f2*/ 	.short	0x0060


	//----- nvinfo : EIATTR_PARAM_CBANK
	.align		4
        /*00f4*/ 	.byte	0x04, 0x0a
        /*00f6*/ 	.short	(.L_605 - .L_604)
	.align		4
.L_604:
        /*00f8*/ 	.word	index@(.nv.constant0._ZN13group_norm_v218gn_bwd_cuda_kernelI13__nv_bfloat16Li320ELi1ELi16ELi80ELi1024ELb1ELb1ELi32ELi320ELi320ELi4ELb1ELi4ELb0ELb0ELNS_15WgradSyncMethodE3ENS_16CompileConditionILi1000EEEEEvPT_S6_S6_PKS5_S8_S8_S8_PKfflPfPj)
        /*00fc*/ 	.short	0x0380
        /*00fe*/ 	.short	0x0060


	//----- nvinfo : EIATTR_SW_WAR
	.align		4
.L_605:
        /*0100*/ 	.byte	0x04, 0x36
        /*0102*/ 	.short	(.L_607 - .L_606)
.L_606:
        /*0104*/ 	.word	0x00000008
.L_607:


//--------------------- .nv.info._ZN13group_norm_v218gn_bwd_cuda_kernelI13__nv_bfloat16Li320ELi1ELi16ELi80ELi1024ELb1ELb1ELi64ELi320ELi320ELi4ELb1ELi8ELb0ELb0ELNS_15WgradSyncMethodE3ENS_16CompileConditionILi1000EEEEEvPT_S6_S6_PKS5_S8_S8_S8_PKfflPfPj --------------------------
	.section	.nv.info._ZN13group_norm_v218gn_bwd_cuda_kernelI13__nv_bfloat16Li320ELi1ELi16ELi80ELi1024ELb1ELb1ELi64ELi320ELi320ELi4ELb1ELi8ELb0ELb0ELNS_15WgradSyncMethodE3ENS_16CompileConditionILi1000EEEEEvPT_S6_S6_PKS5_S8_S8_S8_PKfflPfPj,"",@"SHT_CUDA_INFO"
	.sectionflags	@""
	.align	4


	//----- nvinfo : EIATTR_CUDA_API_VERSION
	.align		4
        /*0000*/ 	.byte	0x04, 0x37
        /*0002*/ 	.short	(.L_609 - .L_608)
.L_608:
        /*0004*/ 	.word	0x00000082


	//----- nvinfo : EIATTR_KPARAM_INFO
	.align		4
.L_609:
        /*0008*/ 	.byte	0x04, 0x17
        /*000a*/ 	.short	(.L_611 - .L_610)
.L_610:
        /*000c*/ 	.word	0x00000000
        /*0010*/ 	.short	0x000b
        /*0012*/ 	.short	0x0058
        /*0014*/ 	.byte	0x00, 0xf5, 0x21, 0x00


	//----- nvinfo : EIATTR_KPARAM_INFO
	.align		4
.L_611:
        /*0018*/ 	.byte	0x04, 0x17
        /*001a*/ 	.short	(.L_613 - .L_612)
.L_612:
        /*001c*/ 	.word	0x00000000
        /*0020*/ 	.short	0x000a
        /*0022*/ 	.short	0x0050
        /*0024*/ 	.byte	0x00, 0xf5, 0x21, 0x00


	//----- nvinfo : EIATTR_KPARAM_INFO
	.align		4
.L_613:
        /*0028*/ 	.byte	0x04, 0x17
        /*002a*/ 	.short	(.L_615 - .L_614)
.L_614:
        /*002c*/ 	.word	0x00000000
        /*0030*/ 	.short	0x0009
        /*0032*/ 	.short	0x0048
        /*0034*/ 	.byte	0x00, 0xf0, 0x21, 0x00


	//----- nvinfo : EIATTR_KPARAM_INFO
	.align		4
.L_615:
        /*0038*/ 	.byte	0x04, 0x17
        /*003a*/ 	.short	(.L_617 - .L_616)
.L_616:
        /*003c*/ 	.word	0x00000000
        /*0040*/ 	.short	0x0008
        /*0042*/ 	.short	0x0040
        /*0044*/ 	.byte	0x00, 0xf0, 0x11, 0x00


	//----- nvinfo : EIATTR_KPARAM_INFO
	.align		4
.L_617:
        /*0048*/ 	.byte	0x04, 0x17
        /*004a*/ 	.short	(.L_619 - .L_618)
.L_618:
        /*004c*/ 	.word	0x00000000
        /*0050*/ 	.short	0x0007
        /*0052*/ 	.short	0x0038
        /*0054*/ 	.byte	0x00, 0xf5, 0x21, 0x00


	//----- nvinfo : EIATTR_KPARAM_INFO
	.align		4
.L_619:
        /*0058*/ 	.byte	0x04, 0x17
        /*005a*/ 	.short	(.L_621 - .L_620)
.L_620:
        /*005c*/ 	.word	0x00000000
        /*0060*/ 	.short	0x0006
        /*0062*/ 	.short	0x0030
        /*0064*/ 	.byte	0x00, 0xf5, 0x21, 0x00


	//----- nvinfo : EIATTR_KPARAM_INFO
	.align		4
.L_621:
        /*0068*/ 	.byte	0x04, 0x17
        /*006a*/ 	.short	(.L_623 - .L_622)
.L_622:
        /*006c*/ 	.word	0x00000000
        /*0070*/ 	.short	0x0005
        /*0072*/ 	.short	0x0028
        /*0074*/ 	.byte	0x00, 0xf5, 0x21, 0x00


	//----- nvinfo : EIATTR_KPARAM_INFO
	.align		4
.L_623:
        /*0078*/ 	.byte	0x04, 0x17
        /*007a*/ 	.short	(.L_625 - .L_624)
.L_624:
        /*007c*/ 	.word	0x00000000
        /*0080*/ 	.short	0x0004
        /*0082*/ 	.short	0x0020
        /*0084*/ 	.byte	0x00, 0xf5, 0x21, 0x00


	//----- nvinfo : EIATTR_KPARAM_INFO
	.align		4
.L_625:
        /*0088*/ 	.byte	0x04, 0x17
        /*008a*/ 	.short	(.L_627 - .L_626)
.L_626:
        /*008c*/ 	.word	0x00000000
        /*0090*/ 	.short	0x0003
        /*0092*/ 	.short	0x0018
        /*0094*/ 	.byte	0x00, 0xf5, 0x21, 0x00


	//----- nvinfo : EIATTR_KPARAM_INFO
	.align		4
.L_627:
        /*0098*/ 	.byte	0x04, 0x17
        /*009a*/ 	.short	(.L_629 - .L_628)
.L_628:
        /*009c*/ 	.word	0x00000000
        /*00a0*/ 	.short	0x0002
        /*00a2*/ 	.short	0x0010
        /*00a4*/ 	.byte	0x00, 0xf5, 0x21, 0x00


	//----- nvinfo : EIATTR_KPARAM_INFO
	.align		4
.L_629:
        /*00a8*/ 	.byte	0x04, 0x17
        /*00aa*/ 	.short	(.L_631 - .L_630)
.L_630:
        /*00ac*/ 	.word	0x00000000
        /*00b0*/ 	.short	0x0001
        /*00b2*/ 	.short	0x0008
        /*00b4*/ 	.byte	0x00, 0xf5, 0x21, 0x00


	//----- nvinfo : EIATTR_KPARAM_INFO
	.align		4
.L_631:
        /*00b8*/ 	.byte	0x04, 0x17
        /*00ba*/ 	.short	(.L_633 - .L_632)
.L_632:
        /*00bc*/ 	.word	0x00000000
        /*00c0*/ 	.short	0x0000
        /*00c2*/ 	.short	0x0000
        /*00c4*/ 	.byte	0x00, 0xf5, 0x21, 0x00


	//----- nvinfo : EIATTR_SPARSE_MMA_MASK
	.align		4
.L_633:
        /*00c8*/ 	.byte	0x03, 0x50
        /*00ca*/ 	.short	0x0000


	//----- nvinfo : EIATTR_MAXREG_COUNT
	.align		4
        /*00cc*/ 	.byte	0x03, 0x1b
        /*00ce*/ 	.short	0x00a8


	//----- nvinfo : EIATTR_MERCURY_ISA_VERSION
	.align		4
        /*00d0*/ 	.byte	0x03, 0x5f
        /*00d2*/ 	.short	0x0101


	//----- nvinfo : EIATTR_VRC_CTA_INIT_COUNT
	.align		4
        /*00d4*/ 	.byte	0x02, 0x4a
	.zero		1
	.zero		1


	//----- nvinfo : EIATTR_EXIT_INSTR_OFFSETS
	.align		4
        /*00d8*/ 	.byte	0x04, 0x1c
        /*00da*/ 	.short	(.L_635 - .L_634)


	//   ....[0]....
.L_634:
        /*00dc*/ 	.word	0x00000010


	//----- nvinfo : EIATTR_MAX_THREADS
	.align		4
.L_635:
        /*00e0*/ 	.byte	0x04, 0x05
        /*00e2*/ 	.short	(.L_637 - .L_636)
.L_636:
        /*00e4*/ 	.word	0x00000140
        /*00e8*/ 	.word	0x00000001
        /*00ec*/ 	.word	0x00000001


	//----- nvinfo : EIATTR_CBANK_PARAM_SIZE
	.align		4
.L_637:
        /*00f0*/ 	.byte	0x03, 0x19
        /*00f2*/ 	.short	0x0060


	//----- nvinfo : EIATTR_PARAM_CBANK
	.align		4
        /*00f4*/ 	.byte	0x04, 0x0a
        /*00f6*/ 	.short	(.L_639 - .L_638)
	.align		4
.L_638:
        /*00f8*/ 	.word	index@(.nv.constant0._ZN13group_norm_v218gn_bwd_cuda_kernelI13__nv_bfloat16Li320ELi1ELi16ELi80ELi1024ELb1ELb1ELi64ELi320ELi320ELi4ELb1ELi8ELb0ELb0ELNS_15WgradSyncMethodE3ENS_16CompileConditionILi1000EEEEEvPT_S6_S6_PKS5_S8_S8_S8_PKfflPfPj)
        /*00fc*/ 	.short	0x0380
        /*00fe*/ 	.short	0x0060


	//----- nvinfo : EIATTR_SW_WAR
	.align		4
.L_639:
        /*0100*/ 	.byte	0x04, 0x36
        /*0102*/ 	.short	(.L_641 - .L_640)
.L_640:
        /*0104*/ 	.word	0x00000008
.L_641:


//--------------------- .nv.info._ZN13group_norm_v218gn_bwd_cuda_kernelI13__nv_bfloat16Li320ELi2ELi16ELi80ELi1024ELb1ELb1ELi32ELi320ELi320ELi4ELb1ELi8ELb0ELb0ELNS_15WgradSyncMethodE3ENS_16CompileConditionILi1000EEEEEvPT_S6_S6_PKS5_S8_S8_S8_PKfflPfPj --------------------------
	.section	.nv.info._ZN13group_norm_v218gn_bwd_cuda_kernelI13__nv_bfloat16Li320ELi2ELi16ELi80ELi1024ELb1ELb1ELi32ELi320ELi320ELi4ELb1ELi8ELb0ELb0ELNS_15WgradSyncMethodE3ENS_16CompileConditionILi1000EEEEEvPT_S6_S6_PKS5_S8_S8_S8_PKfflPfPj,"",@"SHT_CUDA_INFO"
	.sectionflags	@""
	.align	4


	//----- nvinfo : EIATTR_CUDA_API_VERSION
	.align		4
        /*0000*/ 	.byte	0x04, 0x37
        /*0002*/ 	.short	(.L_643 - .L_642)
.L_642:
        /*0004*/ 	.word	0x00000082


	//----- nvinfo : EIATTR_KPARAM_INFO
	.align		4
.L_643:
        /*0008*/ 	.byte	0x04, 0x17
        /*000a*/ 	.short	(.L_645 - .L_644)
.L_644:
        /*000c*/ 	.word	0x00000000
        /*0010*/ 	.short	0x000b
        /*0012*/ 	.short	0x0058
        /*0014*/ 	.byte	0x00, 0xf5, 0x21, 0x00


	//----- nvinfo : EIATTR_KPARAM_INFO
	.align		4
.L_645:
        /*0018*/ 	.byte	0x04, 0x17
        /*001a*/ 	.short	(.L_647 - .L_646)
.L_646:
        /*001c*/ 	.word	0x00000000
        /*0020*/ 	.short	0x000a
        /*0022*/ 	.short	0x0050
        /*0024*/ 	.byte	0x00, 0xf5, 0x21, 0x00


	//----- nvinfo : EIATTR_KPARAM_INFO
	.align		4
.L_647:
        /*0028*/ 	.byte	0x04, 0x17
        /*002a*/ 	.short	(.L_649 - .L_648)
.L_648:
        /*002c*/ 	.word	0x00000000
        /*0030*/ 	.short	0x0009
        /*0032*/ 	.short	0x0048
        /*0034*/ 	.byte	0x00, 0xf0, 0x21, 0x00


	//----- nvinfo : EIATTR_KPARAM_INFO
	.align		4
.L_649:
        /*0038*/ 	.byte	0x04, 0x17
        /*003a*/ 	.short	(.L_651 - .L_650)
.L_650:
        /*003c*/ 	.word	0x00000000
        /*0040*/ 	.short	0x0008
        /*0042*/ 	.short	0x0040
        /*0044*/ 	.byte	0x00, 0xf0, 0x11, 0x00


	//----- nvinfo : EIATTR_KPARAM_INFO
	.align		4
.L_651:
        /*0048*/ 	.byte	0x04, 0x17
        /*004a*/ 	.short	(.L_653 - .L_652)
.L_652:
        /*004c*/ 	.word	0x00000000
        /*0050*/ 	.short	0x0007
        /*0052*/ 	.short	0x0038
        /*0054*/ 	.byte	0x00, 0xf5, 0x21, 0x00


	//----- nvinfo : EIATTR_KPARAM_INFO
	.align		4
.L_653:
        /*0058*/ 	.byte	0x04, 0x17
        /*005a*/ 	.short	(.L_655 - .L_654)
.L_654:
        /*005c*/ 	.word	0x00000000
        /*0060*/ 	.short	0x0006
        /*0062*/ 	.short	0x0030
        /*0064*/ 	.byte	0x00, 0xf5, 0x21, 0x00


	//----- nvinfo : EIATTR_KPARAM_INFO
	.align		4
.L_655:
        /*0068*/ 	.byte	0x04, 0x17
        /*006a*/ 	.short	(.L_657 - .L_656)
.L_656:
        /*006c*/ 	.word	0x00000000
        /*0070*/ 	.short	0x0005
        /*0072*/ 	.short	0x0028
        /*0074*/ 	.byte	0x00, 0xf5, 0x21, 0x00


	//----- nvinfo : EIATTR_KPARAM_INFO
	.align		4
.L_657:
        /*0078*/ 	.byte	0x04, 0x17
        /*007a*/ 	.short	(.L_659 - .L_658)
.L_658:
        /*007c*/ 	.word	0x00000000
        /*0080*/ 	.short	0x0004
        /*0082*/ 	.short	0x0020
        /*0084*/ 	.byte	0x00, 0xf5, 0x21, 0x00


	//----- nvinfo : EIATTR_KPARAM_INFO
	.align		4
.L_659:
        /*0088*/ 	.byte	0x04, 0x17
        /*008a*/ 	.short	(.L_661 - .L_660)
.L_660:
        /*008c*/ 	.word	0x00000000
        /*0090*/ 	.short	0x0003
        /*0092*/ 	.short	0x0018
        /*0094*/ 	.byte	0x00, 0xf5, 0x21, 0x00


	//----- nvinfo : EIATTR_KPARAM_INFO
	.align		4
.L_661:
        /*0098*/ 	.byte	0x04, 0x17
        /*009a*/ 	.short	(.L_663 - .L_662)
.L_662:
        /*009c*/ 	.word	0x00000000
        /*00a0*/ 	.short	0x0002
        /*00a2*/ 	.short	0x0010
        /*00a4*/ 	.byte	0x00, 0xf5, 0x21, 0x00


	//----- nvinfo : EIATTR_KPARAM_INFO
	.align		4
.L_663:
        /*00a8*/ 	.byte	0x04, 0x17
        /*00aa*/ 	.short	(.L_665 - .L_664)
.L_664:
        /*00ac*/ 	.word	0x00000000
        /*00b0*/ 	.short	0x0001
        /*00b2*/ 	.short	0x0008
        /*00b4*/ 	.byte	0x00, 0xf5, 0x21, 0x00


	//----- nvinfo : EIATTR_KPARAM_INFO
	.align		4
.L_665:
        /*00b8*/ 	.byte	0x04, 0x17
        /*00ba*/ 	.short	(.L_667 - .L_666)
.L_666:
        /*00bc*/ 	.word	0x00000000
        /*00c0*/ 	.short	0x0000
        /*00c2*/ 	.short	0x0000
        /*00c4*/ 	.byte	0x00, 0xf5, 0x21, 0x00


	//----- nvinfo : EIATTR_SPARSE_MMA_MASK
	.align		4
.L_667:
        /*00c8*/ 	.byte	0x03, 0x50
        /*00ca*/ 	.short	0x0000


	//----- nvinfo : EIATTR_MAXREG_COUNT
	.align		4
        /*00cc*/ 	.byte	0x03, 0x1b
        /*00ce*/ 	.short	0x0060


	//----- nvinfo : EIATTR_MERCURY_ISA_VERSION
	.align		4
        /*00d0*/ 	.byte	0x03, 0x5f
        /*00d2*/ 	.short	0x0101


	//----- nvinfo : EIATTR_VRC_CTA_INIT_COUNT
	.align		4
        /*00d4*/ 	.byte	0x02, 0x4a
	.zero		1
	.zero		1


	//----- nvinfo : EIATTR_EXIT_INSTR_OFFSETS
	.align		4
        /*00d8*/ 	.byte	0x04, 0x1c
        /*00da*/ 	.short	(.L_669 - .L_668)


	//   ....[0]....
.L_668:
        /*00dc*/ 	.word	0x00000010


	//----- nvinfo : EIATTR_MAX_THREADS
	.align		4
.L_669:
        /*00e0*/ 	.byte	0x04, 0x05
        /*00e2*/ 	.short	(.L_671 - .L_670)
.L_670:
        /*00e4*/ 	.word	0x00000140
        /*00e8*/ 	.word	0x00000001
        /*00ec*/ 	.word	0x00000001


	//----- nvinfo : EIATTR_CBANK_PARAM_SIZE
	.align		4
.L_671:
        /*00f0*/ 	.byte	0x03, 0x19
        /*00f2*/ 	.short	0x0060


	//----- nvinfo : EIATTR_PARAM_CBANK
	.align		4
        /*00f4*/ 	.byte	0x04, 0x0a
        /*00f6*/ 	.short	(.L_673 - .L_672)
	.align		4
.L_672:
        /*00f8*/ 	.word	index@(.nv.constant0._ZN13group_norm_v218gn_bwd_cuda_kernelI13__nv_bfloat16Li320ELi2ELi16ELi80ELi1024ELb1ELb1ELi32ELi320ELi320ELi4ELb1ELi8ELb0ELb0ELNS_15WgradSyncMethodE3ENS_16CompileConditionILi1000EEEEEvPT_S6_S6_PKS5_S8_S8_S8_PKfflPfPj)
        /*00fc*/ 	.short	0x0380
        /*00fe*/ 	.short	0x0060


	//----- nvinfo : EIATTR_SW_WAR
	.align		4
.L_673:
        /*0100*/ 	.byte	0x04, 0x36
        /*0102*/ 	.short	(.L_675 - .L_674)
.L_674:
        /*0104*/ 	.word	0x00000008
.L_675:


//--------------------- .nv.info._ZN13group_norm_v218gn_bwd_cuda_kernelI13__nv_bfloat16Li320ELi3ELi16ELi80ELi1024ELb1ELb1ELi32ELi320ELi320ELi4ELb1ELi8ELb0ELb0ELNS_15WgradSyncMethodE3ENS_16CompileConditionILi1000EEEEEvPT_S6_S6_PKS5_S8_S8_S8_PKfflPfPj --------------------------
	.section	.nv.info._ZN13group_norm_v218gn_bwd_cuda_kernelI13__nv_bfloat16Li320ELi3ELi16ELi80ELi1024ELb1ELb1ELi32ELi320ELi320ELi4ELb1ELi8ELb0ELb0ELNS_15WgradSyncMethodE3ENS_16CompileConditionILi1000EEEEEvPT_S6_S6_PKS5_S8_S8_S8_PKfflPfPj,"",@"SHT_CUDA_INFO"
	.sectionflags	@""
	.align	4


	//----- nvinfo : EIATTR_CUDA_API_VERSION
	.align		4
        /*0000*/ 	.byte	0x04, 0x37
        /*0002*/ 	.short	(.L_677 - .L_676)
.L_676:
        /*0004*/ 	.word	0x00000082


	//----- nvinfo : EIATTR_KPARAM_INFO
	.align		4
.L_677:
        /*0008*/ 	.byte	0x04, 0x17
        /*000a*/ 	.short	(.L_679 - .L_678)
.L_678:
        /*000c*/ 	.word	0x00000000
        /*0010*/ 	.short	0x000b
        /*0012*/ 	.short	0x0058
        /*0014*/ 	.byte	0x00, 0xf5, 0x21, 0x00


	//----- nvinfo : EIATTR_KPARAM_INFO
	.align		4
.L_679:
        /*0018*/ 	.byte	0x04, 0x17
        /*001a*/ 	.short	(.L_681 - .L_680)
.L_680:
        /*001c*/ 	.word	0x00000000
        /*0020*/ 	.short	0x000a
        /*0022*/ 	.short	0x0050
        /*0024*/ 	.byte	0x00, 0xf5, 0x21, 0x00


	//----- nvinfo : EIATTR_KPARAM_INFO
	.align		4
.L_681:
        /*0028*/ 	.byte	0x04, 0x17
        /*002a*/ 	.short	(.L_683 - .L_682)
.L_682:
        /*002c*/ 	.word	0x00000000
        /*0030*/ 	.short	0x0009
        /*0032*/ 	.short	0x0048
        /*0034*/ 	.byte	0x00, 0xf0, 0x21, 0x00


	//----- nvinfo : EIATTR_KPARAM_INFO
	.align		4
.L_683:
        /*0038*/ 	.byte	0x04, 0x17
        /*003a*/ 	.short	(.L_685 - .L_684)
.L_684:
        /*003c*/ 	.word	0x00000000
        /*0040*/ 	.short	0x0008
        /*0042*/ 	.short	0x0040
        /*0044*/ 	.byte	0x00, 0xf0, 0x11, 0x00


	//----- nvinfo : EIATTR_KPARAM_INFO
	.align		4
.L_685:
        /*0048*/ 	.byte	0x04, 0x17
        /*004a*/ 	.short	(.L_687 - .L_686)
.L_686:
        /*004c*/ 	.word	0x00000000
        /*0050*/ 	.short	0x0007
        /*0052*/ 	.short	0x0038
        /*0054*/ 	.byte	0x00, 0xf5, 0x21, 0x00


	//----- nvinfo : EIATTR_KPARAM_INFO
	.align		4
.L_687:
        /*0058*/ 	.byte	0x04, 0x17
        /*005a*/ 	.short	(.L_689 - .L_688)
.L_688:
        /*005c*/ 	.word	0x00000000
        /*0060*/ 	.short	0x0006
        /*0062*/ 	.short	0x0030
        /*0064*/ 	.byte	0x00, 0xf5, 0x21, 0x00


	//----- nvinfo : EIATTR_KPARAM_INFO
	.align		4
.L_689:
        /*0068*/ 	.byte	0x04, 0x17
        /*006a*/ 	.short	(.L_691 - .L_690)
.L_690:
        /*006c*/ 	.word	0x00000000
        /*0070*/ 	.short	0x0005
        /*0072*/ 	.short	0x0028
        /*0074*/ 	.byte	0x00, 0xf5, 0x21, 0x00


	//----- nvinfo : EIATTR_KPARAM_INFO
	.align		4
.L_691:
        /*0078*/ 	.byte	0x04, 0x17
        /*007a*/ 	.short	(.L_693 - .L_692)
.L_692:
        /*007c*/ 	.word	0x00000000
        /*0080*/ 	.short	0x0004
        /*0082*/ 	.short	0x0020
        /*0084*/ 	.byte	0x00, 0xf5, 0x21, 0x00


	//----- nvinfo : EIATTR_KPARAM_INFO
	.align		4
.L_693:
        /*0088*/ 	.byte	0x04, 0x17
        /*008a*/ 	.short	(.L_695 - .L_694)
.L_694:
        /*008c*/ 	.word	0x00000000
        /*0090*/ 	.short	0x0003
        /*0092*/ 	.short	0x0018
        /*0094*/ 	.byte	0x00, 0xf5, 0x21, 0x00


	//----- nvinfo : EIATTR_KPARAM_INFO
	.align		4
.L_695:
        /*0098*/ 	.byte	0x04, 0x17
        /*009a*/ 	.short	(.L_697 - .L_696)
.L_696:
        /*009c*/ 	.word	0x00000000
        /*00a0*/ 	.short	0x0002
        /*00a2*/ 	.short	0x0010
        /*00a4*/ 	.byte	0x00, 0xf5, 0x21, 0x00


	//----- nvinfo : EIATTR_KPARAM_INFO
	.align		4
.L_697:
        /*00a8*/ 	.byte	0x04, 0x17
        /*00aa*/ 	.short	(.L_699 - .L_698)
.L_698:
        /*00ac*/ 	.word	0x00000000
        /*00b0*/ 	.short	0x0001
        /*00b2*/ 	.short	0x0008
        /*00b4*/ 	.byte	0x00, 0xf5, 0x21, 0x00


	//----- nvinfo : EIATTR_KPARAM_INFO
	.align		4
.L_699:
        /*00b8*/ 	.byte	0x04, 0x17
        /*00ba*/ 	.short	(.L_701 - .L_700)
.L_700:
        /*00bc*/ 	.word	0x00000000
        /*00c0*/ 	.short	0x0000
        /*00c2*/ 	.short	0x0000
        /*00c4*/ 	.byte	0x00, 0xf5, 0x21, 0x00


	//----- nvinfo : EIATTR_SPARSE_MMA_MASK
	.align		4
.L_701:
        /*00c8*/ 	.byte	0x03, 0x50
        /*00ca*/ 	.short	0x0000


	//----- nvinfo : EIATTR_MAXREG_COUNT
	.align		4
        /*00cc*/ 	.byte	0x03, 0x1b
        /*00ce*/ 	.short	0x0040


	//----- nvinfo : EIATTR_MERCURY_ISA_VERSION
	.align		4
        /*00d0*/ 	.byte	0x03, 0x5f
        /*00d2*/ 	.short	0x0101


	//----- nvinfo : EIATTR_VRC_CTA_INIT_COUNT
	.align		4
        /*00d4*/ 	.byte	0x02, 0x4a
	.zero		1
	.zero		1


	//----- nvinfo : EIATTR_EXIT_INSTR_OFFSETS
	.align		4
        /*00d8*/ 	.byte	0x04, 0x1c
        /*00da*/ 	.short	(.L_703 - .L_702)


	//   ....[0]....
.L_702:
        /*00dc*/ 	.word	0x00000010


	//----- nvinfo : EIATTR_MAX_THREADS
	.align		4
.L_703:
        /*00e0*/ 	.byte	0x04, 0x05
        /*00e2*/ 	.short	(.L_705 - .L_704)
.L_704:
        /*00e4*/ 	.word	0x00000140
        /*00e8*/ 	.word	0x00000001
        /*00ec*/ 	.word	0x00000001


	//----- nvinfo : EIATTR_CBANK_PARAM_SIZE
	.align		4
.L_705:
        /*00f0*/ 	.byte	0x03, 0x19
        /*00f2*/ 	.short	0x0060


	//----- nvinfo : EIATTR_PARAM_CBANK
	.align		4
        /*00f4*/ 	.byte	0x04, 0x0a
        /*00f6*/ 	.short	(.L_707 - .L_706)
	.align		4
.L_706:
        /*00f8*/ 	.word	index@(.nv.constant0._ZN13group_norm_v218gn_bwd_cuda_kernelI13__nv_bfloat16Li320ELi3ELi16ELi80ELi1024ELb1ELb1ELi32ELi320ELi320ELi4ELb1ELi8ELb0ELb0ELNS_15WgradSyncMethodE3ENS_16CompileConditionILi1000EEEEEvPT_S6_S6_PKS5_S8_S8_S8_PKfflPfPj)
        /*00fc*/ 	.short	0x0380
        /*00fe*/ 	.short	0x0060


	//----- nvinfo : EIATTR_SW_WAR
	.align		4
.L_707:
        /*0100*/ 	.byte	0x04, 0x36
        /*0102*/ 	.short	(.L_709 - .L_708)
.L_708:
        /*0104*/ 	.word	0x00000008
.L_709:


//--------------------- .nv.info._ZN13group_norm_v218gn_bwd_cuda_kernelI13__nv_bfloat16Li320ELi3ELi16ELi80ELi1024ELb1ELb1ELi32ELi320ELi320ELi4ELb1ELi12ELb0ELb0ELNS_15WgradSyncMethodE3ENS_16CompileConditionILi1000EEEEEvPT_S6_S6_PKS5_S8_S8_S8_PKfflPfPj --------------------------
	.section	.nv.info._ZN13group_norm_v218gn_bwd_cuda_kernelI13__nv_bfloat16Li320ELi3ELi16ELi80ELi1024ELb1ELb1ELi32ELi320ELi320ELi4ELb1ELi12ELb0ELb0ELNS_15WgradSyncMethodE3ENS_16CompileConditionILi1000EEEEEvPT_S6_S6_PKS5_S8_S8_S8_PKfflPfPj,"",@"SHT_CUDA_INFO"
	.sectionflags	@""
	.align	4


	//----- nvinfo : EIATTR_CUDA_API_VERSION
	.align		4
        /*0000*/ 	.byte	0x04, 0x37
        /*0002*/ 	.short	(.L_711 - .L_710)
.L_710:
        /*0004*/ 	.word	0x00000082


	//----- nvinfo : EIATTR_KPARAM_INFO
	.align		4
.L_711:
        /*0008*/ 	.byte	0x04, 0x17
        /*000a*/ 	.short	(.L_713 - .L_712)
.L_712:
        /*000c*/ 	.word	0x00000000
        /*0010*/ 	.short	0x000b
        /*0012*/ 	.short	0x0058
        /*0014*/ 	.byte	0x00, 0xf5, 0x21, 0x00


	//----- nvinfo : EIATTR_KPARAM_INFO
	.align		4
.L_713:
        /*0018*/ 	.byte	0x04, 0x17
        /*001a*/ 	.short	(.L_715 - .L_714)
.L_714:
        /*001c*/ 	.word	0x00000000
        /*0020*/ 	.short	0x000a
        /*0022*/ 	.short	0x0050
        /*0024*/ 	.byte	0x00, 0xf5, 0x21, 0x00


	//----- nvinfo : EIATTR_KPARAM_INFO
	.align		4
.L_715:
        /*0028*/ 	.byte	0x04, 0x17
        /*002a*/ 	.short	(.L_717 - .L_716)
.L_716:
        /*002c*/ 	.word	0x00000000
        /*0030*/ 	.short	0x0009
        /*0032*/ 	.short	0x0048
        /*0034*/ 	.byte	0x00, 0xf0, 0x21, 0x00


	//----- nvinfo : EIATTR_KPARAM_INFO
	.align		4
.L_717:
        /*0038*/ 	.byte	0x04, 0x17
        /*003a*/ 	.short	(.L_719 - .L_718)
.L_718:
        /*003c*/ 	.word	0x00000000
        /*0040*/ 	.short	0x0008
        /*0042*/ 	.short	0x0040
        /*0044*/ 	.byte	0x00, 0xf0, 0x11, 0x00


	//----- nvinfo : EIATTR_KPARAM_INFO
	.align		4
.L_719:
        /*0048*/ 	.byte	0x04, 0x17
        /*004a*/ 	.short	(.L_721 - .L_720)
.L_720:
        /*004c*/ 	.word	0x00000000
        /*0050*/ 	.short	0x0007
        /*0052*/ 	.short	0x0038
        /*0054*/ 	.byte	0x00, 0xf5, 0x21, 0x00


	//----- nvinfo : EIATTR_KPARAM_INFO
	.align		4
.L_721:
        /*0058*/ 	.byte	0x04, 0x17
        /*005a*/ 	.short	(.L_723 - .L_722)
.L_722:
        /*005c*/ 	.word	0x00000000
        /*0060*/ 	.short	0x0006
        /*0062*/ 	.short	0x0030
        /*0064*/ 	.byte	0x00, 0xf5, 0x21, 0x00


	//----- nvinfo : EIATTR_KPARAM_INFO
	.align		4
.L_723:
        /*0068*/ 	.byte	0x04, 0x17
        /*006a*/ 	.short	(.L_725 - .L_724)
.L_724:
        /*006c*/ 	.word	0x00000000
        /*0070*/ 	.short	0x0005
        /*0072*/ 	.short	0x0028
        /*0074*/ 	.byte	0x00, 0xf5, 0x21, 0x00


	//----- nvinfo : EIATTR_KPARAM_INFO
	.align		4
.L_725:
        /*0078*/ 	.byte	0x04, 0x17
        /*007a*/ 	.short	(.L_727 - .L_726)
.L_726:
        /*007c*/ 	.word	0x00000000
        /*0080*/ 	.short	0x0004
        /*0082*/ 	.short	0x0020
        /*0084*/ 	.byte	0x00, 0xf5, 0x21, 0x00


	//----- nvinfo : EIATTR_KPARAM_INFO
	.align		4
.L_727:
        /*0088*/ 	.byte	0x04, 0x17
        /*008a*/ 	.short	(.L_729 - .L_728)
.L_728:
        /*008c*/ 	.word	0x00000000
        /*0090*/ 	.short	0x0003
        /*0092*/ 	.short	0x0018
        /*0094*/ 	.byte	0x00, 0xf5, 0x21, 0x00


	//----- nvinfo : EIATTR_KPARAM_INFO
	.align		4
.L_729:
        /*0098*/ 	.byte	0x04, 0x17
        /*009a*/ 	.short	(.L_731 - .L_730)
.L_730:
        /*009c*/ 	.word	0x00000000
        /*00a0*/ 	.short	0x0002
        /*00a2*/ 	.short	0x0010
        /*00a4*/ 	.byte	0x00, 0xf5, 0x21, 0x00


	//----- nvinfo : EIATTR_KPARAM_INFO
	.align		4
.L_731:
        /*00a8*/ 	.byte	0x04, 0x17
        /*00aa*/ 	.short	(.L_733 - .L_732)
.L_732:
        /*00ac*/ 	.word	0x00000000
        /*00b0*/ 	.short	0x0001
        /*00b2*/ 	.short	0x0008
        /*00b4*/ 	.byte	0x00, 0xf5, 0x21, 0x00


	//----- nvinfo : EIATTR_KPARAM_INFO
	.align		4
.L_733:
        /*00b8*/ 	.byte	0x04, 0x17
        /*00ba*/ 	.short	(.L_735 - .L_734)
.L_734:
        /*00bc*/ 	.word	0x00000000
        /*00c0*/ 	.short	0x0000
        /*00c2*/ 	.short	0x0000
        /*00c4*/ 	.byte	0x00, 0xf5, 0x21, 0x00


	//----- nvinfo : EIATTR_SPARSE_MMA_MASK
	.align		4
.L_735:
        /*00c8*/ 	.byte	0x03, 0x50
        /*00ca*/ 	.short	0x0000


	//----- nvinfo : EIATTR_MAXREG_COUNT
	.align		4
        /*00cc*/ 	.byte	0x03, 0x1b
        /*00ce*/ 	.short	0x0040


	//----- nvinfo : EIATTR_MERCURY_ISA_VERSION
	.align		4
        /*00d0*/ 	.byte	0x03, 0x5f
        /*00d2*/ 	.short	0x0101


	//----- nvinfo : EIATTR_VRC_CTA_INIT_COUNT
	.align		4
        /*00d4*/ 	.byte	0x02, 0x4a
	.zero		1
	.zero		1


	//----- nvinfo : EIATTR_EXIT_INSTR_OFFSETS
	.align		4
        /*00d8*/ 	.byte	0x04, 0x1c
        /*00da*/ 	.short	(.L_737 - .L_736)


	//   ....[0]....
.L_736:
        /*00dc*/ 	.word	0x00000010


	//----- nvinfo : EIATTR_MAX_THREADS
	.align		4
.L_737:
        /*00e0*/ 	.byte	0x04, 0x05
        /*00e2*/ 	.short	(.L_739 - .L_738)
.L_738:
        /*00e4*/ 	.word	0x00000140
        /*00e8*/ 	.word	0x00000001
        /*00ec*/ 	.word	0x00000001


	//----- nvinfo : EIATTR_CBANK_PARAM_SIZE
	.align		4
.L_739:
        /*00f0*/ 	.byte	0x03, 0x19
        /*00f2*/ 	.short	0x0060


	//----- nvinfo : EIATTR_PARAM_CBANK
	.align		4
        /*00f4*/ 	.byte	0x04, 0x0a
        /*00f6*/ 	.short	(.L_741 - .L_740)
	.align		4
.L_740:
        /*00f8*/ 	.word	index@(.nv.constant0._ZN13group_norm_v218gn_bwd_cuda_kernelI13__nv_bfloat16Li320ELi3ELi16ELi80ELi1024ELb1ELb1ELi32ELi320ELi320ELi4ELb1ELi12ELb0ELb0ELNS_15WgradSyncMethodE3ENS_16CompileConditionILi1000EEEEEvPT_S6_S6_PKS5_S8_S8_S8_PKfflPfPj)
        /*00fc*/ 	.short	0x0380
        /*00fe*/ 	.short	0x0060


	//----- nvinfo : EIATTR_SW_WAR
	.align		4
.L_741:
        /*0100*/ 	.byte	0x04, 0x36
        /*0102*/ 	.short	(.L_743 - .L_742)
.L_742:
        /*0104*/ 	.word	0x00000008
.L_743:


//--------------------- .nv.info._ZN13group_norm_v214gn_cuda_kernelI13__nv_bfloat16Li320ELi3ELi32ELi40ELi1024ELb0ELi16ELi320ELi320ELi4ELb1ELi5ELb0ELb0ENS_16CompileConditionILi1000EEEEEvPT_PKS4_S7_S7_flPfS8_Pj --------------------------
	.section	.nv.info._ZN13group_norm_v214gn_cuda_kernelI13__nv_bfloat16Li320ELi3ELi32ELi40ELi1024ELb0ELi16ELi320ELi320ELi4ELb1ELi5ELb0ELb0ENS_16CompileConditionILi1000EEEEEvPT_PKS4_S7_S7_flPfS8_Pj,"",@"SHT_CUDA_INFO"
	.sectionflags	@""
	.align	4


	//----- nvinfo : EIATTR_CUDA_API_VERSION
	.align		4
        /*0000*/ 	.byte	0x04, 0x37
        /*0002*/ 	.short	(.L_745 - .L_744)
.L_744:
        /*0004*/ 	.word	0x00000082


	//----- nvinfo : EIATTR_KPARAM_INFO
	.align		4
.L_745:
        /*0008*/ 	.byte	0x04, 0x17
        /*000a*/ 	.short	(.L_747 - .L_746)
.L_746:
        /*000c*/ 	.word	0x00000000
        /*0010*/ 	.short	0x0008
        /*0012*/ 	.short	0x0040
        /*0014*/ 	.byte	0x00, 0xf5, 0x21, 0x00


	//----- nvinfo : EIATTR_KPARAM_INFO
	.align		4
.L_747:
        /*0018*/ 	.byte	0x04, 0x17
        /*001a*/ 	.short	(.L_749 - .L_748)
.L_748:
        /*001c*/ 	.word	0x00000000
        /*0020*/ 	.short	0x0007
        /*0022*/ 	.short	0x0038
        /*0024*/ 	.byte	0x00, 0xf5, 0x21, 0x00


	//----- nvinfo : EIATTR_KPARAM_INFO
	.align		4
.L_749:
        /*0028*/ 	.byte	0x04, 0x17
        /*002a*/ 	.short	(.L_751 - .L_750)
.L_750:
        /*002c*/ 	.word	0x00000000
        /*0030*/ 	.short	0x0006
        /*0032*/ 	.short	0x0030
        /*0034*/ 	.byte	0x00, 0xf5, 0x21, 0x00


	//----- nvinfo : EIATTR_KPARAM_INFO
	.align		4
.L_751:
        /*0038*/ 	.byte	0x04, 0x17
        /*003a*/ 	.short	(.L_753 - .L_752)
.L_752:
        /*003c*/ 	.word	0x00000000
        /*0040*/ 	.short	0x0005
        /*0042*/ 	.short	0x0028
        /*0044*/ 	.byte	0x00, 0xf0, 0x21, 0x00


	//----- nvinfo : EIATTR_KPARAM_INFO
	.align		4
.L_753:
        /*0048*/ 	.byte	0x04, 0x17
        /*004a*/ 	.short	(.L_755 - .L_754)
.L_754:
        /*004c*/ 	.word	0x00000000
        /*0050*/ 	.short	0x0004
        /*0052*/ 	.short	0x0020
        /*0054*/ 	.byte	0x00, 0xf0, 0x11, 0x00


	//----- nvinfo : EIATTR_KPARAM_INFO
	.align		4
.L_755:
        /*0058*/ 	.byte	0x04, 0x17
        /*005a*/ 	.short	(.L_757 - .L_756)
.L_756:
        /*005c*/ 	.word	0x00000000
        /*0060*/ 	.short	0x0003
        /*0062*/ 	.short	0x0018
        /*0064*/ 	.byte	0x00, 0xf5, 0x21, 0x00


	//----- nvinfo : EIATTR_KPARAM_INFO
	.align		4
.L_757:
        /*0068*/ 	.byte	0x04, 0x17
        /*006a*/ 	.short	(.L_759 - .L_758)
.L_758:
        /*006c*/ 	.word	0x00000000
        /*0070*/ 	.short	0x0002
        /*0072*/ 	.short	0x0010
        /*0074*/ 	.byte	0x00, 0xf5, 0x21, 0x00


	//----- nvinfo : EIATTR_KPARAM_INFO
	.align		4
.L_759:
        /*0078*/ 	.byte	0x04, 0x17
        /*007a*/ 	.short	(.L_761 - .L_760)
.L_760:
        /*007c*/ 	.word	0x00000000
        /*0080*/ 	.short	0x0001
        /*0082*/ 	.short	0x0008
        /*0084*/ 	.byte	0x00, 0xf5, 0x21, 0x00


	//----- nvinfo : EIATTR_KPARAM_INFO
	.align		4
.L_761:
        /*0088*/ 	.byte	0x04, 0x17
        /*008a*/ 	.short	(.L_763 - .L_762)
.L_762:
        /*008c*/ 	.word	0x00000000
        /*0090*/ 	.short	0x0000
        /*0092*/ 	.short	0x0000
        /*0094*/ 	.byte	0x00, 0xf5, 0x21, 0x00


	//----- nvinfo : EIATTR_SPARSE_MMA_MASK
	.align		4
.L_763:
        /*0098*/ 	.byte	0x03, 0x50
        /*009a*/ 	.short	0x0000


	//----- nvinfo : EIATTR_MAXREG_COUNT
	.align		4
        /*009c*/ 	.byte	0x03, 0x1b
        /*009e*/ 	.short	0x0040


	//----- nvinfo : EIATTR_MERCURY_ISA_VERSION
	.align		4
        /*00a0*/ 	.byte	0x03, 0x5f
        /*00a2*/ 	.short	0x0101


	//----- nvinfo : EIATTR_VRC_CTA_INIT_COUNT
	.align		4
        /*00a4*/ 	.byte	0x02, 0x4a
	.zero		1
	.zero		1


	//----- nvinfo : EIATTR_EXIT_INSTR_OFFSETS
	.align		4
        /*00a8*/ 	.byte	0x04, 0x1c
        /*00aa*/ 	.short	(.L_765 - .L_764)


	//   ....[0]....
.L_764:
        /*00ac*/ 	.word	0x00000010


	//----- nvinfo : EIATTR_MAX_THREADS
	.align		4
.L_765:
        /*00b0*/ 	.byte	0x04, 0x05
        /*00b2*/ 	.short	(.L_767 - .L_766)
.L_766:
        /*00b4*/ 	.word	0x00000140
        /*00b8*/ 	.word	0x00000001
        /*00bc*/ 	.word	0x00000001


	//----- nvinfo : EIATTR_CBANK_PARAM_SIZE
	.align		4
.L_767:
        /*00c0*/ 	.byte	0x03, 0x19
        /*00c2*/ 	.short	0x0048


	//----- nvinfo : EIATTR_PARAM_CBANK
	.align		4
        /*00c4*/ 	.byte	0x04, 0x0a
        /*00c6*/ 	.short	(.L_769 - .L_768)
	.align		4
.L_768:
        /*00c8*/ 	.word	index@(.nv.constant0._ZN13group_norm_v214gn_cuda_kernelI13__nv_bfloat16Li320ELi3ELi32ELi40ELi1024ELb0ELi16ELi320ELi320ELi4ELb1ELi5ELb0ELb0ENS_16CompileConditionILi1000EEEEEvPT_PKS4_S7_S7_flPfS8_Pj)
        /*00cc*/ 	.short	0x0380
        /*00ce*/ 	.short	0x0048


	//----- nvinfo : EIATTR_SW_WAR
	.align		4
.L_769:
        /*00d0*/ 	.byte	0x04, 0x36
        /*00d2*/ 	.short	(.L_771 - .L_770)
.L_770:
        /*00d4*/ 	.word	0x00000008
.L_771:


//--------------------- .nv.info._ZN13group_norm_v214gn_cuda_kernelI13__nv_bfloat16Li320ELi1ELi32ELi40ELi1024ELb0ELi32ELi320ELi320ELi4ELb1ELi4ELb0ELb0ENS_16CompileConditionILi1000EEEEEvPT_PKS4_S7_S7_flPfS8_Pj --------------------------
	.section	.nv.info._ZN13group_norm_v214gn_cuda_kernelI13__nv_bfloat16Li320ELi1ELi32ELi40ELi1024ELb0ELi32ELi320ELi320ELi4ELb1ELi4ELb0ELb0ENS_16CompileConditionILi1000EEEEEvPT_PKS4_S7_S7_flPfS8_Pj,"",@"SHT_CUDA_INFO"
	.sectionflags	@""
	.align	4


	//----- nvinfo : EIATTR_CUDA_API_VERSION
	.align		4
        /*0000*/ 	.byte	0x04, 0x37
        /*0002*/ 	.short	(.L_773 - .L_772)
.L_772:
        /*0004*/ 	.word	0x00000082


	//----- nvinfo : EIATTR_KPARAM_INFO
	.align		4
.L_773:
        /*0008*/ 	.byte	0x04, 0x17
        /*000a*/ 	.short	(.L_775 - .L_774)
.L_774:
        /*000c*/ 	.word	0x00000000
        /*0010*/ 	.short	0x0008
        /*0012*/ 	.short	0x0040
        /*0014*/ 	.byte	0x00, 0xf5, 0x21, 0x00


	//----- nvinfo : EIATTR_KPARAM_INFO
	.align		4
.L_775:
        /*0018*/ 	.byte	0x04, 0x17
        /*001a*/ 	.short	(.L_777 - .L_776)
.L_776:
        /*001c*/ 	.word	0x00000000
        /*0020*/ 	.short	0x0007
        /*0022*/ 	.short	0x0038
        /*0024*/ 	.byte	0x00, 0xf5, 0x21, 0x00


	//----- nvinfo : EIATTR_KPARAM_INFO
	.align		4
.L_777:
        /*0028*/ 	.byte	0x04, 0x17
        /*002a*/ 	.short	(.L_779 - .L_778)
.L_778:
        /*002c*/ 	.word	0x00000000
        /*0030*/ 	.short	0x0006
        /*0032*/ 	.short	0x0030
        /*0034*/ 	.byte	0x00, 0xf5, 0x21, 0x00


	//----- nvinfo : EIATTR_KPARAM_INFO
	.align		4
.L_779:
        /*0038*/ 	.byte	0x04, 0x17
        /*003a*/ 	.short	(.L_781 - .L_780)
.L_780:
        /*003c*/ 	.word	0x00000000
        /*0040*/ 	.short	0x0005
        /*0042*/ 	.short	0x0028
        /*0044*/ 	.byte	0x00, 0xf0, 0x21, 0x00


	//----- nvinfo : EIATTR_KPARAM_INFO
	.align		4
.L_781:
        /*0048*/ 	.byte	0x04, 0x17
        /*004a*/ 	.short	(.L_783 - .L_782)
.L_782:
        /*004c*/ 	.word	0x00000000
        /*0050*/ 	.short	0x0004
        /*0052*/ 	.short	0x0020
        /*0054*/ 	.byte	0x00, 0xf0, 0x11, 0x00


	//----- nvinfo : EIATTR_KPARAM_INFO
	.align		4
.L_783:
        /*0058*/ 	.byte	0x04, 0x17
        /*005a*/ 	.short	(.L_785 - .L_784)
.L_784:
        /*005c*/ 	.word	0x00000000
        /*0060*/ 	.short	0x0003
        /*0062*/ 	.short	0x0018
        /*0064*/ 	.byte	0x00, 0xf5, 0x21, 0x00


	//----- nvinfo : EIATTR_KPARAM_INFO
	.align		4
.L_785:
        /*0068*/ 	.byte	0x04, 0x17
        /*006a*/ 	.short	(.L_787 - .L_786)
.L_786:
        /*006c*/ 	.word	0x00000000
        /*0070*/ 	.short	0x0002
        /*0072*/ 	.short	0x0010
        /*0074*/ 	.byte	0x00, 0xf5, 0x21, 0x00


	//----- nvinfo : EIATTR_KPARAM_INFO
	.align		4
.L_787:
        /*0078*/ 	.byte	0x04, 0x17
        /*007a*/ 	.short	(.L_789 - .L_788)
.L_788:
        /*007c*/ 	.word	0x00000000
        /*0080*/ 	.short	0x0001
        /*0082*/ 	.short	0x0008
        /*0084*/ 	.byte	0x00, 0xf5, 0x21, 0x00


	//----- nvinfo : EIATTR_KPARAM_INFO
	.align		4
.L_789:
        /*0088*/ 	.byte	0x04, 0x17
        /*008a*/ 	.short	(.L_791 - .L_790)
.L_790:
        /*008c*/ 	.word	0x00000000
        /*0090*/ 	.short	0x0000
        /*0092*/ 	.short	0x0000
        /*0094*/ 	.byte	0x00, 0xf5, 0x21, 0x00


	//----- nvinfo : EIATTR_SPARSE_MMA_MASK
	.align		4
.L_791:
        /*0098*/ 	.byte	0x03, 0x50
        /*009a*/ 	.short	0x0000


	//----- nvinfo : EIATTR_MAXREG_COUNT
	.align		4
        /*009c*/ 	.byte	0x03, 0x1b
        /*009e*/ 	.short	0x00a8


	//----- nvinfo : EIATTR_MERCURY_ISA_VERSION
	.align		4
        /*00a0*/ 	.byte	0x03, 0x5f
        /*00a2*/ 	.short	0x0101


	//----- nvinfo : EIATTR_VRC_CTA_INIT_COUNT
	.align		4
        /*00a4*/ 	.byte	0x02, 0x4a
	.zero		1
	.zero		1


	//----- nvinfo : EIATTR_EXIT_INSTR_OFFSETS
	.align		4
        /*00a8*/ 	.byte	0x04, 0x1c
        /*00aa*/ 	.short	(.L_793 - .L_792)


	//   ....[0]....
.L_792:
        /*00ac*/ 	.word	0x00000010


	//----- nvinfo : EIATTR_MAX_THREADS
	.align		4
.L_793:
        /*00b0*/ 	.byte	0x04, 0x05
        /*00b2*/ 	.short	(.L_795 - .L_794)
.L_794:
        /*00b4*/ 	.word	0x00000140
        /*00b8*/ 	.word	0x00000001
        /*00bc*/ 	.word	0x00000001


	//----- nvinfo : EIATTR_CBANK_PARAM_SIZE
	.align		4
.L_795:
        /*00c0*/ 	.byte	0x03, 0x19
        /*00c2*/ 	.short	0x0048


	//----- nvinfo : EIATTR_PARAM_CBANK
	.align		4
        /*00c4*/ 	.byte	0x04, 0x0a
        /*00c6*/ 	.short	(.L_797 - .L_796)
	.align		4
.L_796:
        /*00c8*/ 	.word	index@(.nv.constant0._ZN13group_norm_v214gn_cuda_kernelI13__nv_bfloat16Li320ELi1ELi32ELi40ELi1024ELb0ELi32ELi320ELi320ELi4ELb1ELi4ELb0ELb0ENS_16CompileConditionILi1000EEEEEvPT_PKS4_S7_S7_flPfS8_Pj)
        /*00cc*/ 	.short	0x0380
        /*00ce*/ 	.short	0x0048


	//----- nvinfo : EIATTR_SW_WAR
	.align		4
.L_797:
        /*00d0*/ 	.byte	0x04, 0x36
        /*00d2*/ 	.short	(.L_799 - .L_798)
.L_798:
        /*00d4*/ 	.word	0x00000008
.L_799:


//--------------------- .nv.info._ZN13group_norm_v214gn_cuda_kernelI13__nv_bfloat16Li320ELi3ELi32ELi40ELi1024ELb0ELi32ELi320ELi320ELi4ELb1ELi10ELb0ELb0ENS_16CompileConditionILi1000EEEEEvPT_PKS4_S7_S7_flPfS8_Pj --------------------------
	.section	.nv.info._ZN13group_norm_v214gn_cuda_kernelI13__nv_bfloat16Li320ELi3ELi32ELi40ELi1024ELb0ELi32ELi320ELi320ELi4ELb1ELi10ELb0ELb0ENS_16CompileConditionILi1000EEEEEvPT_PKS4_S7_S7_flPfS8_Pj,"",@"SHT_CUDA_INFO"
	.sectionflags	@""
	.align	4


	//----- nvinfo : EIATTR_CUDA_API_VERSION
	.align		4
        /*0000*/ 	.byte	0x04, 0x37
        /*0002*/ 	.short	(.L_801 - .L_800)
.L_800:
        /*0004*/ 	.word	0x00000082


	//----- nvinfo : EIATTR_KPARAM_INFO
	.align		4
.L_801:
        /*0008*/ 	.byte	0x04, 0x17
        /*000a*/ 	.short	(.L_803 - .L_802)
.L_802:
        /*000c*/ 	.word	0x00000000
        /*0010*/ 	.short	0x0008
        /*0012*/ 	.short	0x0040
        /*0014*/ 	.byte	0x00, 0xf5, 0x21, 0x00


	//----- nvinfo : EIATTR_KPARAM_INFO
	.align		4
.L_803:
        /*0018*/ 	.byte	0x04, 0x17
        /*001a*/ 	.short	(.L_805 - .L_804)
.L_804:
        /*001c*/ 	.word	0x00000000
        /*0020*/ 	.short	0x0007
        /*0022*/ 	.short	0x0038
        /*0024*/ 	.byte	0x00, 0xf5, 0x21, 0x00


	//----- nvinfo : EIATTR_KPARAM_INFO
	.align		4
.L_805:
        /*0028*/ 	.byte	0x04, 0x17
        /*002a*/ 	.short	(.L_807 - .L_806)
.L_806:
        /*002c*/ 	.word	0x00000000
        /*0030*/ 	.short	0x0006
        /*0032*/ 	.short	0x0030
        /*0034*/ 	.byte	0x00, 0xf5, 0x21, 0x00


	//----- nvinfo : EIATTR_KPARAM_INFO
	.align		4
.L_807:
        /*0038*/ 	.byte	0x04, 0x17
        /*003a*/ 	.short	(.L_809 - .L_808)
.L_808:
        /*003c*/ 	.word	0x00000000
        /*0040*/ 	.short	0x0005
        /*0042*/ 	.short	0x0028
        /*0044*/ 	.byte	0x00, 0xf0, 0x21, 0x00


	//----- nvinfo : EIATTR_KPARAM_INFO
	.align		4
.L_809:
        /*0048*/ 	.byte	0x04, 0x17
        /*004a*/ 	.short	(.L_811 - .L_810)
.L_810:
        /*004c*/ 	.word	0x00000000
        /*0050*/ 	.short	0x0004
        /*0052*/ 	.short	0x0020
        /*0054*/ 	.byte	0x00, 0xf0, 0x11, 0x00


	//----- nvinfo : EIATTR_KPARAM_INFO
	.align		4
.L_811:
        /*0058*/ 	.byte	0x04, 0x17
        /*005a*/ 	.short	(.L_813 - .L_812)
.L_812:
        /*005c*/ 	.word	0x00000000
        /*0060*/ 	.short	0x0003
        /*0062*/ 	.short	0x0018
        /*0064*/ 	.byte	0x00, 0xf5, 0x21, 0x00


	//----- nvinfo : EIATTR_KPARAM_INFO
	.align		4
.L_813:
        /*0068*/ 	.byte	0x04, 0x17
        /*006a*/ 	.short	(.L_815 - .L_814)
.L_814:
        /*006c*/ 	.word	0x00000000
        /*0070*/ 	.short	0x0002
        /*0072*/ 	.short	0x0010
        /*0074*/ 	.byte	0x00, 0xf5, 0x21, 0x00


	//----- nvinfo : EIATTR_KPARAM_INFO
	.align		4
.L_815:
        /*0078*/ 	.byte	0x04, 0x17
        /*007a*/ 	.short	(.L_817 - .L_816)
.L_816:
        /*007c*/ 	.word	0x00000000
        /*0080*/ 	.short	0x0001
        /*0082*/ 	.short	0x0008
        /*0084*/ 	.byte	0x00, 0xf5, 0x21, 0x00


	//----- nvinfo : EIATTR_KPARAM_INFO
	.align		4
.L_817:
        /*0088*/ 	.byte	0x04, 0x17
        /*008a*/ 	.short	(.L_819 - .L_818)
.L_818:
        /*008c*/ 	.word	0x00000000
        /*0090*/ 	.short	0x0000
        /*0092*/ 	.short	0x0000
        /*0094*/ 	.byte	0x00, 0xf5, 0x21, 0x00


	//----- nvinfo : EIATTR_SPARSE_MMA_MASK
	.align		4
.L_819:
        /*0098*/ 	.byte	0x03, 0x50
        /*009a*/ 	.short	0x0000


	//----- nvinfo : EIATTR_MAXREG_COUNT
	.align		4
        /*009c*/ 	.byte	0x03, 0x1b
        /*009e*/ 	.short	0x0040


	//----- nvinfo : EIATTR_MERCURY_ISA_VERSION
	.align		4
        /*00a0*/ 	.byte	0x03, 0x5f
        /*00a2*/ 	.short	0x0101


	//----- nvinfo : EIATTR_VRC_CTA_INIT_COUNT
	.align		4
        /*00a4*/ 	.byte	0x02, 0x4a
	.zero		1
	.zero		1


	//----- nvinfo : EIATTR_EXIT_INSTR_OFFSETS
	.align		4
        /*00a8*/ 	.byte	0x04, 0x1c
        /*00aa*/ 	.short	(.L_821 - .L_820)


	//   ....[0]....
.L_820:
        /*00ac*/ 	.word	0x00000010


	//----- nvinfo : EIATTR_MAX_THREADS
	.align		4
.L_821:
        /*00b0*/ 	.byte	0x04, 0x05
        /*00b2*/ 	.short	(.L_823 - .L_822)
.L_822:
        /*00b4*/ 	.word	0x00000140
        /*00b8*/ 	.word	0x00000001
        /*00bc*/ 	.word	0x00000001


	//----- nvinfo : EIATTR_CBANK_PARAM_SIZE
	.align		4
.L_823:
        /*00c0*/ 	.byte	0x03, 0x19
        /*00c2*/ 	.short	0x0048


	//----- nvinfo : EIATTR_PARAM_CBANK
	.align		4
        /*00c4*/ 	.byte	0x04, 0x0a
        /*00c6*/ 	.short	(.L_825 - .L_824)
	.align		4
.L_824:
        /*00c8*/ 	.word	index@(.nv.constant0._ZN13group_norm_v214gn_cuda_kernelI13__nv_bfloat16Li320ELi3ELi32ELi40ELi1024ELb0ELi32ELi320ELi320ELi4ELb1ELi10ELb0ELb0ENS_16CompileConditionILi1000EEEEEvPT_PKS4_S7_S7_flPfS8_Pj)
        /*00cc*/ 	.short	0x0380
        /*00ce*/ 	.short	0x0048


	//----- nvinfo : EIATTR_SW_WAR
	.align		4
.L_825:
        /*00d0*/ 	.byte	0x04, 0x36
        /*00d2*/ 	.short	(.L_827 - .L_826)
.L_826:
        /*00d4*/ 	.word	0x00000008
.L_827:


//--------------------- .nv.info._ZN13group_norm_v214gn_cuda_kernelI13__nv_bfloat16Li320ELi1ELi32ELi40ELi1024ELb0ELi64ELi320ELi320ELi4ELb1ELi9ELb0ELb0ENS_16CompileConditionILi1000EEEEEvPT_PKS4_S7_S7_flPfS8_Pj --------------------------
	.section	.nv.info._ZN13group_norm_v214gn_cuda_kernelI13__nv_bfloat16Li320ELi1ELi32ELi40ELi1024ELb0ELi64ELi320ELi320ELi4ELb1ELi9ELb0ELb0ENS_16CompileConditionILi1000EEEEEvPT_PKS4_S7_S7_flPfS8_Pj,"",@"SHT_CUDA_INFO"
	.sectionflags	@""
	.align	4


	//----- nvinfo : EIATTR_CUDA_API_VERSION
	.align		4
        /*0000*/ 	.byte	0x04, 0x37
        /*0002*/ 	.short	(.L_829 - .L_828)
.L_828:
        /*0004*/ 	.word	0x00000082


	//----- nvinfo : EIATTR_KPARAM_INFO
	.align		4
.L_829:
        /*0008*/ 	.byte	0x04, 0x17
        /*000a*/ 	.short	(.L_831 - .L_830)
.L_830:
        /*000c*/ 	.word	0x00000000
        /*0010*/ 	.short	0x0008
        /*0012*/ 	.short	0x0040
        /*0014*/ 	.byte	0x00, 0xf5, 0x21, 0x00


	//----- nvinfo : EIATTR_KPARAM_INFO
	.align		4
.L_831:
        /*0018*/ 	.byte	0x04, 0x17
        /*001a*/ 	.short	(.L_833 - .L_832)
.L_832:
        /*001c*/ 	.word	0x00000000
        /*0020*/ 	.short	0x0007
        /*0022*/ 	.short	0x0038
        /*0024*/ 	.byte	0x00, 0xf5, 0x21, 0x00


	//----- nvinfo : EIATTR_KPARAM_INFO
	.align		4
.L_833:
        /*0028*/ 	.byte	0x04, 0x17
        /*002a*/ 	.short	(.L_835 - .L_834)
.L_834:
        /*002c*/ 	.word	0x00000000
        /*0030*/ 	.short	0x0006
        /*0032*/ 	.short	0x0030
        /*0034*/ 	.byte	0x00, 0xf5, 0x21, 0x00


	//----- nvinfo : EIATTR_KPARAM_INFO
	.align		4
.L_835:
        /*0038*/ 	.byte	0x04, 0x17
        /*003a*/ 	.short	(.L_837 - .L_836)
.L_836:
        /*003c*/ 	.word	0x00000000
        /*0040*/ 	.short	0x0005
        /*0042*/ 	.short	0x0028
        /*0044*/ 	.byte	0x00, 0xf0, 0x21, 0x00


	//----- nvinfo : EIATTR_KPARAM_INFO
	.align		4
.L_837:
        /*0048*/ 	.byte	0x04, 0x17
        /*004a*/ 	.short	(.L_839 - .L_838)
.L_838:
        /*004c*/ 	.word	0x00000000
        /*0050*/ 	.short	0x0004
        /*0052*/ 	.short	0x0020
        /*0054*/ 	.byte	0x00, 0xf0, 0x11, 0x00


	//----- nvinfo : EIATTR_KPARAM_INFO
	.align		4
.L_839:
        /*0058*/ 	.byte	0x04, 0x17
        /*005a*/ 	.short	(.L_841 - .L_840)
.L_840:
        /*005c*/ 	.word	0x00000000
        /*0060*/ 	.short	0x0003
        /*0062*/ 	.short	0x0018
        /*0064*/ 	.byte	0x00, 0xf5, 0x21, 0x00


	//----- nvinfo : EIATTR_KPARAM_INFO
	.align		4
.L_841:
        /*0068*/ 	.byte	0x04, 0x17
        /*006a*/ 	.short	(.L_843 - .L_842)
.L_842:
        /*006c*/ 	.word	0x00000000
        /*0070*/ 	.short	0x0002
        /*0072*/ 	.short	0x0010
        /*0074*/ 	.byte	0x00, 0xf5, 0x21, 0x00


	//----- nvinfo : EIATTR_KPARAM_INFO
	.align		4
.L_843:
        /*0078*/ 	.byte	0x04, 0x17
        /*007a*/ 	.short	(.L_845 - .L_844)
.L_844:
        /*007c*/ 	.word	0x00000000
        /*0080*/ 	.short	0x0001
        /*0082*/ 	.short	0x0008
        /*0084*/ 	.byte	0x00, 0xf5, 0x21, 0x00


	//----- nvinfo : EIATTR_KPARAM_INFO
	.align		4
.L_845:
        /*0088*/ 	.byte	0x04, 0x17
        /*008a*/ 	.short	(.L_847 - .L_846)
.L_846:
        /*008c*/ 	.word	0x00000000
        /*0090*/ 	.short	0x0000
        /*0092*/ 	.short	0x0000
        /*0094*/ 	.byte	0x00, 0xf5, 0x21, 0x00


	//----- nvinfo : EIATTR_SPARSE_MMA_MASK
	.align		4
.L_847:
        /*0098*/ 	.byte	0x03, 0x50
        /*009a*/ 	.short	0x0000


	//----- nvinfo : EIATTR_MAXREG_COUNT
	.align		4
        /*009c*/ 	.byte	0x03, 0x1b
        /*009e*/ 	.short	0x00a8


	//----- nvinfo : EIATTR_MERCURY_ISA_VERSION
	.align		4
        /*00a0*/ 	.byte	0x03, 0x5f
        /*00a2*/ 	.short	0x0101


	//----- nvinfo : EIATTR_VRC_CTA_INIT_COUNT
	.align		4
        /*00a4*/ 	.byte	0x02, 0x4a
	.zero		1
	.zero		1


	//----- nvinfo : EIATTR_EXIT_INSTR_OFFSETS
	.align		4
        /*00a8*/ 	.byte	0x04, 0x1c
        /*00aa*/ 	.short	(.L_849 - .L_848)


	//   ....[0]....
.L_848:
        /*00ac*/ 	.word	0x00000010


	//----- nvinfo : EIATTR_MAX_THREADS
	.align		4
.L_849:
        /*00b0*/ 	.byte	0x04, 0x05
        /*00b2*/ 	.short	(.L_851 - .L_850)
.L_850:
        /*00b4*/ 	.word	0x00000140
        /*00b8*/ 	.word	0x00000001
        /*00bc*/ 	.word	0x00000001


	//----- nvinfo : EIATTR_CBANK_PARAM_SIZE
	.align		4
.L_851:
        /*00c0*/ 	.byte	0x03, 0x19
        /*00c2*/ 	.short	0x0048


	//----- nvinfo : EIATTR_PARAM_CBANK
	.align		4
        /*00c4*/ 	.byte	0x04, 0x0a
        /*00c6*/ 	.short	(.L_853 - .L_852)
	.align		4
.L_852:
        /*00c8*/ 	.word	index@(.nv.constant0._ZN13group_norm_v214gn_cuda_kernelI13__nv_bfloat16Li320ELi1ELi32ELi40ELi1024ELb0ELi64ELi320ELi320ELi4ELb1ELi9ELb0ELb0ENS_16CompileConditionILi1000EEEEEvPT_PKS4_S7_S7_flPfS8_Pj)
        /*00cc*/ 	.short	0x0380
        /*00ce*/ 	.short	0x0048


	//----- nvinfo : EIATTR_SW_WAR
	.align		4
.L_853:
        /*00d0*/ 	.byte	0x04, 0x36
        /*00d2*/ 	.short	(.L_855 - .L_854)
.L_854:
        /*00d4*/ 	.word	0x00000008
.L_855:


//--------------------- .nv.info._ZN13group_norm_v214gn_cuda_kernelI13__nv_bfloat16Li320ELi1ELi32ELi40ELi1024ELb0ELi128ELi320ELi320ELi4ELb1ELi18ELb0ELb0ENS_16CompileConditionILi1000EEEEEvPT_PKS4_S7_S7_flPfS8_Pj --------------------------
	.section	.nv.info._ZN13group_norm_v214gn_cuda_kernelI13__nv_bfloat16Li320ELi1ELi32ELi40ELi1024ELb0ELi128ELi320ELi320ELi4ELb1ELi18ELb0ELb0ENS_16CompileConditionILi1000EEEEEvPT_PKS4_S7_S7_flPfS8_Pj,"",@"SHT_CUDA_INFO"
	.sectionflags	@""
	.align	4


	//----- nvinfo : EIATTR_CUDA_API_VERSION
	.align		4
        /*0000*/ 	.byte	0x04, 0x37
        /*0002*/ 	.short	(.L_857 - .L_856)
.L_856:
        /*0004*/ 	.word	0x00000082


	//----- nvinfo : EIATTR_KPARAM_INFO
	.align		4
.L_857:
        /*0008*/ 	.byte	0x04, 0x17
        /*000a*/ 	.short	(.L_859 - .L_858)
.L_858:
        /*000c*/ 	.word	0x00000000
        /*0010*/ 	.short	0x0008
        /*0012*/ 	.short	0x0040
        /*0014*/ 	.byte	0x00, 0xf5, 0x21, 0x00


	//----- nvinfo : EIATTR_KPARAM_INFO
	.align		4
.L_859:
        /*0018*/ 	.byte	0x04, 0x17
        /*001a*/ 	.short	(.L_861 - .L_860)
.L_860:
        /*001c*/ 	.word	0x00000000
        /*0020*/ 	.short	0x0007
        /*0022*/ 	.short	0x0038
        /*0024*/ 	.byte	0x00, 0xf5, 0x21, 0x00


	//----- nvinfo : EIATTR_KPARAM_INFO
	.align		4
.L_861:
        /*0028*/ 	.byte	0x04, 0x17
        /*002a*/ 	.short	(.L_863 - .L_862)
.L_862:
        /*002c*/ 	.word	0x00000000
        /*0030*/ 	.short	0x0006
        /*0032*/ 	.short	0x0030
        /*0034*/ 	.byte	0x00, 0xf5, 0x21, 0x00


	//----- nvinfo : EIATTR_KPARAM_INFO
	.align		4
.L_863:
        /*0038*/ 	.byte	0x04, 0x17
        /*003a*/ 	.short	(.L_865 - .L_864)
.L_864:
        /*003c*/ 	.word	0x00000000
        /*0040*/ 	.short	0x0005
        /*0042*/ 	.short	0x0028
        /*0044*/ 	.byte	0x00, 0xf0, 0x21, 0x00


	//----- nvinfo : EIATTR_KPARAM_INFO
	.align		4
.L_865:
        /*0048*/ 	.byte	0x04, 0x17
        /*004a*/ 	.short	(.L_867 - .L_866)
.L_866:
        /*004c*/ 	.word	0x00000000
        /*0050*/ 	.short	0x0004
        /*0052*/ 	.short	0x0020
        /*0054*/ 	.byte	0x00, 0xf0, 0x11, 0x00


	//----- nvinfo : EIATTR_KPARAM_INFO
	.align		4
.L_867:
        /*0058*/ 	.byte	0x04, 0x17
        /*005a*/ 	.short	(.L_869 - .L_868)
.L_868:
        /*005c*/ 	.word	0x00000000
        /*0060*/ 	.short	0x0003
        /*0062*/ 	.short	0x0018
        /*0064*/ 	.byte	0x00, 0xf5, 0x21, 0x00


	//----- nvinfo : EIATTR_KPARAM_INFO
	.align		4
.L_869:
        /*0068*/ 	.byte	0x04, 0x17
        /*006a*/ 	.short	(.L_871 - .L_870)
.L_870:
        /*006c*/ 	.word	0x00000000
        /*0070*/ 	.short	0x0002
        /*0072*/ 	.short	0x0010
        /*0074*/ 	.byte	0x00, 0xf5, 0x21, 0x00


	//----- nvinfo : EIATTR_KPARAM_INFO
	.align		4
.L_871:
        /*0078*/ 	.byte	0x04, 0x17
        /*007a*/ 	.short	(.L_873 - .L_872)
.L_872:
        /*007c*/ 	.word	0x00000000
        /*0080*/ 	.short	0x0001
        /*0082*/ 	.short	0x0008
        /*0084*/ 	.byte	0x00, 0xf5, 0x21, 0x00


	//----- nvinfo : EIATTR_KPARAM_INFO
	.align		4
.L_873:
        /*0088*/ 	.byte	0x04, 0x17
        /*008a*/ 	.short	(.L_875 - .L_874)
.L_874:
        /*008c*/ 	.word	0x00000000
        /*0090*/ 	.short	0x0000
        /*0092*/ 	.short	0x0000
        /*0094*/ 	.byte	0x00, 0xf5, 0x21, 0x00


	//----- nvinfo : EIATTR_SPARSE_MMA_MASK
	.align		4
.L_875:
        /*0098*/ 	.byte	0x03, 0x50
        /*009a*/ 	.short	0x0000


	//----- nvinfo : EIATTR_MAXREG_COUNT
	.align		4
        /*009c*/ 	.byte	0x03, 0x1b
        /*009e*/ 	.short	0x00a8


	//----- nvinfo : EIATTR_MERCURY_ISA_VERSION
	.align		4
        /*00a0*/ 	.byte	0x03, 0x5f
        /*00a2*/ 	.short	0x0101


	//----- nvinfo : EIATTR_VRC_CTA_INIT_COUNT
	.align		4
        /*00a4*/ 	.byte	0x02, 0x4a
	.zero		1
	.zero		1


	//----- nvinfo : EIATTR_EXIT_INSTR_OFFSETS
	.align		4
        /*00a8*/ 	.byte	0x04, 0x1c
        /*00aa*/ 	.short	(.L_877 - .L_876)


	//   ....[0]....
.L_876:
        /*00ac*/ 	.word	0x00000010


	//----- nvinfo : EIATTR_MAX_THREADS
	.align		4
.L_877:
        /*00b0*/ 	.byte	0x04, 0x05
        /*00b2*/ 	.short	(.L_879 - .L_878)
.L_878:
        /*00b4*/ 	.word	0x00000140
        /*00b8*/ 	.word	0x00000001
        /*00bc*/ 	.word	0x00000001


	//----- nvinfo : EIATTR_CBANK_PARAM_SIZE
	.align		4
.L_879:
        /*00c0*/ 	.byte	0x03, 0x19
        /*00c2*/ 	.short	0x0048


	//----- nvinfo : EIATTR_PARAM_CBANK
	.align		4
        /*00c4*/ 	.byte	0x04, 0x0a
        /*00c6*/ 	.short	(.L_881 - .L_880)
	.align		4
.L_880:
        /*00c8*/ 	.word	index@(.nv.constant0._ZN13group_norm_v214gn_cuda_kernelI13__nv_bfloat16Li320ELi1ELi32ELi40ELi1024ELb0ELi128ELi320ELi320ELi4ELb1ELi18ELb0ELb0ENS_16CompileConditionILi1000EEEEEvPT_PKS4_S7_S7_flPfS8_Pj)
        /*00cc*/ 	.short	0x0380
        /*00ce*/ 	.short	0x0048


	//----- nvinfo : EIATTR_SW_WAR
	.align		4
.L_881:
        /*00d0*/ 	.byte	0x04, 0x36
        /*00d2*/ 	.short	(.L_883 - .L_882)
.L_882:
        /*00d4*/ 	.word	0x00000008
.L_883:


//--------------------- .nv.info._ZN13group_norm_v214gn_cuda_kernelI13__nv_bfloat16Li320ELi2ELi32ELi40ELi1024ELb0ELi64ELi320ELi320ELi4ELb1ELi18ELb0ELb0ENS_16CompileConditionILi1000EEEEEvPT_PKS4_S7_S7_flPfS8_Pj --------------------------
	.section	.nv.info._ZN13group_norm_v214gn_cuda_kernelI13__nv_bfloat16Li320ELi2ELi32ELi40ELi1024ELb0ELi64ELi320ELi320ELi4ELb1ELi18ELb0ELb0ENS_16CompileConditionILi1000EEEEEvPT_PKS4_S7_S7_flPfS8_Pj,"",@"SHT_CUDA_INFO"
	.sectionflags	@""
	.align	4


	//----- nvinfo : EIATTR_CUDA_API_VERSION
	.align		4
        /*0000*/ 	.byte	0x04, 0x37
        /*0002*/ 	.short	(.L_885 - .L_884)
.L_884:
        /*0004*/ 	.word	0x00000082


	//----- nvinfo : EIATTR_KPARAM_INFO
	.align		4
.L_885:
        /*0008*/ 	.byte	0x04, 0x17
        /*000a*/ 	.short	(.L_887 - .L_886)
.L_886:
        /*000c*/ 	.word	0x00000000
        /*0010*/ 	.short	0x0008
        /*0012*/ 	.short	0x0040
        /*0014*/ 	.byte	0x00, 0xf5, 0x21, 0x00


	//----- nvinfo : EIATTR_KPARAM_INFO
	.align		4
.L_887:
        /*0018*/ 	.byte	0x04, 0x17
        /*001a*/ 	.short	(.L_889 - .L_888)
.L_888:
        /*001c*/ 	.word	0x00000000
        /*0020*/ 	.short	0x0007
        /*0022*/ 	.short	0x0038
        /*0024*/ 	.byte	0x00, 0xf5, 0x21, 0x00


	//----- nvinfo : EIATTR_KPARAM_INFO
	.align		4
.L_889:
        /*0028*/ 	.byte	0x04, 0x17
        /*002a*/ 	.short	(.L_891 - .L_890)
.L_890:
        /*002c*/ 	.word	0x00000000
        /*0030*/ 	.short	0x0006
        /*0032*/ 	.short	0x0030
        /*0034*/ 	.byte	0x00, 0xf5, 0x21, 0x00


	//----- nvinfo : EIATTR_KPARAM_INFO
	.align		4
.L_891:
        /*0038*/ 	.byte	0x04, 0x17
        /*003a*/ 	.short	(.L_893 - .L_892)
.L_892:
        /*003c*/ 	.word	0x00000000
        /*0040*/ 	.short	0x0005
        /*0042*/ 	.short	0x0028
        /*0044*/ 	.byte	0x00, 0xf0, 0x21, 0x00


	//----- nvinfo : EIATTR_KPARAM_INFO
	.align		4
.L_893:
        /*0048*/ 	.byte	0x04, 0x17
        /*004a*/ 	.short	(.L_895 - .L_894)
.L_894:
        /*004c*/ 	.word	0x00000000
        /*0050*/ 	.short	0x0004
        /*0052*/ 	.short	0x0020
        /*0054*/ 	.byte	0x00, 0xf0, 0x11, 0x00


	//----- nvinfo : EIATTR_KPARAM_INFO
	.align		4
.L_895:
        /*0058*/ 	.byte	0x04, 0x17
        /*005a*/ 	.short	(.L_897 - .L_896)
.L_896:
        /*005c*/ 	.word	0x00000000
        /*0060*/ 	.short	0x0003
        /*0062*/ 	.short	0x0018
        /*0064*/ 	.byte	0x00, 0xf5, 0x21, 0x00


	//----- nvinfo : EIATTR_KPARAM_INFO
	.align		4
.L_897:
        /*0068*/ 	.byte	0x04, 0x17
        /*006a*/ 	.short	(.L_899 - .L_898)
.L_898:
        /*006c*/ 	.word	0x00000000
        /*0070*/ 	.short	0x0002
        /*0072*/ 	.short	0x0010
        /*0074*/ 	.byte	0x00, 0xf5, 0x21, 0x00


	//----- nvinfo : EIATTR_KPARAM_INFO
	.align		4
.L_899:
        /*0078*/ 	.byte	0x04, 0x17
        /*007a*/ 	.short	(.L_901 - .L_900)
.L_900:
        /*007c*/ 	.word	0x00000000
        /*0080*/ 	.short	0x0001
        /*0082*/ 	.short	0x0008
        /*0084*/ 	.byte	0x00, 0xf5, 0x21, 0x00


	//----- nvinfo : EIATTR_KPARAM_INFO
	.align		4
.L_901:
        /*0088*/ 	.byte	0x04, 0x17
        /*008a*/ 	.short	(.L_903 - .L_902)
.L_902:
        /*008c*/ 	.word	0x00000000
        /*0090*/ 	.short	0x0000
        /*0092*/ 	.short	0x0000
        /*0094*/ 	.byte	0x00, 0xf5, 0x21, 0x00


	//----- nvinfo : EIATTR_SPARSE_MMA_MASK
	.align		4
.L_903:
        /*0098*/ 	.byte	0x03, 0x50
        /*009a*/ 	.short	0x0000


	//----- nvinfo : EIATTR_MAXREG_COUNT
	.align		4
        /*009c*/ 	.byte	0x03, 0x1b
        /*009e*/ 	.short	0x0060


	//----- nvinfo : EIATTR_MERCURY_ISA_VERSION
	.align		4
        /*00a0*/ 	.byte	0x03, 0x5f
        /*00a2*/ 	.short	0x0101


	//----- nvinfo : EIATTR_VRC_CTA_INIT_COUNT
	.align		4
        /*00a4*/ 	.byte	0x02, 0x4a
	.zero		1
	.zero		1


	//----- nvinfo : EIATTR_EXIT_INSTR_OFFSETS
	.align		4
        /*00a8*/ 	.byte	0x04, 0x1c
        /*00aa*/ 	.short	(.L_905 - .L_904)


	//   ....[0]....
.L_904:
        /*00ac*/ 	.word	0x00000010


	//----- nvinfo : EIATTR_MAX_THREADS
	.align		4
.L_905:
        /*00b0*/ 	.byte	0x04, 0x05
        /*00b2*/ 	.short	(.L_907 - .L_906)
.L_906:
        /*00b4*/ 	.word	0x00000140
        /*00b8*/ 	.word	0x00000001
        /*00bc*/ 	.word	0x00000001


	//----- nvinfo : EIATTR_CBANK_PARAM_SIZE
	.align		4
.L_907:
        /*00c0*/ 	.byte	0x03, 0x19
        /*00c2*/ 	.short	0x0048


	//----- nvinfo : EIATTR_PARAM_CBANK
	.align		4
        /*00c4*/ 	.byte	0x04, 0x0a
        /*00c6*/ 	.short	(.L_909 - .L_908)
	.align		4
.L_908:
        /*00c8*/ 	.word	index@(.nv.constant0._ZN13group_norm_v214gn_cuda_kernelI13__nv_bfloat16Li320ELi2ELi32ELi40ELi1024ELb0ELi64ELi320ELi320ELi4ELb1ELi18ELb0ELb0ENS_16CompileConditionILi1000EEEEEvPT_PKS4_S7_S7_flPfS8_Pj)
        /*00cc*/ 	.short	0x0380
        /*00ce*/ 	.short	0x0048


	//----- nvinfo : EIATTR_SW_WAR
	.align		4
.L_909:
        /*00d0*/ 	.byte	0x04, 0x36
        /*00d2*/ 	.short	(.L_911 - .L_910)
.L_910:
        /*00d4*/ 	.word	0x00000008
.L_911:


//--------------------- .nv.info._ZN13group_norm_v214gn_cuda_kernelI13__nv_bfloat16Li320ELi3ELi32ELi40ELi1024ELb0ELi64ELi320ELi320ELi4ELb1ELi21ELb0ELb0ENS_16CompileConditionILi1000EEEEEvPT_PKS4_S7_S7_flPfS8_Pj --------------------------
	.section	.nv.info._ZN13group_norm_v214gn_cuda_kernelI13__nv_bfloat16Li320ELi3ELi32ELi40ELi1024ELb0ELi64ELi320ELi320ELi4ELb1ELi21ELb0ELb0ENS_16CompileConditionILi1000EEEEEvPT_PKS4_S7_S7_flPfS8_Pj,"",@"SHT_CUDA_INFO"
	.sectionflags	@""
	.align	4


	//----- nvinfo : EIATTR_CUDA_API_VERSION
	.align		4
        /*0000*/ 	.byte	0x04, 0x37
        /*0002*/ 	.short	(.L_913 - .L_912)
.L_912:
        /*0004*/ 	.word	0x00000082


	//----- nvinfo : EIATTR_KPARAM_INFO
	.align		4
.L_913:
        /*0008*/ 	.byte	0x04, 0x17
        /*000a*/ 	.short	(.L_915 - .L_914)
.L_914:
        /*000c*/ 	.word	0x00000000
        /*0010*/ 	.short	0x0008
        /*0012*/ 	.short	0x0040
        /*0014*/ 	.byte	0x00, 0xf5, 0x21, 0x00


	//----- nvinfo : EIATTR_KPARAM_INFO
	.align		4
.L_915:
        /*0018*/ 	.byte	0x04, 0x17
        /*001a*/ 	.short	(.L_917 - .L_916)
.L_916:
        /*001c*/ 	.word	0x00000000
        /*0020*/ 	.short	0x0007
        /*0022*/ 	.short	0x0038
        /*0024*/ 	.byte	0x00, 0xf5, 0x21, 0x00


	//----- nvinfo : EIATTR_KPARAM_INFO
	.align		4
.L_917:
        /*0028*/ 	.byte	0x04, 0x17
        /*002a*/ 	.short	(.L_919 - .L_918)
.L_918:
        /*002c*/ 	.word	0x00000000
        /*0030*/ 	.short	0x0006
        /*0032*/ 	.short	0x0030
        /*0034*/ 	.byte	0x00, 0xf5, 0x21, 0x00


	//----- nvinfo : EIATTR_KPARAM_INFO
	.align		4
.L_919:
        /*0038*/ 	.byte	0x04, 0x17
        /*003a*/ 	.short	(.L_921 - .L_920)
.L_920:
        /*003c*/ 	.word	0x00000000
        /*0040*/ 	.short	0x0005
        /*0042*/ 	.short	0x0028
        /*0044*/ 	.byte	0x00, 0xf0, 0x21, 0x00


	//----- nvinfo : EIATTR_KPARAM_INFO
	.align		4
.L_921:
        /*0048*/ 	.byte	0x04, 0x17
        /*004a*/ 	.short	(.L_923 - .L_922)
.L_922:
        /*004c*/ 	.word	0x00000000
        /*0050*/ 	.short	0x0004
        /*0052*/ 	.short	0x0020
        /*0054*/ 	.byte	0x00, 0xf0, 0x11, 0x00


	//----- nvinfo : EIATTR_KPARAM_INFO
	.align		4
.L_923:
        /*0058*/ 	.byte	0x04, 0x17
        /*005a*/ 	.short	(.L_925 - .L_924)
.L_924:
        /*005c*/ 	.word	0x00000000
        /*0060*/ 	.short	0x0003
        /*0062*/ 	.short	0x0018
        /*0064*/ 	.byte	0x00, 0xf5, 0x21, 0x00


	//----- nvinfo : EIATTR_KPARAM_INFO
	.align		4
.L_925:
        /*0068*/ 	.byte	0x04, 0x17
        /*006a*/ 	.short	(.L_927 - .L_926)
.L_926:
        /*006c*/ 	.word	0x00000000
        /*0070*/ 	.short	0x0002
        /*0072*/ 	.short	0x0010
        /*0074*/ 	.byte	0x00, 0xf5, 0x21, 0x00


	//----- nvinfo : EIATTR_KPARAM_INFO
	.align		4
.L_927:
        /*0078*/ 	.byte	0x04, 0x17
        /*007a*/ 	.short	(.L_929 - .L_928)
.L_928:
        /*007c*/ 	.word	0x00000000
        /*0080*/ 	.short	0x0001
        /*0082*/ 	.short	0x0008
        /*0084*/ 	.byte	0x00, 0xf5, 0x21, 0x00


	//----- nvinfo : EIATTR_KPARAM_INFO
	.align		4
.L_929:
        /*0088*/ 	.byte	0x04, 0x17
        /*008a*/ 	.short	(.L_931 - .L_930)
.L_930:
        /*008c*/ 	.word	0x00000000
        /*0090*/ 	.short	0x0000
        /*0092*/ 	.short	0x0000
        /*0094*/ 	.byte	0x00, 0xf5, 0x21, 0x00


	//----- nvinfo : EIATTR_SPARSE_MMA_MASK
	.align		4
.L_931:
        /*0098*/ 	.byte	0x03, 0x50
        /*009a*/ 	.short	0x0000


	//----- nvinfo : EIATTR_MAXREG_COUNT
	.align		4
        /*009c*/ 	.byte	0x03, 0x1b
        /*009e*/ 	.short	0x0040


	//----- nvinfo : EIATTR_MERCURY_ISA_VERSION
	.align		4
        /*00a0*/ 	.byte	0x03, 0x5f
        /*00a2*/ 	.short	0x0101


	//----- nvinfo : EIATTR_VRC_CTA_INIT_COUNT
	.align		4
        /*00a4*/ 	.byte	0x02, 0x4a
	.zero		1
	.zero		1


	//----- nvinfo : EIATTR_EXIT_INSTR_OFFSETS
	.align		4
        /*00a8*/ 	.byte	0x04, 0x1c
        /*00aa*/ 	.short	(.L_933 - .L_932)


	//   ....[0]....
.L_932:
        /*00ac*/ 	.word	0x00000010


	//----- nvinfo : EIATTR_MAX_THREADS
	.align		4
.L_933:
        /*00b0*/ 	.byte	0x04, 0x05
        /*00b2*/ 	.short	(.L_935 - .L_934)
.L_934:
        /*00b4*/ 	.word	0x00000140
        /*00b8*/ 	.word	0x00000001
        /*00bc*/ 	.word	0x00000001


	//----- nvinfo : EIATTR_CBANK_PARAM_SIZE
	.align		4
.L_935:
        /*00c0*/ 	.byte	0x03, 0x19
        /*00c2*/ 	.short	0x0048


	//----- nvinfo : EIATTR_PARAM_CBANK
	.align		4
        /*00c4*/ 	.byte	0x04, 0x0a
        /*00c6*/ 	.short	(.L_937 - .L_936)
	.align		4
.L_936:
        /*00c8*/ 	.word	index@(.nv.constant0._ZN13group_norm_v214gn_cuda_kernelI13__nv_bfloat16Li320ELi3ELi32ELi40ELi1024ELb0ELi64ELi320ELi320ELi4ELb1ELi21ELb0ELb0ENS_16CompileConditionILi1000EEEEEvPT_PKS4_S7_S7_flPfS8_Pj)
        /*00cc*/ 	.short	0x0380
        /*00ce*/ 	.short	0x0048


	//----- nvinfo : EIATTR_SW_WAR
	.align		4
.L_937:
        /*00d0*/ 	.byte	0x04, 0x36
        /*00d2*/ 	.short	(.L_939 - .L_938)
.L_938:
        /*00d4*/ 	.word	0x00000008
.L_939:


//--------------------- .nv.info._ZN13group_norm_v214gn_cuda_kernelI13__nv_bfloat16Li320ELi3ELi32ELi40ELi1024ELb0ELi64ELi320ELi320ELi4ELb1ELi27ELb0ELb0ENS_16CompileConditionILi1000EEEEEvPT_PKS4_S7_S7_flPfS8_Pj --------------------------
	.section	.nv.info._ZN13group_norm_v214gn_cuda_kernelI13__nv_bfloat16Li320ELi3ELi32ELi40ELi1024ELb0ELi64ELi320ELi320ELi4ELb1ELi27ELb0ELb0ENS_16CompileConditionILi1000EEEEEvPT_PKS4_S7_S7_flPfS8_Pj,"",@"SHT_CUDA_INFO"
	.sectionflags	@""
	.align	4


	//----- nvinfo : EIATTR_CUDA_API_VERSION
	.align		4
        /*0000*/ 	.byte	0x04, 0x37
        /*0002*/ 	.short	(.L_941 - .L_940)
.L_940:
        /*0004*/ 	.word	0x00000082


	//----- nvinfo : EIATTR_KPARAM_INFO
	.align		4
.L_941:
        /*0008*/ 	.byte	0x04, 0x17
        /*000a*/ 	.short	(.L_943 - .L_942)
.L_942:
        /*000c*/ 	.word	0x00000000
        /*0010*/ 	.short	0x0008
        /*0012*/ 	.short	0x0040
        /*0014*/ 	.byte	0x00, 0xf5, 0x21, 0x00


	//----- nvinfo : EIATTR_KPARAM_INFO
	.align		4
.L_943:
        /*0018*/ 	.byte	0x04, 0x17
        /*001a*/ 	.short	(.L_945 - .L_944)
.L_944:
        /*001c*/ 	.word	0x00000000
        /*0020*/ 	.short	0x0007
        /*0022*/ 	.short	0x0038
        /*0024*/ 	.byte	0x00, 0xf5, 0x21, 0x00


	//----- nvinfo : EIATTR_KPARAM_INFO
	.align		4
.L_945:
        /*0028*/ 	.byte	0x04, 0x17
        /*002a*/ 	.short	(.L_947 - .L_946)
.L_946:
        /*002c*/ 	.word	0x00000000
        /*0030*/ 	.short	0x0006
        /*0032*/ 	.short	0x0030
        /*0034*/ 	.byte	0x00, 0xf5, 0x21, 0x00


	//----- nvinfo : EIATTR_KPARAM_INFO
	.align		4
.L_947:
        /*0038*/ 	.byte	0x04, 0x17
        /*003a*/ 	.short	(.L_949 - .L_948)
.L_948:
        /*003c*/ 	.word	0x00000000
        /*0040*/ 	.short	0x0005
        /*0042*/ 	.short	0x0028
        /*0044*/ 	.byte	0x00, 0xf0, 0x21, 0x00


	//----- nvinfo : EIATTR_KPARAM_INFO
	.align		4
.L_949:
        /*0048*/ 	.byte	0x04, 0x17
        /*004a*/ 	.short	(.L_951 - .L_950)
.L_950:
        /*004c*/ 	.word	0x00000000
        /*0050*/ 	.short	0x0004
        /*0052*/ 	.short	0x0020
        /*0054*/ 	.byte	0x00, 0xf0, 0x11, 0x00


	//----- nvinfo : EIATTR_KPARAM_INFO
	.align		4
.L_951:
        /*0058*/ 	.byte	0x04, 0x17
        /*005a*/ 	.short	(.L_953 - .L_952)
.L_952:
        /*005c*/ 	.word	0x00000000
        /*0060*/ 	.short	0x0003
        /*0062*/ 	.short	0x0018
        /*0064*/ 	.byte	0x00, 0xf5, 0x21, 0x00


	//----- nvinfo : EIATTR_KPARAM_INFO
	.align		4
.L_953:
        /*0068*/ 	.byte	0x04, 0x17
        /*006a*/ 	.short	(.L_955 - .L_954)
.L_954:
        /*006c*/ 	.word	0x00000000
        /*0070*/ 	.short	0x0002
        /*0072*/ 	.short	0x0010
        /*0074*/ 	.byte	0x00, 0xf5, 0x21, 0x00


	//----- nvinfo : EIATTR_KPARAM_INFO
	.align		4
.L_955:
        /*0078*/ 	.byte	0x04, 0x17
        /*007a*/ 	.short	(.L_957 - .L_956)
.L_956:
        /*007c*/ 	.word	0x00000000
        /*0080*/ 	.short	0x0001
        /*0082*/ 	.short	0x0008
        /*0084*/ 	.byte	0x00, 0xf5, 0x21, 0x00


	//----- nvinfo : EIATTR_KPARAM_INFO
	.align		4
.L_957:
        /*0088*/ 	.byte	0x04, 0x17
        /*008a*/ 	.short	(.L_959 - .L_958)
.L_958:
        /*008c*/ 	.word	0x00000000
        /*0090*/ 	.short	0x0000
        /*0092*/ 	.short	0x0000
        /*0094*/ 	.byte	0x00, 0xf5, 0x21, 0x00


	//----- nvinfo : EIATTR_SPARSE_MMA_MASK
	.align		4
.L_959:
        /*0098*/ 	.byte	0x03, 0x50
        /*009a*/ 	.short	0x0000


	//----- nvinfo : EIATTR_MAXREG_COUNT
	.align		4
        /*009c*/ 	.byte	0x03, 0x1b
        /*009e*/ 	.short	0x0040


	//----- nvinfo : EIATTR_MERCURY_ISA_VERSION
	.align		4
        /*00a0*/ 	.byte	0x03, 0x5f
        /*00a2*/ 	.short	0x0101


	//----- nvinfo : EIATTR_VRC_CTA_INIT_COUNT
	.align		4
        /*00a4*/ 	.byte	0x02, 0x4a
	.zero		1
	.zero		1


	//----- nvinfo : EIATTR_EXIT_INSTR_OFFSETS
	.align		4
        /*00a8*/ 	.byte	0x04, 0x1c
        /*00aa*/ 	.short	(.L_961 - .L_960)


	//   ....[0]....
.L_960:
        /*00ac*/ 	.word	0x00000010


	//----- nvinfo : EIATTR_MAX_THREADS
	.align		4
.L_961:
        /*00b0*/ 	.byte	0x04, 0x05
        /*00b2*/ 	.short	(.L_963 - .L_962)
.L_962:
        /*00b4*/ 	.word	0x00000140
        /*00b8*/ 	.word	0x00000001
        /*00bc*/ 	.word	0x00000001


	//----- nvinfo : EIATTR_CBANK_PARAM_SIZE
	.align		4
.L_963:
        /*00c0*/ 	.byte	0x03, 0x19
        /*00c2*/ 	.short	0x0048


	//----- nvinfo : EIATTR_PARAM_CBANK
	.align		4
        /*00c4*/ 	.byte	0x04, 0x0a
        /*00c6*/ 	.short	(.L_965 - .L_964)
	.align		4
.L_964:
        /*00c8*/ 	.word	index@(.nv.constant0._ZN13group_norm_v214gn_cuda_kernelI13__nv_bfloat16Li320ELi3ELi32ELi40ELi1024ELb0ELi64ELi320ELi320ELi4ELb1ELi27ELb0ELb0ENS_16CompileConditionILi1000EEEEEvPT_PKS4_S7_S7_flPfS8_Pj)
        /*00cc*/ 	.short	0x0380
        /*00ce*/ 	.short	0x0048


	//----- nvinfo : EIATTR_SW_WAR
	.align		4
.L_965:
        /*00d0*/ 	.byte	0x04, 0x36
        /*00d2*/ 	.short	(.L_967 - .L_966)
.L_966:
        /*00d4*/ 	.word	0x00000008
.L_967:


//--------------------- .nv.info._ZN13group_norm_v214gn_cuda_kernelI13__nv_bfloat16Li320ELi3ELi16ELi80ELi1024ELb1ELi16ELi320ELi320ELi4ELb1ELi5ELb0ELb0ENS_16CompileConditionILi1000EEEEEvPT_PKS4_S7_S7_flPfS8_Pj --------------------------
	.section	.nv.info._ZN13group_norm_v214gn_cuda_kernelI13__nv_bfloat16Li320ELi3ELi16ELi80ELi1024ELb1ELi16ELi320ELi320ELi4ELb1ELi5ELb0ELb0ENS_16CompileConditionILi1000EEEEEvPT_PKS4_S7_S7_flPfS8_Pj,"",@"SHT_CUDA_INFO"
	.sectionflags	@""
	.align	4


	//----- nvinfo : EIATTR_CUDA_API_VERSION
	.align		4
        /*0000*/ 	.byte	0x04, 0x37
        /*0002*/ 	.short	(.L_969 - .L_968)
.L_968:
        /*0004*/ 	.word	0x00000082


	//----- nvinfo : EIATTR_KPARAM_INFO
	.align		4
.L_969:
        /*0008*/ 	.byte	0x04, 0x17
        /*000a*/ 	.short	(.L_971 - .L_970)
.L_970:
        /*000c*/ 	.word	0x00000000
        /*0010*/ 	.short	0x0008
        /*0012*/ 	.short	0x0040
        /*0014*/ 	.byte	0x00, 0xf5, 0x21, 0x00


	//----- nvinfo : EIATTR_KPARAM_INFO
	.align		4
.L_971:
        /*0018*/ 	.byte	0x04, 0x17
        /*001a*/ 	.short	(.L_973 - .L_972)
.L_972:
        /*001c*/ 	.word	0x00000000
        /*0020*/ 	.short	0x0007
        /*0022*/ 	.short	0x0038
        /*0024*/ 	.byte	0x00, 0xf5, 0x21, 0x00


	//----- nvinfo : EIATTR_KPARAM_INFO
	.align		4
.L_973:
        /*0028*/ 	.byte	0x04, 0x17
        /*002a*/ 	.short	(.L_975 - .L_974)
.L_974:
        /*002c*/ 	.word	0x00000000
        /*0030*/ 	.short	0x0006
        /*0032*/ 	.short	0x0030
        /*0034*/ 	.byte	0x00, 0xf5, 0x21, 0x00


	//----- nvinfo : EIATTR_KPARAM_INFO
	.align		4
.L_975:
        /*0038*/ 	.byte	0x04, 0x17
        /*003a*/ 	.short	(.L_977 - .L_976)
.L_976:
        /*003c*/ 	.word	0x00000000
        /*0040*/ 	.short	0x0005
        /*0042*/ 	.short	0x0028
        /*0044*/ 	.byte	0x00, 0xf0, 0x21, 0x00


	//----- nvinfo : EIATTR_KPARAM_INFO
	.align		4
.L_977:
        /*0048*/ 	.byte	0x04, 0x17
        /*004a*/ 	.short	(.L_979 - .L_978)
.L_978:
        /*004c*/ 	.word	0x00000000
        /*0050*/ 	.short	0x0004
        /*0052*/ 	.short	0x0020
        /*0054*/ 	.byte	0x00, 0xf0, 0x11, 0x00


	//----- nvinfo : EIATTR_KPARAM_INFO
	.align		4
.L_979:
        /*0058*/ 	.byte	0x04, 0x17
        /*005a*/ 	.short	(.L_981 - .L_980)
.L_980:
        /*005c*/ 	.word	0x00000000
        /*0060*/ 	.short	0x0003
        /*0062*/ 	.short	0x0018
        /*0064*/ 	.byte	0x00, 0xf5, 0x21, 0x00


	//----- nvinfo : EIATTR_KPARAM_INFO
	.align		4
.L_981:
        /*0068*/ 	.byte	0x04, 0x17
        /*006a*/ 	.short	(.L_983 - .L_982)
.L_982:
        /*006c*/ 	.word	0x00000000
        /*0070*/ 	.short	0x0002
        /*0072*/ 	.short	0x0010
        /*0074*/ 	.byte	0x00, 0xf5, 0x21, 0x00


	//----- nvinfo : EIATTR_KPARAM_INFO
	.align		4
.L_983:
        /*0078*/ 	.byte	0x04, 0x17
        /*007a*/ 	.short	(.L_985 - .L_984)
.L_984:
        /*007c*/ 	.word	0x00000000
        /*0080*/ 	.short	0x0001
        /*0082*/ 	.short	0x0008
        /*0084*/ 	.byte	0x00, 0xf5, 0x21, 0x00


	//----- nvinfo : EIATTR_KPARAM_INFO
	.align		4
.L_985:
        /*0088*/ 	.byte	0x04, 0x17
        /*008a*/ 	.short	(.L_987 - .L_986)
.L_986:
        /*008c*/ 	.word	0x00000000
        /*0090*/ 	.short	0x0000
        /*0092*/ 	.short	0x0000
        /*0094*/ 	.byte	0x00, 0xf5, 0x21, 0x00


	//----- nvinfo : EIATTR_SPARSE_MMA_MASK
	.align		4
.L_987:
        /*0098*/ 	.byte	0x03, 0x50
        /*009a*/ 	.short	0x0000


	//----- nvinfo : EIATTR_MAXREG_COUNT
	.align		4
        /*009c*/ 	.byte	0x03, 0x1b
        /*009e*/ 	.short	0x0040


	//----- nvinfo : EIATTR_MERCURY_ISA_VERSION
	.align		4
        /*00a0*/ 	.byte	0x03, 0x5f
        /*00a2*/ 	.short	0x0101


	//----- nvinfo : EIATTR_VRC_CTA_INIT_COUNT
	.align		4
        /*00a4*/ 	.byte	0x02, 0x4a
	.zero		1
	.zero		1


	//----- nvinfo : EIATTR_EXIT_INSTR_OFFSETS
	.align		4
        /*00a8*/ 	.byte	0x04, 0x1c
        /*00aa*/ 	.short	(.L_989 - .L_988)


	//   ....[0]....
.L_988:
        /*00ac*/ 	.word	0x00000010


	//----- nvinfo : EIATTR_MAX_THREADS
	.align		4
.L_989:
        /*00b0*/ 	.byte	0x04, 0x05
        /*00b2*/ 	.short	(.L_991 - .L_990)
.L_990:
        /*00b4*/ 	.word	0x00000140
        /*00b8*/ 	.word	0x00000001
        /*00bc*/ 	.word	0x00000001


	//----- nvinfo : EIATTR_CBANK_PARAM_SIZE
	.align		4
.L_991:
        /*00c0*/ 	.byte	0x03, 0x19
        /*00c2*/ 	.short	0x0048


	//----- nvinfo : EIATTR_PARAM_CBANK
	.align		4
        /*00c4*/ 	.byte	0x04, 0x0a
        /*00c6*/ 	.short	(.L_993 - .L_992)
	.align		4
.L_992:
        /*00c8*/ 	.word	index@(.nv.constant0._ZN13group_norm_v214gn_cuda_kernelI13__nv_bfloat16Li320ELi3ELi16ELi80ELi1024ELb1ELi16ELi320ELi320ELi4ELb1ELi5ELb0ELb0ENS_16CompileConditionILi1000EEEEEvPT_PKS4_S7_S7_flPfS8_Pj)
        /*00cc*/ 	.short	0x0380
        /*00ce*/ 	.short	0x0048


	//----- nvinfo : EIATTR_SW_WAR
	.align		4
.L_993:
        /*00d0*/ 	.byte	0x04, 0x36
        /*00d2*/ 	.short	(.L_995 - .L_994)
.L_994:
        /*00d4*/ 	.word	0x00000008
.L_995:


//--------------------- .nv.info._ZN13group_norm_v214gn_cuda_kernelI13__nv_bfloat16Li320ELi1ELi16ELi80ELi1024ELb1ELi32ELi320ELi320ELi4ELb1ELi4ELb0ELb0ENS_16CompileConditionILi1000EEEEEvPT_PKS4_S7_S7_flPfS8_Pj --------------------------
	.section	.nv.info._ZN13group_norm_v214gn_cuda_kernelI13__nv_bfloat16Li320ELi1ELi16ELi80ELi1024ELb1ELi32ELi320ELi320ELi4ELb1ELi4ELb0ELb0ENS_16CompileConditionILi1000EEEEEvPT_PKS4_S7_S7_flPfS8_Pj,"",@"SHT_CUDA_INFO"
	.sectionflags	@""
	.align	4


	//----- nvinfo : EIATTR_CUDA_API_VERSION
	.align		4
        /*0000*/ 	.byte	0x04, 0x37
        /*0002*/ 	.short	(.L_997 - .L_996)
.L_996:
        /*0004*/ 	.word	0x00000082


	//----- nvinfo : EIATTR_KPARAM_INFO
	.align		4
.L_997:
        /*0008*/ 	.byte	0x04, 0x17
        /*000a*/ 	.short	(.L_999 - .L_998)
.L_998:
        /*000c*/ 	.word	0x00000000
        /*0010*/ 	.short	0x0008
        /*0012*/ 	.short	0x0040
        /*0014*/ 	.byte	0x00, 0xf5, 0x21, 0x00


	//----- nvinfo : EIATTR_KPARAM_INFO
	.align		4
.L_999:
        /*0018*/ 	.byte	0x04, 0x17
        /*001a*/ 	.short	(.L_1001 - .L_1000)
.L_1000:
        /*001c*/ 	.word	0x00000000
        /*0020*/ 	.short	0x0007
        /*0022*/ 	.short	0x0038
        /*0024*/ 	.byte	0x00, 0xf5, 0x21, 0x00


	//----- nvinfo : EIATTR_KPARAM_INFO
	.align		4
.L_1001:
        /*0028*/ 	.byte	0x04, 0x17
        /*002a*/ 	.short	(.L_1003 - .L_1002)
.L_1002:
        /*002c*/ 	.word	0x00000000
        /*0030*/ 	.short	0x0006
        /*0032*/ 	.short	0x0030
        /*0034*/ 	.byte	0x00, 0xf5, 0x21, 0x00


	//----- nvinfo : EIATTR_KPARAM_INFO
	.align		4
.L_1003:
        /*0038*/ 	.byte	0x04, 0x17
        /*003a*/ 	.short	(.L_1005 - .L_1004)
.L_1004:
        /*003c*/ 	.word	0x00000000
        /*0040*/ 	.short	0x0005
        /*0042*/ 	.short	0x0028
        /*0044*/ 	.byte	0x00, 0xf0, 0x21, 0x00


	//----- nvinfo : EIATTR_KPARAM_INFO
	.align		4
.L_1005:
        /*0048*/ 	.byte	0x04, 0x17
        /*004a*/ 	.short	(.L_1007 - .L_1006)
.L_1006:
        /*004c*/ 	.word	0x00000000
        /*0050*/ 	.short	0x0004
        /*0052*/ 	.short	0x0020
        /*0054*/ 	.byte	0x00, 0xf0, 0x11, 0x00


	//----- nvinfo : EIATTR_KPARAM_INFO
	.align		4
.L_1007:
        /*0058*/ 	.byte	0x04, 0x17
        /*005a*/ 	.short	(.L_1009 - .L_1008)
.L_1008:
        /*005c*/ 	.word	0x00000000
        /*0060*/ 	.short	0x0003
        /*0062*/ 	.short	0x0018
        /*0064*/ 	.byte	0x00, 0xf5, 0x21, 0x00


	//----- nvinfo : EIATTR_KPARAM_INFO
	.align		4
.L_1009:
        /*0068*/ 	.byte	0x04, 0x17
        /*006a*/ 	.short	(.L_1011 - .L_1010)
.L_1010:
        /*006c*/ 	.word	0x00000000
        /*0070*/ 	.short	0x0002
        /*0072*/ 	.short	0x0010
        /*0074*/ 	.byte	0x00, 0xf5, 0x21, 0x00


	//----- nvinfo : EIATTR_KPARAM_INFO
	.align		4
.L_1011:
        /*0078*/ 	.byte	0x04, 0x17
        /*007a*/ 	.short	(.L_1013 - .L_1012)
.L_1012:
        /*007c*/ 	.word	0x00000000
        /*0080*/ 	.short	0x0001
        /*0082*/ 	.short	0x0008
        /*0084*/ 	.byte	0x00, 0xf5, 0x21, 0x00


	//----- nvinfo : EIATTR_KPARAM_INFO
	.align		4
.L_1013:
        /*0088*/ 	.byte	0x04, 0x17
        /*008a*/ 	.short	(.L_1015 - .L_1014)
.L_1014:
        /*008c*/ 	.word	0x00000000
        /*0090*/ 	.short	0x0000
        /*0092*/ 	.short	0x0000
        /*0094*/ 	.byte	0x00, 0xf5, 0x21, 0x00


	//----- nvinfo : EIATTR_SPARSE_MMA_MASK
	.align		4
.L_1015:
        /*0098*/ 	.byte	0x03, 0x50
        /*009a*/ 	.short	0x0000


	//----- nvinfo : EIATTR_MAXREG_COUNT
	.align		4
        /*009c*/ 	.byte	0x03, 0x1b
        /*009e*/ 	.short	0x00a8


	//----- nvinfo : EIATTR_MERCURY_ISA_VERSION
	.align		4
        /*00a0*/ 	.byte	0x03, 0x5f
        /*00a2*/ 	.short	0x0101


	//----- nvinfo : EIATTR_VRC_CTA_INIT_COUNT
	.align		4
        /*00a4*/ 	.byte	0x02, 0x4a
	.zero		1
	.zero		1


	//----- nvinfo : EIATTR_EXIT_INSTR_OFFSETS
	.align		4
        /*00a8*/ 	.byte	0x04, 0x1c
        /*00aa*/ 	.short	(.L_1017 - .L_1016)


	//   ....[0]....
.L_1016:
        /*00ac*/ 	.word	0x00000010


	//----- nvinfo : EIATTR_MAX_THREADS
	.align		4
.L_1017:
        /*00b0*/ 	.byte	0x04, 0x05
        /*00b2*/ 	.short	(.L_1019 - .L_1018)
.L_1018:
        /*00b4*/ 	.word	0x00000140
        /*00b8*/ 	.word	0x00000001
        /*00bc*/ 	.word	0x00000001


	//----- nvinfo : EIATTR_CBANK_PARAM_SIZE
	.align		4
.L_1019:
        /*00c0*/ 	.byte	0x03, 0x19
        /*00c2*/ 	.short	0x0048


	//----- nvinfo : EIATTR_PARAM_CBANK
	.align		4
        /*00c4*/ 	.byte	0x04, 0x0a
        /*00c6*/ 	.short	(.L_1021 - .L_1020)
	.align		4
.L_1020:
        /*00c8*/ 	.word	index@(.nv.constant0._ZN13group_norm_v214gn_cuda_kernelI13__nv_bfloat16Li320ELi1ELi16ELi80ELi1024ELb1ELi32ELi320ELi320ELi4ELb1ELi4ELb0ELb0ENS_16CompileConditionILi1000EEEEEvPT_PKS4_S7_S7_flPfS8_Pj)
        /*00cc*/ 	.short	0x0380
        /*00ce*/ 	.short	0x0048


	//----- nvinfo : EIATTR_SW_WAR
	.align		4
.L_1021:
        /*00d0*/ 	.byte	0x04, 0x36
        /*00d2*/ 	.short	(.L_1023 - .L_1022)
.L_1022:
        /*00d4*/ 	.word	0x00000008
.L_1023:


//--------------------- .nv.info._ZN13group_norm_v214gn_cuda_kernelI13__nv_bfloat16Li320ELi3ELi16ELi80ELi1024ELb1ELi32ELi320ELi320ELi4ELb1ELi10ELb0ELb0ENS_16CompileConditionILi1000EEEEEvPT_PKS4_S7_S7_flPfS8_Pj --------------------------
	.section	.nv.info._ZN13group_norm_v214gn_cuda_kernelI13__nv_bfloat16Li320ELi3ELi16ELi80ELi1024ELb1ELi32ELi320ELi320ELi4ELb1ELi10ELb0ELb0ENS_16CompileConditionILi1000EEEEEvPT_PKS4_S7_S7_flPfS8_Pj,"",@"SHT_CUDA_INFO"
	.sectionflags	@""
	.align	4


	//----- nvinfo : EIATTR_CUDA_API_VERSION
	.align		4
        /*0000*/ 	.byte	0x04, 0x37
        /*0002*/ 	.short	(.L_1025 - .L_1024)
.L_1024:
        /*0004*/ 	.word	0x00000082


	//----- nvinfo : EIATTR_KPARAM_INFO
	.align		4
.L_1025:
        /*0008*/ 	.byte	0x04, 0x17
        /*000a*/ 	.short	(.L_1027 - .L_1026)
.L_1026:
        /*000c*/ 	.word	0x00000000
        /*0010*/ 	.short	0x0008
        /*0012*/ 	.short	0x0040
        /*0014*/ 	.byte	0x00, 0xf5, 0x21, 0x00


	//----- nvinfo : EIATTR_KPARAM_INFO
	.align		4
.L_1027:
        /*0018*/ 	.byte	0x04, 0x17
        /*001a*/ 	.short	(.L_1029 - .L_1028)
.L_1028:
        /*001c*/ 	.word	0x00000000
        /*0020*/ 	.short	0x0007
        /*0022*/ 	.short	0x0038
        /*0024*/ 	.byte	0x00, 0xf5, 0x21, 0x00


	//----- nvinfo : EIATTR_KPARAM_INFO
	.align		4
.L_1029:
        /*0028*/ 	.byte	0x04, 0x17
        /*002a*/ 	.short	(.L_1031 - .L_1030)
.L_1030:
        /*002c*/ 	.word	0x00000000
        /*0030*/ 	.short	0x0006
        /*0032*/ 	.short	0x0030
        /*0034*/ 	.byte	0x00, 0xf5, 0x21, 0x00


	//----- nvinfo : EIATTR_KPARAM_INFO
	.align		4
.L_1031:
        /*0038*/ 	.byte	0x04, 0x17
        /*003a*/ 	.short	(.L_1033 - .L_1032)
.L_1032:
        /*003c*/ 	.word	0x00000000
        /*0040*/ 	.short	0x0005
        /*0042*/ 	.short	0x0028
        /*0044*/ 	.byte	0x00, 0xf0, 0x21, 0x00


	//----- nvinfo : EIATTR_KPARAM_INFO
	.align		4
.L_1033:
        /*0048*/ 	.byte	0x04, 0x17
        /*004a*/ 	.short	(.L_1035 - .L_1034)
.L_1034:
        /*004c*/ 	.word	0x00000000
        /*0050*/ 	.short	0x0004
        /*0052*/ 	.short	0x0020
        /*0054*/ 	.byte	0x00, 0xf0, 0x11, 0x00


	//----- nvinfo : EIATTR_KPARAM_INFO
	.align		4
.L_1035:
        /*0058*/ 	.byte	0x04, 0x17
        /*005a*/ 	.short	(.L_1037 - .L_1036)
.L_1036:
        /*005c*/ 	.word	0x00000000
        /*0060*/ 	.short	0x0003
        /*0062*/ 	.short	0x0018
        /*0064*/ 	.byte	0x00, 0xf5, 0x21, 0x00


	//----- nvinfo : EIATTR_KPARAM_INFO
	.align		4
.L_1037:
        /*0068*/ 	.byte	0x04, 0x17
        /*006a*/ 	.short	(.L_1039 - .L_1038)
.L_1038:
        /*006c*/ 	.word	0x00000000
        /*0070*/ 	.short	0x0002
        /*0072*/ 	.short	0x0010
        /*0074*/ 	.byte	0x00, 0xf5, 0x21, 0x00


	//----- nvinfo : EIATTR_KPARAM_INFO
	.align		4
.L_1039:
        /*0078*/ 	.byte	0x04, 0x17
        /*007a*/ 	.short	(.L_1041 - .L_1040)
.L_1040:
        /*007c*/ 	.word	0x00000000
        /*0080*/ 	.short	0x0001
        /*0082*/ 	.short	0x0008
        /*0084*/ 	.byte	0x00, 0xf5, 0x21, 0x00


	//----- nvinfo : EIATTR_KPARAM_INFO
	.align		4
.L_1041:
        /*0088*/ 	.byte	0x04, 0x17
        /*008a*/ 	.short	(.L_1043 - .L_1042)
.L_1042:
        /*008c*/ 	.word	0x00000000
        /*0090*/ 	.short	0x0000
        /*0092*/ 	.short	0x0000
        /*0094*/ 	.byte	0x00, 0xf5, 0x21, 0x00


	//----- nvinfo : EIATTR_SPARSE_MMA_MASK
	.align		4
.L_1043:
        /*0098*/ 	.byte	0x03, 0x50
        /*009a*/ 	.short	0x0000


	//----- nvinfo : EIATTR_MAXREG_COUNT
	.align		4
        /*009c*/ 	.byte	0x03, 0x1b
        /*009e*/ 	.short	0x0040


	//----- nvinfo : EIATTR_MERCURY_ISA_VERSION
	.align		4
        /*00a0*/ 	.byte	0x03, 0x5f
        /*00a2*/ 	.short	0x0101


	//----- nvinfo : EIATTR_VRC_CTA_INIT_COUNT
	.align		4
        /*00a4*/ 	.byte	0x02, 0x4a
	.zero		1
	.zero		1


	//----- nvinfo : EIATTR_EXIT_INSTR_OFFSETS
	.align		4
        /*00a8*/ 	.byte	0x04, 0x1c
        /*00aa*/ 	.short	(.L_1045 - .L_1044)


	//   ....[0]....
.L_1044:
        /*00ac*/ 	.word	0x00000010


	//----- nvinfo : EIATTR_MAX_THREADS
	.align		4
.L_1045:
        /*00b0*/ 	.byte	0x04, 0x05
        /*00b2*/ 	.short	(.L_1047 - .L_1046)
.L_1046:
        /*00b4*/ 	.word	0x00000140
        /*00b8*/ 	.word	0x00000001
        /*00bc*/ 	.word	0x00000001


	//----- nvinfo : EIATTR_CBANK_PARAM_SIZE
	.align		4
.L_1047:
        /*00c0*/ 	.byte	0x03, 0x19
        /*00c2*/ 	.short	0x0048


	//----- nvinfo : EIATTR_PARAM_CBANK
	.align		4
        /*00c4*/ 	.byte	0x04, 0x0a
        /*00c6*/ 	.short	(.L_1049 - .L_1048)
	.align		4
.L_1048:
        /*00c8*/ 	.word	index@(.nv.constant0._ZN13group_norm_v214gn_cuda_kernelI13__nv_bfloat16Li320ELi3ELi16ELi80ELi1024ELb1ELi32ELi320ELi320ELi4ELb1ELi10ELb0ELb0ENS_16CompileConditionILi1000EEEEEvPT_PKS4_S7_S7_flPfS8_Pj)
        /*00cc*/ 	.short	0x0380
        /*00ce*/ 	.short	0x0048


	//----- nvinfo : EIATTR_SW_WAR
	.align		4
.L_1049:
        /*00d0*/ 	.byte	0x04, 0x36
        /*00d2*/ 	.short	(.L_1051 - .L_1050)
.L_1050:
        /*00d4*/ 	.word	0x00000008
.L_1051:


//--------------------- .nv.info._ZN13group_norm_v214gn_cuda_kernelI13__nv_bfloat16Li320ELi1ELi16ELi80ELi1024ELb1ELi64ELi320ELi320ELi4ELb1ELi9ELb0ELb0ENS_16CompileConditionILi1000EEEEEvPT_PKS4_S7_S7_flPfS8_Pj --------------------------
	.section	.nv.info._ZN13group_norm_v214gn_cuda_kernelI13__nv_bfloat16Li320ELi1ELi16ELi80ELi1024ELb1ELi64ELi320ELi320ELi4ELb1ELi9ELb0ELb0ENS_16CompileConditionILi1000EEEEEvPT_PKS4_S7_S7_flPfS8_Pj,"",@"SHT_CUDA_INFO"
	.sectionflags	@""
	.align	4


	//----- nvinfo : EIATTR_CUDA_API_VERSION
	.align		4
        /*0000*/ 	.byte	0x04, 0x37
        /*0002*/ 	.short	(.L_1053 - .L_1052)
.L_1052:
        /*0004*/ 	.word	0x00000082


	//----- nvinfo : EIATTR_KPARAM_INFO
	.align		4
.L_1053:
        /*0008*/ 	.byte	0x04, 0x17
        /*000a*/ 	.short	(.L_1055 - .L_1054)
.L_1054:
        /*000c*/ 	.word	0x00000000
        /*0010*/ 	.short	0x0008
        /*0012*/ 	.short	0x0040
        /*0014*/ 	.byte	0x00, 0xf5, 0x21, 0x00


	//----- nvinfo : EIATTR_KPARAM_INFO
	.align		4
.L_1055:
        /*0018*/ 	.byte	0x04, 0x17
        /*001a*/ 	.short	(.L_1057 - .L_1056)
.L_1056:
        /*001c*/ 	.word	0x00000000
        /*0020*/ 	.short	0x0007
        /*0022*/ 	.short	0x0038
        /*0024*/ 	.byte	0x00, 0xf5, 0x21, 0x00


	//----- nvinfo : EIATTR_KPARAM_INFO
	.align		4
.L_1057:
        /*0028*/ 	.byte	0x04, 0x17
        /*002a*/ 	.short	(.L_1059 - .L_1058)
.L_1058:
        /*002c*/ 	.word	0x00000000
        /*0030*/ 	.short	0x0006
        /*0032*/ 	.short	0x0030
        /*0034*/ 	.byte	0x00, 0xf5, 0x21, 0x00


	//----- nvinfo : EIATTR_KPARAM_INFO
	.align		4
.L_1059:
        /*0038*/ 	.byte	0x04, 0x17
        /*003a*/ 	.short	(.L_1061 - .L_1060)
.L_1060:
        /*003c*/ 	.word	0x00000000
        /*0040*/ 	.short	0x0005
        /*0042*/ 	.short	0x0028
        /*0044*/ 	.byte	0x00, 0xf0, 0x21, 0x00


	//----- nvinfo : EIATTR_KPARAM_INFO
	.align		4
.L_1061:
        /*0048*/ 	.byte	0x04, 0x17
        /*004a*/ 	.short	(.L_1063 - .L_1062)
.L_1062:
        /*004c*/ 	.word	0x00000000
        /*0050*/ 	.short	0x0004
        /*0052*/ 	.short	0x0020
        /*0054*/ 	.byte	0x00, 0xf0, 0x11, 0x00


	//----- nvinfo : EIATTR_KPARAM_INFO
	.align		4
.L_1063:
        /*0058*/ 	.byte	0x04, 0x17
        /*005a*/ 	.short	(.L_1065 - .L_1064)
.L_1064:
        /*005c*/ 	.word	0x00000000
        /*0060*/ 	.short	0x0003
        /*0062*/ 	.short	0x0018
        /*0064*/ 	.byte	0x00, 0xf5, 0x21, 0x00


	//----- nvinfo : EIATTR_KPARAM_INFO
	.align		4
.L_1065:
        /*0068*/ 	.byte	0x04, 0x17
        /*006a*/ 	.short	(.L_1067 - .L_1066)
.L_1066:
        /*006c*/ 	.word	0x00000000
        /*0070*/ 	.short	0x0002
        /*0072*/ 	.short	0x0010
        /*0074*/ 	.byte	0x00, 0xf5, 0x21, 0x00


	//----- nvinfo : EIATTR_KPARAM_INFO
	.align		4
.L_1067:
        /*0078*/ 	.byte	0x04, 0x17
        /*007a*/ 	.short	(.L_1069 - .L_1068)
.L_1068:
        /*007c*/ 	.word	0x00000000
        /*0080*/ 	.short	0x0001
        /*0082*/ 	.short	0x0008
        /*0084*/ 	.byte	0x00, 0xf5, 0x21, 0x00


	//----- nvinfo : EIATTR_KPARAM_INFO
	.align		4
.L_1069:
        /*0088*/ 	.byte	0x04, 0x17
        /*008a*/ 	.short	(.L_1071 - .L_1070)
.L_1070:
        /*008c*/ 	.word	0x00000000
        /*0090*/ 	.short	0x0000
        /*0092*/ 	.short	0x0000
        /*0094*/ 	.byte	0x00, 0xf5, 0x21, 0x00


	//----- nvinfo : EIATTR_SPARSE_MMA_MASK
	.align		4
.L_1071:
        /*0098*/ 	.byte	0x03, 0x50
        /*009a*/ 	.short	0x0000


	//----- nvinfo : EIATTR_MAXREG_COUNT
	.align		4
        /*009c*/ 	.byte	0x03, 0x1b
        /*009e*/ 	.short	0x00a8


	//----- nvinfo : EIATTR_MERCURY_ISA_VERSION
	.align		4
        /*00a0*/ 	.byte	0x03, 0x5f
        /*00a2*/ 	.short	0x0101


	//----- nvinfo : EIATTR_VRC_CTA_INIT_COUNT
	.align		4
        /*00a4*/ 	.byte	0x02, 0x4a
	.zero		1
	.zero		1


	//----- nvinfo : EIATTR_EXIT_INSTR_OFFSETS
	.align		4
        /*00a8*/ 	.byte	0x04, 0x1c
        /*00aa*/ 	.short	(.L_1073 - .L_1072)


	//   ....[0]....
.L_1072:
        /*00ac*/ 	.word	0x00000010


	//----- nvinfo : EIATTR_MAX_THREADS
	.align		4
.L_1073:
        /*00b0*/ 	.byte	0x04, 0x05
        /*00b2*/ 	.short	(.L_1075 - .L_1074)
.L_1074:
        /*00b4*/ 	.word	0x00000140
        /*00b8*/ 	.word	0x00000001
        /*00bc*/ 	.word	0x00000001


	//----- nvinfo : EIATTR_CBANK_PARAM_SIZE
	.align		4
.L_1075:
        /*00c0*/ 	.byte	0x03, 0x19
        /*00c2*/ 	.short	0x0048


	//----- nvinfo : EIATTR_PARAM_CBANK
	.align		4
        /*00c4*/ 	.byte	0x04, 0x0a
        /*00c6*/ 	.short	(.L_1077 - .L_1076)
	.align		4
.L_1076:
        /*00c8*/ 	.word	index@(.nv.constant0._ZN13group_norm_v214gn_cuda_kernelI13__nv_bfloat16Li320ELi1ELi16ELi80ELi1024ELb1ELi64ELi320ELi320ELi4ELb1ELi9ELb0ELb0ENS_16CompileConditionILi1000EEEEEvPT_PKS4_S7_S7_flPfS8_Pj)
        /*00cc*/ 	.short	0x0380
        /*00ce*/ 	.short	0x0048


	//----- nvinfo : EIATTR_SW_WAR
	.align		4
.L_1077:
        /*00d0*/ 	.byte	0x04, 0x36
        /*00d2*/ 	.short	(.L_1079 - .L_1078)
.L_1078:
        /*00d4*/ 	.word	0x00000008
.L_1079:


//--------------------- .nv.info._ZN13group_norm_v214gn_cuda_kernelI13__nv_bfloat16Li320ELi1ELi16ELi80ELi1024ELb1ELi128ELi320ELi320ELi4ELb1ELi18ELb0ELb0ENS_16CompileConditionILi1000EEEEEvPT_PKS4_S7_S7_flPfS8_Pj --------------------------
	.section	.nv.info._ZN13group_norm_v214gn_cuda_kernelI13__nv_bfloat16Li320ELi1ELi16ELi80ELi1024ELb1ELi128ELi320ELi320ELi4ELb1ELi18ELb0ELb0ENS_16CompileConditionILi1000EEEEEvPT_PKS4_S7_S7_flPfS8_Pj,"",@"SHT_CUDA_INFO"
	.sectionflags	@""
	.align	4


	//----- nvinfo : EIATTR_CUDA_API_VERSION
	.align		4
        /*0000*/ 	.byte	0x04, 0x37
        /*0002*/ 	.short	(.L_1081 - .L_1080)
.L_1080:
        /*0004*/ 	.word	0x00000082


	//----- nvinfo : EIATTR_KPARAM_INFO
	.align		4
.L_1081:
        /*0008*/ 	.byte	0x04, 0x17
        /*000a*/ 	.short	(.L_1083 - .L_1082)
.L_1082:
        /*000c*/ 	.word	0x00000000
        /*0010*/ 	.short	0x0008
        /*0012*/ 	.short	0x0040
        /*0014*/ 	.byte	0x00, 0xf5, 0x21, 0x00


	//----- nvinfo : EIATTR_KPARAM_INFO
	.align		4
.L_1083:
        /*0018*/ 	.byte	0x04, 0x17
        /*001a*/ 	.short	(.L_1085 - .L_1084)
.L_1084:
        /*001c*/ 	.word	0x00000000
        /*0020*/ 	.short	0x0007
        /*0022*/ 	.short	0x0038
        /*0024*/ 	.byte	0x00, 0xf5, 0x21, 0x00


	//----- nvinfo : EIATTR_KPARAM_INFO
	.align		4
.L_1085:
        /*0028*/ 	.byte	0x04, 0x17
        /*002a*/ 	.short	(.L_1087 - .L_1086)
.L_1086:
        /*002c*/ 	.word	0x00000000
        /*0030*/ 	.short	0x0006
        /*0032*/ 	.short	0x0030
        /*0034*/ 	.byte	0x00, 0xf5, 0x21, 0x00


	//----- nvinfo : EIATTR_KPARAM_INFO
	.align		4
.L_1087:
        /*0038*/ 	.byte	0x04, 0x17
        /*003a*/ 	.short	(.L_1089 - .L_1088)
.L_1088:
        /*003c*/ 	.word	0x00000000
        /*0040*/ 	.short	0x0005
        /*0042*/ 	.short	0x0028
        /*0044*/ 	.byte	0x00, 0xf0, 0x21, 0x00


	//----- nvinfo : EIATTR_KPARAM_INFO
	.align		4
.L_1089:
        /*0048*/ 	.byte	0x04, 0x17
        /*004a*/ 	.short	(.L_1091 - .L_1090)
.L_1090:
        /*004c*/ 	.word	0x00000000
        /*0050*/ 	.short	0x0004
        /*0052*/ 	.short	0x0020
        /*0054*/ 	.byte	0x00, 0xf0, 0x11, 0x00


	//----- nvinfo : EIATTR_KPARAM_INFO
	.align		4
.L_1091:
        /*0058*/ 	.byte	0x04, 0x17
        /*005a*/ 	.short	(.L_1093 - .L_1092)
.L_1092:
        /*005c*/ 	.word	0x00000000
        /*0060*/ 	.short	0x0003
        /*0062*/ 	.short	0x0018
        /*0064*/ 	.byte	0x00, 0xf5, 0x21, 0x00


	//----- nvinfo : EIATTR_KPARAM_INFO
	.align		4
.L_1093:
        /*0068*/ 	.byte	0x04, 0x17
        /*006a*/ 	.short	(.L_1095 - .L_1094)
.L_1094:
        /*006c*/ 	.word	0x00000000
        /*0070*/ 	.short	0x0002
        /*0072*/ 	.short	0x0010
        /*0074*/ 	.byte	0x00, 0xf5, 0x21, 0x00


	//----- nvinfo : EIATTR_KPARAM_INFO
	.align		4
.L_1095:
        /*0078*/ 	.byte	0x04, 0x17
        /*007a*/ 	.short	(.L_1097 - .L_1096)
.L_1096:
        /*007c*/ 	.word	0x00000000
        /*0080*/ 	.short	0x0001
        /*0082*/ 	.short	0x0008
        /*0084*/ 	.byte	0x00, 0xf5, 0x21, 0x00


	//----- nvinfo : EIATTR_KPARAM_INFO
	.align		4
.L_1097:
        /*0088*/ 	.byte	0x04, 0x17
        /*008a*/ 	.short	(.L_1099 - .L_1098)
.L_1098:
        /*008c*/ 	.word	0x00000000
        /*0090*/ 	.short	0x0000
        /*0092*/ 	.short	0x0000
        /*0094*/ 	.byte	0x00, 0xf5, 0x21, 0x00


	//----- nvinfo : EIATTR_SPARSE_MMA_MASK
	.align		4
.L_1099:
        /*0098*/ 	.byte	0x03, 0x50
        /*009a*/ 	.short	0x0000


	//----- nvinfo : EIATTR_MAXREG_COUNT
	.align		4
        /*009c*/ 	.byte	0x03, 0x1b
        /*009e*/ 	.short	0x00a8


	//----- nvinfo : EIATTR_MERCURY_ISA_VERSION
	.align		4
        /*00a0*/ 	.byte	0x03, 0x5f
        /*00a2*/ 	.short	0x0101


	//----- nvinfo : EIATTR_VRC_CTA_INIT_COUNT
	.align		4
        /*00a4*/ 	.byte	0x02, 0x4a
	.zero		1
	.zero		1


	//----- nvinfo : EIATTR_EXIT_INSTR_OFFSETS
	.align		4
        /*00a8*/ 	.byte	0x04, 0x1c
        /*00aa*/ 	.short	(.L_1101 - .L_1100)


	//   ....[0]....
.L_1100:
        /*00ac*/ 	.word	0x00000010


	//----- nvinfo : EIATTR_MAX_THREADS
	.align		4
.L_1101:
        /*00b0*/ 	.byte	0x04, 0x05
        /*00b2*/ 	.short	(.L_1103 - .L_1102)
.L_1102:
        /*00b4*/ 	.word	0x00000140
        /*00b8*/ 	.word	0x00000001
        /*00bc*/ 	.word	0x00000001


	//----- nvinfo : EIATTR_CBANK_PARAM_SIZE
	.align		4
.L_1103:
        /*00c0*/ 	.byte	0x03, 0x19
        /*00c2*/ 	.short	0x0048


	//----- nvinfo : EIATTR_PARAM_CBANK
	.align		4
        /*00c4*/ 	.byte	0x04, 0x0a
        /*00c6*/ 	.short	(.L_1105 - .L_1104)
	.align		4
.L_1104:
        /*00c8*/ 	.word	index@(.nv.constant0._ZN13group_norm_v214gn_cuda_kernelI13__nv_bfloat16Li320ELi1ELi16ELi80ELi1024ELb1ELi128ELi320ELi320ELi4ELb1ELi18ELb0ELb0ENS_16CompileConditionILi1000EEEEEvPT_PKS4_S7_S7_flPfS8_Pj)
        /*00cc*/ 	.short	0x0380
        /*00ce*/ 	.short	0x0048


	//----- nvinfo : EIATTR_SW_WAR
	.align		4
.L_1105:
        /*00d0*/ 	.byte	0x04, 0x36
        /*00d2*/ 	.short	(.L_1107 - .L_1106)
.L_1106:
        /*00d4*/ 	.word	0x00000008
.L_1107:


//--------------------- .nv.info._ZN13group_norm_v214gn_cuda_kernelI13__nv_bfloat16Li320ELi2ELi16ELi80ELi1024ELb1ELi64ELi320ELi320ELi4ELb1ELi18ELb0ELb0ENS_16CompileConditionILi1000EEEEEvPT_PKS4_S7_S7_flPfS8_Pj --------------------------
	.section	.nv.info._ZN13group_norm_v214gn_cuda_kernelI13__nv_bfloat16Li320ELi2ELi16ELi80ELi1024ELb1ELi64ELi320ELi320ELi4ELb1ELi18ELb0ELb0ENS_16CompileConditionILi1000EEEEEvPT_PKS4_S7_S7_flPfS8_Pj,"",@"SHT_CUDA_INFO"
	.sectionflags	@""
	.align	4


	//----- nvinfo : EIATTR_CUDA_API_VERSION
	.align		4
        /*0000*/ 	.byte	0x04, 0x37
        /*0002*/ 	.short	(.L_1109 - .L_1108)
.L_1108:
        /*0004*/ 	.word	0x00000082


	//----- nvinfo : EIATTR_KPARAM_INFO
	.align		4
.L_1109:
        /*0008*/ 	.byte	0x04, 0x17
        /*000a*/ 	.short	(.L_1111 - .L_1110)
.L_1110:
        /*000c*/ 	.word	0x00000000
        /*0010*/ 	.short	0x0008
        /*0012*/ 	.short	0x0040
        /*0014*/ 	.byte	0x00, 0xf5, 0x21, 0x00


	//----- nvinfo : EIATTR_KPARAM_INFO
	.align		4
.L_1111:
        /*0018*/ 	.byte	0x04, 0x17
        /*001a*/ 	.short	(.L_1113 - .L_1112)
.L_1112:
        /*001c*/ 	.word	0x00000000
        /*0020*/ 	.short	0x0007
        /*0022*/ 	.short	0x0038
        /*0024*/ 	.byte	0x00, 0xf5, 0x21, 0x00


	//----- nvinfo : EIATTR_KPARAM_INFO
	.align		4
.L_1113:
        /*0028*/ 	.byte	0x04, 0x17
        /*002a*/ 	.short	(.L_1115 - .L_1114)
.L_1114:
        /*002c*/ 	.word	0x00000000
        /*0030*/ 	.short	0x0006
        /*0032*/ 	.short	0x0030
        /*0034*/ 	.byte	0x00, 0xf5, 0x21, 0x00


	//----- nvinfo : EIATTR_KPARAM_INFO
	.align		4
.L_1115:
        /*0038*/ 	.byte	0x04, 0x17
        /*003a*/ 	.short	(.L_1117 - .L_1116)
.L_1116:
        /*003c*/ 	.word	0x00000000
        /*0040*/ 	.short	0x0005
        /*0042*/ 	.short	0x0028
        /*0044*/ 	.byte	0x00, 0xf0, 0x21, 0x00


	//----- nvinfo : EIATTR_KPARAM_INFO
	.align		4
.L_1117:
        /*0048*/ 	.byte	0x04, 0x17
        /*004a*/ 	.short	(.L_1119 - .L_1118)
.L_1118:
        /*004c*/ 	.word	0x00000000
        /*0050*/ 	.short	0x0004
        /*0052*/ 	.short	0x0020
        /*0054*/ 	.byte	0x00, 0xf0, 0x11, 0x00


	//----- nvinfo : EIATTR_KPARAM_INFO
	.align		4
.L_1119:
        /*0058*/ 	.byte	0x04, 0x17
        /*005a*/ 	.short	(.L_1121 - .L_1120)
.L_1120:
        /*005c*/ 	.word	0x00000000
        /*0060*/ 	.short	0x0003
        /*0062*/ 	.short	0x0018
        /*0064*/ 	.byte	0x00, 0xf5, 0x21, 0x00


	//----- nvinfo : EIATTR_KPARAM_INFO
	.align		4
.L_1121:
        /*0068*/ 	.byte	0x04, 0x17
        /*006a*/ 	.short	(.L_1123 - .L_1122)
.L_1122:
        /*006c*/ 	.word	0x00000000
        /*0070*/ 	.short	0x0002
        /*0072*/ 	.short	0x0010
        /*0074*/ 	.byte	0x00, 0xf5, 0x21, 0x00


	//----- nvinfo : EIATTR_KPARAM_INFO
	.align		4
.L_1123:
        /*0078*/ 	.byte	0x04, 0x17
        /*007a*/ 	.short	(.L_1125 - .L_1124)
.L_1124:
        /*007c*/ 	.word	0x00000000
        /*0080*/ 	.short	0x0001
        /*0082*/ 	.short	0x0008
        /*0084*/ 	.byte	0x00, 0xf5, 0x21, 0x00


	//----- nvinfo : EIATTR_KPARAM_INFO
	.align		4
.L_1125:
        /*0088*/ 	.byte	0x04, 0x17
        /*008a*/ 	.short	(.L_1127 - .L_1126)
.L_1126:
        /*008c*/ 	.word	0x00000000
        /*0090*/ 	.short	0x0000
        /*0092*/ 	.short	0x0000
        /*0094*/ 	.byte	0x00, 0xf5, 0x21, 0x00


	//----- nvinfo : EIATTR_SPARSE_MMA_MASK
	.align		4
.L_1127:
        /*0098*/ 	.byte	0x03, 0x50
        /*009a*/ 	.short	0x0000


	//----- nvinfo : EIATTR_MAXREG_COUNT
	.align		4
        /*009c*/ 	.byte	0x03, 0x1b
        /*009e*/ 	.short	0x0060


	//----- nvinfo : EIATTR_MERCURY_ISA_VERSION
	.align		4
        /*00a0*/ 	.byte	0x03, 0x5f
        /*00a2*/ 	.short	0x0101


	//----- nvinfo : EIATTR_VRC_CTA_INIT_COUNT
	.align		4
        /*00a4*/ 	.byte	0x02, 0x4a
	.zero		1
	.zero		1


	//----- nvinfo : EIATTR_EXIT_INSTR_OFFSETS
	.align		4
        /*00a8*/ 	.byte	0x04, 0x1c
        /*00aa*/ 	.short	(.L_1129 - .L_1128)


	//   ....[0]....
.L_1128:
        /*00ac*/ 	.word	0x00000010


	//----- nvinfo : EIATTR_MAX_THREADS
	.align		4
.L_1129:
        /*00b0*/ 	.byte	0x04, 0x05
        /*00b2*/ 	.short	(.L_1131 - .L_1130)
.L_1130:
        /*00b4*/ 	.word	0x00000140
        /*00b8*/ 	.word	0x00000001
        /*00bc*/ 	.word	0x00000001


	//----- nvinfo : EIATTR_CBANK_PARAM_SIZE
	.align		4
.L_1131:
        /*00c0*/ 	.byte	0x03, 0x19
        /*00c2*/ 	.short	0x0048


	//----- nvinfo : EIATTR_PARAM_CBANK
	.align		4
        /*00c4*/ 	.byte	0x04, 0x0a
        /*00c6*/ 	.short	(.L_1133 - .L_1132)
	.align		4
.L_1132:
        /*00c8*/ 	.word	index@(.nv.constant0._ZN13group_norm_v214gn_cuda_kernelI13__nv_bfloat16Li320ELi2ELi16ELi80ELi1024ELb1ELi64ELi320ELi320ELi4ELb1ELi18ELb0ELb0ENS_16CompileConditionILi1000EEEEEvPT_PKS4_S7_S7_flPfS8_Pj)
        /*00cc*/ 	.short	0x0380
        /*00ce*/ 	.short	0x0048


	//----- nvinfo : EIATTR_SW_WAR
	.align		4
.L_1133:
        /*00d0*/ 	.byte	0x04, 0x36
        /*00d2*/ 	.short	(.L_1135 - .L_1134)
.L_1134:
        /*00d4*/ 	.word	0x00000008
.L_1135:


//--------------------- .nv.info._ZN13group_norm_v214gn_cuda_kernelI13__nv_bfloat16Li320ELi3ELi16ELi80ELi1024ELb1ELi64ELi320ELi320ELi4ELb1ELi21ELb0ELb0ENS_16CompileConditionILi1000EEEEEvPT_PKS4_S7_S7_flPfS8_Pj --------------------------
	.section	.nv.info._ZN13group_norm_v214gn_cuda_kernelI13__nv_bfloat16Li320ELi3ELi16ELi80ELi1024ELb1ELi64ELi320ELi320ELi4ELb1ELi21ELb0ELb0ENS_16CompileConditionILi1000EEEEEvPT_PKS4_S7_S7_flPfS8_Pj,"",@"SHT_CUDA_INFO"
	.sectionflags	@""
	.align	4


	//----- nvinfo : EIATTR_CUDA_API_VERSION
	.align		4
        /*0000*/ 	.byte	0x04, 0x37
        /*0002*/ 	.short	(.L_1137 - .L_1136)
.L_1136:
        /*0004*/ 	.word	0x00000082


	//----- nvinfo : EIATTR_KPARAM_INFO
	.align		4
.L_1137:
        /*0008*/ 	.byte	0x04, 0x17
        /*000a*/ 	.short	(.L_1139 - .L_1138)
.L_1138:
        /*000c*/ 	.word	0x00000000
        /*0010*/ 	.short	0x0008
        /*0012*/ 	.short	0x0040
        /*0014*/ 	.byte	0x00, 0xf5, 0x21, 0x00


	//----- nvinfo : EIATTR_KPARAM_INFO
	.align		4
.L_1139:
        /*0018*/ 	.byte	0x04, 0x17
        /*001a*/ 	.short	(.L_1141 - .L_1140)
.L_1140:
        /*001c*/ 	.word	0x00000000
        /*0020*/ 	.short	0x0007
        /*0022*/ 	.short	0x0038
        /*0024*/ 	.byte	0x00, 0xf5, 0x21, 0x00


	//----- nvinfo : EIATTR_KPARAM_INFO
	.align		4
.L_1141:
        /*0028*/ 	.byte	0x04, 0x17
        /*002a*/ 	.short	(.L_1143 - .L_1142)
.L_1142:
        /*002c*/ 	.word	0x00000000
        /*0030*/ 	.short	0x0006
        /*0032*/ 	.short	0x0030
        /*0034*/ 	.byte	0x00, 0xf5, 0x21, 0x00


	//----- nvinfo : EIATTR_KPARAM_INFO
	.align		4
.L_1143:
        /*0038*/ 	.byte	0x04, 0x17
        /*003a*/ 	.short	(.L_1145 - .L_1144)
.L_1144:
        /*003c*/ 	.word	0x00000000
        /*0040*/ 	.short	0x0005
        /*0042*/ 	.short	0x0028
        /*0044*/ 	.byte	0x00, 0xf0, 0x21, 0x00


	//----- nvinfo : EIATTR_KPARAM_INFO
	.align		4
.L_1145:
        /*0048*/ 	.byte	0x04, 0x17
        /*004a*/ 	.short	(.L_1147 - .L_1146)
.L_1146:
        /*004c*/ 	.word	0x00000000
        /*0050*/ 	.short	0x0004
        /*0052*/ 	.short	0x0020
        /*0054*/ 	.byte	0x00, 0xf0, 0x11, 0x00


	//----- nvinfo : EIATTR_KPARAM_INFO
	.align		4
.L_1147:
        /*0058*/ 	.byte	0x04, 0x17
        /*005a*/ 	.short	(.L_1149 - .L_1148)
.L_1148:
        /*005c*/ 	.word	0x00000000
        /*0060*/ 	.short	0x0003
        /*0062*/ 	.short	0x0018
        /*0064*/ 	.byte	0x00, 0xf5, 0x21, 0x00


	//----- nvinfo : EIATTR_KPARAM_INFO
	.align		4
.L_1149:
        /*0068*/ 	.byte	0x04, 0x17
        /*006a*/ 	.short	(.L_1151 - .L_1150)
.L_1150:
        /*006c*/ 	.word	0x00000000
        /*0070*/ 	.short	0x0002
        /*0072*/ 	.short	0x0010
        /*0074*/ 	.byte	0x00, 0xf5, 0x21, 0x00


	//----- nvinfo : EIATTR_KPARAM_INFO
	.align		4
.L_1151:
        /*0078*/ 	.byte	0x04, 0x17
        /*007a*/ 	.short	(.L_1153 - .L_1152)
.L_1152:
        /*007c*/ 	.word	0x00000000
        /*0080*/ 	.short	0x0001
        /*0082*/ 	.short	0x0008
        /*0084*/ 	.byte	0x00, 0xf5, 0x21, 0x00


	//----- nvinfo : EIATTR_KPARAM_INFO
	.align		4
.L_1153:
        /*0088*/ 	.byte	0x04, 0x17
        /*008a*/ 	.short	(.L_1155 - .L_1154)
.L_1154:
        /*008c*/ 	.word	0x00000000
        /*0090*/ 	.short	0x0000
        /*0092*/ 	.short	0x0000
        /*0094*/ 	.byte	0x00, 0xf5, 0x21, 0x00


	//----- nvinfo : EIATTR_SPARSE_MMA_MASK
	.align		4
.L_1155:
        /*0098*/ 	.byte	0x03, 0x50
        /*009a*/ 	.short	0x0000


	//----- nvinfo : EIATTR_MAXREG_COUNT
	.align		4
        /*009c*/ 	.byte	0x03, 0x1b
        /*009e*/ 	.short	0x0040


	//----- nvinfo : EIATTR_MERCURY_ISA_VERSION
	.align		4
        /*00a0*/ 	.byte	0x03, 0x5f
        /*00a2*/ 	.short	0x0101


	//----- nvinfo : EIATTR_VRC_CTA_INIT_COUNT
	.align		4
        /*00a4*/ 	.byte	0x02, 0x4a
	.zero		1
	.zero		1


	//----- nvinfo : EIATTR_EXIT_INSTR_OFFSETS
	.align		4
        /*00a8*/ 	.byte	0x04, 0x1c
        /*00aa*/ 	.short	(.L_1157 - .L_1156)


	//   ....[0]....
.L_1156:
        /*00ac*/ 	.word	0x00000010


	//----- nvinfo : EIATTR_MAX_THREADS
	.align		4
.L_1157:
        /*00b0*/ 	.byte	0x04, 0x05
        /*00b2*/ 	.short	(.L_1159 - .L_1158)
.L_1158:
        /*00b4*/ 	.word	0x00000140
        /*00b8*/ 	.word	0x00000001
        /*00bc*/ 	.word	0x00000001


	//----- nvinfo : EIATTR_CBANK_PARAM_SIZE
	.align		4
.L_1159:
        /*00c0*/ 	.byte	0x03, 0x19
        /*00c2*/ 	.short	0x0048


	//----- nvinfo : EIATTR_PARAM_CBANK
	.align		4
        /*00c4*/ 	.byte	0x04, 0x0a
        /*00c6*/ 	.short	(.L_1161 - .L_1160)
	.align		4
.L_1160:
        /*00c8*/ 	.word	index@(.nv.constant0._ZN13group_norm_v214gn_cuda_kernelI13__nv_bfloat16Li320ELi3ELi16ELi80ELi1024ELb1ELi64ELi320ELi320ELi4ELb1ELi21ELb0ELb0ENS_16CompileConditionILi1000EEEEEvPT_PKS4_S7_S7_flPfS8_Pj)
        /*00cc*/ 	.short	0x0380
        /*00ce*/ 	.short	0x0048


	//----- nvinfo : EIATTR_SW_WAR
	.align		4
.L_1161:
        /*00d0*/ 	.byte	0x04, 0x36
        /*00d2*/ 	.short	(.L_1163 - .L_1162)
.L_1162:
        /*00d4*/ 	.word	0x00000008
.L_1163:


//--------------------- .nv.info._ZN13group_norm_v214gn_cuda_kernelI13__nv_bfloat16Li320ELi3ELi16ELi80ELi1024ELb1ELi64ELi320ELi320ELi4ELb1ELi27ELb0ELb0ENS_16CompileConditionILi1000EEEEEvPT_PKS4_S7_S7_flPfS8_Pj --------------------------
	.section	.nv.info._ZN13group_norm_v214gn_cuda_kernelI13__nv_bfloat16Li320ELi3ELi16ELi80ELi1024ELb1ELi64ELi320ELi320ELi4ELb1ELi27ELb0ELb0ENS_16CompileConditionILi1000EEEEEvPT_PKS4_S7_S7_flPfS8_Pj,"",@"SHT_CUDA_INFO"
	.sectionflags	@""
	.align	4


	//----- nvinfo : EIATTR_CUDA_API_VERSION
	.align		4
        /*0000*/ 	.byte	0x04, 0x37
        /*0002*/ 	.short	(.L_1165 - .L_1164)
.L_1164:
        /*0004*/ 	.word	0x00000082


	//----- nvinfo : EIATTR_KPARAM_INFO
	.align		4
.L_1165:
        /*0008*/ 	.byte	0x04, 0x17
        /*000a*/ 	.short	(.L_1167 - .L_1166)
.L_1166:
        /*000c*/ 	.word	0x00000000
        /*0010*/ 	.short	0x0008
        /*0012*/ 	.short	0x0040
        /*0014*/ 	.byte	0x00, 0xf5, 0x21, 0x00


	//----- nvinfo : EIATTR_KPARAM_INFO
	.align		4
.L_1167:
        /*0018*/ 	.byte	0x04, 0x17
        /*001a*/ 	.short	(.L_1169 - .L_1168)
.L_1168:
        /*001c*/ 	.word	0x00000000
        /*0020*/ 	.short	0x0007
        /*0022*/ 	.short	0x0038
        /*0024*/ 	.byte	0x00, 0xf5, 0x21, 0x00


	//----- nvinfo : EIATTR_KPARAM_INFO
	.align		4
.L_1169:
        /*0028*/ 	.byte	0x04, 0x17
        /*002a*/ 	.short	(.L_1171 - .L_1170)
.L_1170:
        /*002c*/ 	.word	0x00000000
        /*0030*/ 	.short	0x0006
        /*0032*/ 	.short	0x0030
        /*0034*/ 	.byte	0x00, 0xf5, 0x21, 0x00


	//----- nvinfo : EIATTR_KPARAM_INFO
	.align		4
.L_1171:
        /*0038*/ 	.byte	0x04, 0x17
        /*003a*/ 	.short	(.L_1173 - .L_1172)
.L_1172:
        /*003c*/ 	.word	0x00000000
        /*0040*/ 	.short	0x0005
        /*0042*/ 	.short	0x0028
        /*0044*/ 	.byte	0x00, 0xf0, 0x21, 0x00


	//----- nvinfo : EIATTR_KPARAM_INFO
	.align		4
.L_1173:
        /*0048*/ 	.byte	0x04, 0x17
        /*004a*/ 	.short	(.L_1175 - .L_1174)
.L_1174:
        /*004c*/ 	.word	0x00000000
        /*0050*/ 	.short	0x0004
        /*0052*/ 	.short	0x0020
        /*0054*/ 	.byte	0x00, 0xf0, 0x11, 0x00


	//----- nvinfo : EIATTR_KPARAM_INFO
	.align		4
.L_1175:
        /*0058*/ 	.byte	0x04, 0x17
        /*005a*/ 	.short	(.L_1177 - .L_1176)
.L_1176:
        /*005c*/ 	.word	0x00000000
        /*0060*/ 	.short	0x0003
        /*0062*/ 	.short	0x0018
        /*0064*/ 	.byte	0x00, 0xf5, 0x21, 0x00


	//----- nvinfo : EIATTR_KPARAM_INFO
	.align		4
.L_1177:
        /*0068*/ 	.byte	0x04, 0x17
        /*006a*/ 	.short	(.L_1179 - .L_1178)
.L_1178:
        /*006c*/ 	.word	0x00000000
        /*0070*/ 	.short	0x0002
        /*0072*/ 	.short	0x0010
        /*0074*/ 	.byte	0x00, 0xf5, 0x21, 0x00


	//----- nvinfo : EIATTR_KPARAM_INFO
	.align		4
.L_1179:
        /*0078*/ 	.byte	0x04, 0x17
        /*007a*/ 	.short	(.L_1181 - .L_1180)
.L_1180:
        /*007c*/ 	.word	0x00000000
        /*0080*/ 	.short	0x0001
        /*0082*/ 	.short	0x0008
        /*0084*/ 	.byte	0x00, 0xf5, 0x21, 0x00


	//----- nvinfo : EIATTR_KPARAM_INFO
	.align		4
.L_1181:
        /*0088*/ 	.byte	0x04, 0x17
        /*008a*/ 	.short	(.L_1183 - .L_1182)
.L_1182:
        /*008c*/ 	.word	0x00000000
        /*0090*/ 	.short	0x0000
        /*0092*/ 	.short	0x0000
        /*0094*/ 	.byte	0x00, 0xf5, 0x21, 0x00


	//----- nvinfo : EIATTR_SPARSE_MMA_MASK
	.align		4
.L_1183:
        /*0098*/ 	.byte	0x03, 0x50
        /*009a*/ 	.short	0x0000


	//----- nvinfo : EIATTR_MAXREG_COUNT
	.align		4
        /*009c*/ 	.byte	0x03, 0x1b
        /*009e*/ 	.short	0x0040


	//----- nvinfo : EIATTR_MERCURY_ISA_VERSION
	.align		4
        /*00a0*/ 	.byte	0x03, 0x5f
        /*00a2*/ 	.short	0x0101


	//----- nvinfo : EIATTR_VRC_CTA_INIT_COUNT
	.align		4
        /*00a4*/ 	.byte	0x02, 0x4a
	.zero		1
	.zero		1


	//----- nvinfo : EIATTR_EXIT_INSTR_OFFSETS
	.align		4
        /*00a8*/ 	.byte	0x04, 0x1c
        /*00aa*/ 	.short	(.L_1185 - .L_1184)


	//   ....[0]....
.L_1184:
        /*00ac*/ 	.word	0x00000010


	//----- nvinfo : EIATTR_MAX_THREADS
	.align		4
.L_1185:
        /*00b0*/ 	.byte	0x04, 0x05
        /*00b2*/ 	.short	(.L_1187 - .L_1186)
.L_1186:
        /*00b4*/ 	.word	0x00000140
        /*00b8*/ 	.word	0x00000001
        /*00bc*/ 	.word	0x00000001


	//----- nvinfo : EIATTR_CBANK_PARAM_SIZE
	.align		4
.L_1187:
        /*00c0*/ 	.byte	0x03, 0x19
        /*00c2*/ 	.short	0x0048


	//----- nvinfo : EIATTR_PARAM_CBANK
	.align		4
        /*00c4*/ 	.byte	0x04, 0x0a
        /*00c6*/ 	.short	(.L_1189 - .L_1188)
	.align		4
.L_1188:
        /*00c8*/ 	.word	index@(.nv.constant0._ZN13group_norm_v214gn_cuda_kernelI13__nv_bfloat16Li320ELi3ELi16ELi80ELi1024ELb1ELi64ELi320ELi320ELi4ELb1ELi27ELb0ELb0ENS_16CompileConditionILi1000EEEEEvPT_PKS4_S7_S7_flPfS8_Pj)
        /*00cc*/ 	.short	0x0380
        /*00ce*/ 	.short	0x0048


	//----- nvinfo : EIATTR_SW_WAR
	.align		4
.L_1189:
        /*00d0*/ 	.byte	0x04, 0x36
        /*00d2*/ 	.short	(.L_1191 - .L_1190)
.L_1190:
        /*00d4*/ 	.word	0x00000008
.L_1191:


//--------------------- .nv.info._ZN13group_norm_v218gn_bwd_cuda_kernelI6__halfLi320ELi3ELi32ELi40ELi1024ELb0ELb1ELi16ELi320ELi320ELi4ELb1ELi5ELb0ELb0ELNS_15WgradSyncMethodE2ENS_16CompileConditionILi1000EEEEEvPT_S6_S6_PKS5_S8_S8_S8_PKfflPfPj --------------------------
	.section	.nv.info._ZN13group_norm_v218gn_bwd_cuda_kernelI6__halfLi320ELi3ELi32ELi40ELi1024ELb0ELb1ELi16ELi320ELi320ELi4ELb1ELi5ELb0ELb0ELNS_15WgradSyncMethodE2ENS_16CompileConditionILi1000EEEEEvPT_S6_S6_PKS5_S8_S8_S8_PKfflPfPj,"",@"SHT_CUDA_INFO"
	.sectionflags	@""
	.align	4


	//----- nvinfo : EIATTR_CUDA_API_VERSION
	.align		4
        /*0000*/ 	.byte	0x04, 0x37
        /*0002*/ 	.short	(.L_1193 - .L_1192)
.L_1192:
        /*0004*/ 	.word	0x00000082


	//----- nvinfo : EIATTR_KPARAM_INFO
	.align		4
.L_1193:
        /*0008*/ 	.byte	0x04, 0x17
        /*000a*/ 	.short	(.L_1195 - .L_1194)
.L_1194:
        /*000c*/ 	.word	0x00000000
        /*0010*/ 	.short	0x000b
        /*0012*/ 	.short	0x0058
        /*0014*/ 	.byte	0x00, 0xf5, 0x21, 0x00


	//----- nvinfo : EIATTR_KPARAM_INFO
	.align		4
.L_1195:
        /*0018*/ 	.byte	0x04, 0x17
        /*001a*/ 	.short	(.L_1197 - .L_1196)
.L_1196:
        /*001c*/ 	.word	0x00000000
        /*0020*/ 	.short	0x000a
        /*0022*/ 	.short	0x0050
        /*0024*/ 	.byte	0x00, 0xf5, 0x21, 0x00


	//----- nvinfo : EIATTR_KPARAM_INFO
	.align		4
.L_1197:
        /*0028*/ 	.byte	0x04, 0x17
        /*002a*/ 	.short	(.L_1199 - .L_1198)
.L_1198:
        /*002c*/ 	.word	0x00000000
        /*0030*/ 	.short	0x0009
        /*0032*/ 	.short	0x0048
        /*0034*/ 	.byte	0x00, 0xf0, 0x21, 0x00


	//----- nvinfo : EIATTR_KPARAM_INFO
	.align		4
.L_1199:
        /*0038*/ 	.byte	0x04, 0x17
        /*003a*/ 	.short	(.L_1201 - .L_1200)
.L_1200:
        /*003c*/ 	.word	0x00000000
        /*0040*/ 	.short	0x0008
        /*0042*/ 	.short	0x0040
        /*0044*/ 	.byte	0x00, 0xf0, 0x11, 0x00


	//----- nvinfo : EIATTR_KPARAM_INFO
	.align		4
.L_1201:
        /*0048*/ 	.byte	0x04, 0x17
        /*004a*/ 	.short	(.L_1203 - .L_1202)
.L_1202:
        /*004c*/ 	.word	0x00000000
        /*0050*/ 	.short	0x0007
        /*0052*/ 	.short	0x0038
        /*0054*/ 	.byte	0x00, 0xf5, 0x21, 0x00


	//----- nvinfo : EIATTR_KPARAM_INFO
	.align		4
.L_1203:
        /*0058*/ 	.byte	0x04, 0x17
        /*005a*/ 	.short	(.L_1205 - .L_1204)
.L_1204:
        /*005c*/ 	.word	0x00000000
        /*0060*/ 	.short	0x0006
        /*0062*/ 	.short	0x0030
        /*0064*/ 	.byte	0x00, 0xf5, 0x21, 0x00


	//----- nvinfo : EIATTR_KPARAM_INFO
	.align		4
.L_1205:
        /*0068*/ 	.byte	0x04, 0x17
        /*006a*/ 	.short	(.L_1207 - .L_1206)
.L_1206:
        /*006c*/ 	.word	0x00000000
        /*0070*/ 	.short	0x0005
        /*0072*/ 	.short	0x0028
        /*0074*/ 	.byte	0x00, 0xf5, 0x21, 0x00


	//----- nvinfo : EIATTR_KPARAM_INFO
	.align		4
.L_1207:
        /*0078*/ 	.byte	0x04, 0x17
        /*007a*/ 	.short	(.L_1209 - .L_1208)
.L_1208:
        /*007c*/ 	.word	0x00000000
        /*0080*/ 	.short	0x0004
        /*0082*/ 	.short	0x0020
        /*0084*/ 	.byte	0x00, 0xf5, 0x21, 0x00


	//----- nvinfo : EIATTR_KPARAM_INFO
	.align		4
.L_1209:
        /*0088*/ 	.byte	0x04, 0x17
        /*008a*/ 	.short	(.L_1211 - .L_1210)
.L_1210:
        /*008c*/ 	.word	0x00000000
        /*0090*/ 	.short	0x0003
        /*0092*/ 	.short	0x0018
        /*0094*/ 	.byte	0x00, 0xf5, 0x21, 0x00


	//----- nvinfo : EIATTR_KPARAM_INFO
	.align		4
.L_1211:
        /*0098*/ 	.byte	0x04, 0x17
        /*009a*/ 	.short	(.L_1213 - .L_1212)
.L_1212:
        /*009c*/ 	.word	0x00000000
        /*00a0*/ 	.short	0x0002
        /*00a2*/ 	.short	0x0010
        /*00a4*/ 	.byte	0x00, 0xf5, 0x21, 0x00


	//----- nvinfo : EIATTR_KPARAM_INFO
	.align		4
.L_1213:
        /*00a8*/ 	.byte	0x04, 0x17
        /*00aa*/ 	.short	(.L_1215 - .L_1214)
.L_1214:
        /*00ac*/ 	.word	0x00000000
        /*00b0*/ 	.short	0x0001
        /*00b2*/ 	.short	0x0008
        /*00b4*/ 	.byte	0x00, 0xf5, 0x21, 0x00


	//----- nvinfo : EIATTR_KPARAM_INFO
	.align		4
.L_1215:
        /*00b8*/ 	.byte	0x04, 0x17
        /*00ba*/ 	.short	(.L_1217 - .L_1216)
.L_1216:
        /*00bc*/ 	.word	0x00000000
        /*00c0*/ 	.short	0x0000
        /*00c2*/ 	.short	0x0000
        /*00c4*/ 	.byte	0x00, 0xf5, 0x21, 0x00


	//----- nvinfo : EIATTR_SPARSE_MMA_MASK
	.align		4
.L_1217:
        /*00c8*/ 	.byte	0x03, 0x50
        /*00ca*/ 	.short	0x0000


	//----- nvinfo : EIATTR_MAXREG_COUNT
	.align		4
        /*00cc*/ 	.byte	0x03, 0x1b
        /*00ce*/ 	.short	0x0040


	//----- nvinfo : EIATTR_MERCURY_ISA_VERSION
	.align		4
        /*00d0*/ 	.byte	0x03, 0x5f
        /*00d2*/ 	.short	0x0101


	//----- nvinfo : EIATTR_VRC_CTA_INIT_COUNT
	.align		4
        /*00d4*/ 	.byte	0x02, 0x4a
	.zero		1
	.zero		1


	//----- nvinfo : EIATTR_EXIT_INSTR_OFFSETS
	.align		4
        /*00d8*/ 	.byte	0x04, 0x1c
        /*00da*/ 	.short	(.L_1219 - .L_1218)


	//   ....[0]....
.L_1218:
        /*00dc*/ 	.word	0x00000010


	//----- nvinfo : EIATTR_MAX_THREADS
	.align		4
.L_1219:
        /*00e0*/ 	.byte	0x04, 0x05
        /*00e2*/ 	.short	(.L_1221 - .L_1220)
.L_1220:
        /*00e4*/ 	.word	0x00000140
        /*00e8*/ 	.word	0x00000001
        /*00ec*/ 	.word	0x00000001


	//----- nvinfo : EIATTR_CBANK_PARAM_SIZE
	.align		4
.L_1221:
        /*00f0*/ 	.byte	0x03, 0x19
        /*00f2*/ 	.short	0x0060


	//----- nvinfo : EIATTR_PARAM_CBANK
	.align		4
        /*00f4*/ 	.byte	0x04, 0x0a
        /*00f6*/ 	.short	(.L_1223 - .L_1222)
	.align		4
.L_1222:
        /*00f8*/ 	.word	index@(.nv.constant0._ZN13group_norm_v218gn_bwd_cuda_kernelI6__halfLi320ELi3ELi32ELi40ELi1024ELb0ELb1ELi16ELi320ELi320ELi4ELb1ELi5ELb0ELb0ELNS_15WgradSyncMethodE2ENS_16CompileConditionILi1000EEEEEvPT_S6_S6_PKS5_S8_S8_S8_PKfflPfPj)
        /*00fc*/ 	.short	0x0380
        /*00fe*/ 	.short	0x0060


	//----- nvinfo : EIATTR_SW_WAR
	.align		4
.L_1223:
        /*0100*/ 	.byte	0x04, 0x36
        /*0102*/ 	.short	(.L_1225 - .L_1224)
.L_1224:
        /*0104*/ 	.word	0x00000008
.L_1225:


//--------------------- .nv.info._ZN13group_norm_v218gn_bwd_cuda_kernelI6__halfLi320ELi1ELi32ELi40ELi1024ELb0ELb1ELi32ELi320ELi320ELi4ELb1ELi4ELb0ELb0ELNS_15WgradSyncMethodE3ENS_16CompileConditionILi1000EEEEEvPT_S6_S6_PKS5_S8_S8_S8_PKfflPfPj --------------------------
	.section	.nv.info._ZN13group_norm_v218gn_bwd_cuda_kernelI6__halfLi320ELi1ELi32ELi40ELi1024ELb0ELb1ELi32ELi320ELi320ELi4ELb1ELi4ELb0ELb0ELNS_15WgradSyncMethodE3ENS_16CompileConditionILi1000EEEEEvPT_S6_S6_PKS5_S8_S8_S8_PKfflPfPj,"",@"SHT_CUDA_INFO"
	.sectionflags	@""
	.align	4


	//----- nvinfo : EIATTR_CUDA_API_VERSION
	.align		4
        /*0000*/ 	.byte	0x04, 0x37
        /*0002*/ 	.short	(.L_1227 - .L_1226)
.L_1226:
        /*0004*/ 	.word	0x00000082


	//----- nvinfo : EIATTR_KPARAM_INFO
	.align		4
.L_1227:
        /*0008*/ 	.byte	0x04, 0x17
        /*000a*/ 	.short	(.L_1229 - .L_1228)
.L_1228:
        /*000c*/ 	.word	0x00000000
        /*0010*/ 	.short	0x000b
        /*0012*/ 	.short	0x0058
        /*0014*/ 	.byte	0x00, 0xf5, 0x21, 0x00


	//----- nvinfo : EIATTR_KPARAM_INFO
	.align		4
.L_1229:
        /*0018*/ 	.byte	0x04, 0x17
        /*001a*/ 	.short	(.L_1231 - .L_1230)
.L_1230:
        /*001c*/ 	.word	0x00000000
        /*0020*/ 	.short	0x000a
        /*0022*/ 	.short	0x0050
        /*0024*/ 	.byte	0x00, 0xf5, 0x21, 0x00


	//----- nvinfo : EIATTR_KPARAM_INFO
	.align		4
.L_1231:
        /*0028*/ 	.byte	0x04, 0x17
        /*002a*/ 	.short	(.L_1233 - .L_1232)
.L_1232:
        /*002c*/ 	.word	0x00000000
        /*0030*/ 	.short	0x0009
        /*0032*/ 	.short	0x0048
        /*0034*/ 	.byte	0x00, 0xf0, 0x21, 0x00


	//----- nvinfo : EIATTR_KPARAM_INFO
	.align		4
.L_1233:
        /*0038*/ 	.byte	0x04, 0x17
        /*003a*/ 	.short	(.L_1235 - .L_1234)
.L_1234:
        /*003c*/ 	.word	0x00000000
        /*0040*/ 	.short	0x0008
        /*0042*/ 	.short	0x0040
        /*0044*/ 	.byte	0x00, 0xf0, 0x11, 0x00


	//----- nvinfo : EIATTR_KPARAM_INFO
	.align		4
.L_1235:
        /*0048*/ 	.byte	0x04, 0x17
        /*004a*/ 	.short	(.L_1237 - .L_1236)
.L_1236:
        /*004c*/ 	.word	0x00000000
        /*0050*/ 	.short	0x0007
        /*0052*/ 	.short	0x0038
        /*0054*/ 	.byte	0x00, 0xf5, 0x21, 0x00


	//----- nvinfo : EIATTR_KPARAM_INFO
	.align		4
.L_1237:
        /*0058*/ 	.byte	0x04, 0x17
        /*005a*/ 	.short	(.L_1239 - .L_1238)
.L_1238:
        /*005c*/ 	.word	0x00000000
        /*0060*/ 	.short	0x0006
        /*0062*/ 	.short	0x0030
        /*0064*/ 	.byte	0x00, 0xf5, 0x21, 0x00


	//----- nvinfo : EIATTR_KPARAM_INFO
	.align		4
.L_1239:
        /*0068*/ 	.byte	0x04, 0x17
        /*006a*/ 	.short	(.L_1241 - .L_1240)
.L_1240:
        /*006c*/ 	.word	0x00000000
        /*0070*/ 	.short	0x0005
        /*0072*/ 	.short	0x0028
        /*0074*/ 	.byte	0x00, 0xf5, 0x21, 0x00


	//----- nvinfo : EIATTR_KPARAM_INFO
	.align		4
.L_1241:
        /*0078*/ 	.byte	0x04, 0x17
        /*007a*/ 	.short	(.L_1243 - .L_1242)
.L_1242:
        /*007c*/ 	.word	0x00000000
        /*0080*/ 	.short	0x0004
        /*0082*/ 	.short	0x0020
        /*0084*/ 	.byte	0x00, 0xf5, 0x21, 0x00


	//----- nvinfo : EIATTR_KPARAM_INFO
	.align		4
.L_1243:
        /*0088*/ 	.byte	0x04, 0x17
        /*008a*/ 	.short	(.L_1245 - .L_1244)
.L_1244:
        /*008c*/ 	.word	0x00000000
        /*0090*/ 	.short	0x0003
        /*0092*/ 	.short	0x0018
        /*0094*/ 	.byte	0x00, 0xf5, 0x21, 0x00


	//----- nvinfo : EIATTR_KPARAM_INFO
	.align		4
.L_1245:
        /*0098*/ 	.byte	0x04, 0x17
        /*009a*/ 	.short	(.L_1247 - .L_1246)
.L_1246:
        /*009c*/ 	.word	0x00000000
        /*00a0*/ 	.short	0x0002
        /*00a2*/ 	.short	0x0010
        /*00a4*/ 	.byte	0x00, 0xf5, 0x21, 0x00


	//----- nvinfo : EIATTR_KPARAM_INFO
	.align		4
.L_1247:
        /*00a8*/ 	.byte	0x04, 0x17
        /*00aa*/ 	.short	(.L_1249 - .L_1248)
.L_1248:
        /*00ac*/ 	.word	0x00000000
        /*00b0*/ 	.short	0x0001
        /*00b2*/ 	.short	0x0008
        /*00b4*/ 	.byte	0x00, 0xf5, 0x21, 0x00


	//----- nvinfo : EIATTR_KPARAM_INFO
	.align		4
.L_1249:
        /*00b8*/ 	.byte	0x04, 0x17
        /*00ba*/ 	.short	(.L_1251 - .L_1250)
.L_1250:
        /*00bc*/ 	.word	0x00000000
        /*00c0*/ 	.short	0x0000
        /*00c2*/ 	.short	0x0000
        /*00c4*/ 	.byte	0x00, 0xf5, 0x21, 0x00


	//----- nvinfo : EIATTR_SPARSE_MMA_MASK
	.align		4
.L_1251:
        /*00c8*/ 	.byte	0x03, 0x50
        /*00ca*/ 	.short	0x0000


	//----- nvinfo : EIATTR_MAXREG_COUNT
	.align		4
        /*00cc*/ 	.byte	0x03, 0x1b
        /*00ce*/ 	.short	0x00a8


	//----- nvinfo : EIATTR_MERCURY_ISA_VERSION
	.align		4
        /*00d0*/ 	.byte	0x03, 0x5f
        /*00d2*/ 	.short	0x0101


	//----- nvinfo : EIATTR_VRC_CTA_INIT_COUNT
	.align		4
        /*00d4*/ 	.byte	0x02, 0x4a
	.zero		1
	.zero		1


	//----- nvinfo : EIATTR_EXIT_INSTR_OFFSETS
	.align		4
        /*00d8*/ 	.byte	0x04, 0x1c
        /*00da*/ 	.short	(.L_1253 - .L_1252)


	//   ....[0]....
.L_1252:
        /*00dc*/ 	.word	0x00000010


	//----- nvinfo : EIATTR_MAX_THREADS
	.align		4
.L_1253:
        /*00e0*/ 	.byte	0x04, 0x05
        /*00e2*/ 	.short	(.L_1255 - .L_1254)
.L_1254:
        /*00e4*/ 	.word	0x00000140
        /*00e8*/ 	.word	0x00000001
        /*00ec*/ 	.word	0x00000001


	//----- nvinfo : EIATTR_CBANK_PARAM_SIZE
	.align		4
.L_1255:
        /*00f0*/ 	.byte	0x03, 0x19
        /*00f2*/ 	.short	0x0060


	//----- nvinfo : EIATTR_PARAM_CBANK
	.align		4
        /*00f4*/ 	.byte	0x04, 0x0a
        /*00f6*/ 	.short	(.L_1257 - .L_1256)
	.align		4
.L_1256:
        /*00f8*/ 	.word	index@(.nv.constant0._ZN13group_norm_v218gn_bwd_cuda_kernelI6__halfLi320ELi1ELi32ELi40ELi1024ELb0ELb1ELi32ELi320ELi320ELi4ELb1ELi4ELb0ELb0ELNS_15WgradSyncMethodE3ENS_16CompileConditionILi1000EEEEEvPT_S6_S6_PKS5_S8_S8_S8_PKfflPfPj)
        /*00fc*/ 	.short	0x0380
        /*00fe*/ 	.short	0x0060


	//----- nvinfo : EIATTR_SW_WAR
	.align		4
.L_1257:
        /*0100*/ 	.byte	0x04, 0x36
        /*0102*/ 	.short	(.L_1259 - .L_1258)
.L_1258:
        /*0104*/ 	.word	0x00000008
.L_1259:


//--------------------- .nv.info._ZN13group_norm_v218gn_bwd_cuda_kernelI6__halfLi320ELi1ELi32ELi40ELi1024ELb0ELb1ELi64ELi320ELi320ELi4ELb1ELi8ELb0ELb0ELNS_15WgradSyncMethodE3ENS_16CompileConditionILi1000EEEEEvPT_S6_S6_PKS5_S8_S8_S8_PKfflPfPj --------------------------
	.section	.nv.info._ZN13group_norm_v218gn_bwd_cuda_kernelI6__halfLi320ELi1ELi32ELi40ELi1024ELb0ELb1ELi64ELi320ELi320ELi4ELb1ELi8ELb0ELb0ELNS_15WgradSyncMethodE3ENS_16CompileConditionILi1000EEEEEvPT_S6_S6_PKS5_S8_S8_S8_PKfflPfPj,"",@"SHT_CUDA_INFO"
	.sectionflags	@""
	.align	4


	//----- nvinfo : EIATTR_CUDA_API_VERSION
	.align		4
        /*0000*/ 	.byte	0x04, 0x37
        /*0002*/ 	.short	(.L_1261 - .L_1260)
.L_1260:
        /*0004*/ 	.word	0x00000082


	//----- nvinfo : EIATTR_KPARAM_INFO
	.align		4
.L_1261:
        /*0008*/ 	.byte	0x04, 0x17
        /*000a*/ 	.short	(.L_1263 - .L_1262)
.L_1262:
        /*000c*/ 	.word	0x00000000
        /*0010*/ 	.short	0x000b
        /*0012*/ 	.short	0x0058
        /*0014*/ 	.byte	0x00, 0xf5, 0x21, 0x00


	//----- nvinfo : EIATTR_KPARAM_INFO
	.align		4
.L_1263:
        /*0018*/ 	.byte	0x04, 0x17
        /*001a*/ 	.short	(.L_1265 - .L_1264)
.L_1264:
        /*001c*/ 	.word	0x00000000
        /*0020*/ 	.short	0x000a
        /*0022*/ 	.short	0x0050
        /*0024*/ 	.byte	0x00, 0xf5, 0x21, 0x00


	//----- nvinfo : EIATTR_KPARAM_INFO
	.align		4
.L_1265:
        /*0028*/ 	.byte	0x04, 0x17
        /*002a*/ 	.short	(.L_1267 - .L_1266)
.L_1266:
        /*002c*/ 	.word	0x00000000
        /*0030*/ 	.short	0x0009
        /*0032*/ 	.short	0x0048
        /*0034*/ 	.byte	0x00, 0xf0, 0x21, 0x00


	//----- nvinfo : EIATTR_KPARAM_INFO
	.align		4
.L_1267:
        /*0038*/ 	.byte	0x04, 0x17
        /*003a*/ 	.short	(.L_1269 - .L_1268)
.L_1268:
        /*003c*/ 	.word	0x00000000
        /*0040*/ 	.short	0x0008
        /*0042*/ 	.short	0x0040
        /*0044*/ 	.byte	0x00, 0xf0, 0x11, 0x00


	//----- nvinfo : EIATTR_KPARAM_INFO
	.align		4
.L_1269:
        /*0048*/ 	.byte	0x04, 0x17
        /*004a*/ 	.short	(.L_1271 - .L_1270)
.L_1270:
        /*004c*/ 	.word	0x00000000
        /*0050*/ 	.short	0x0007
        /*0052*/ 	.short	0x0038
        /*0054*/ 	.byte	0x00, 0xf5, 0x21, 0x00


	//----- nvinfo : EIATTR_KPARAM_INFO
	.align		4
.L_1271:
        /*0058*/ 	.byte	0x04, 0x17
        /*005a*/ 	.short	(.L_1273 - .L_1272)
.L_1272:
        /*005c*/ 	.word	0x00000000
        /*0060*/ 	.short	0x0006
        /*0062*/ 	.short	0x0030
        /*0064*/ 	.byte	0x00, 0xf5, 0x21, 0x00


	//----- nvinfo : EIATTR_KPARAM_INFO
	.align		4
.L_1273:
        /*0068*/ 	.byte	0x04, 0x17
        /*006a*/ 	.short	(.L_1275 - .L_1274)
.L_1274:
        /*006c*/ 	.word	0x00000000
        /*0070*/ 	.short	0x0005
        /*0072*/ 	.short	0x0028
        /*0074*/ 	.byte	0x00, 0xf5, 0x21, 0x00


	//----- nvinfo : EIATTR_KPARAM_INFO
	.align		4
.L_1275:
        /*0078*/ 	.byte	0x04, 0x17
        /*007a*/ 	.short	(.L_1277 - .L_1276)
.L_1276:
        /*007c*/ 	.word	0x00000000
        /*0080*/ 	.short	0x0004
        /*0082*/ 	.short	0x0020
        /*0084*/ 	.byte	0x00, 0xf5, 0x21, 0x00


	//----- nvinfo : EIATTR_KPARAM_INFO
	.align		4
.L_1277:
        /*0088*/ 	.byte	0x04, 0x17
        /*008a*/ 	.short	(.L_1279 - .L_1278)
.L_1278:
        /*008c*/ 	.word	0x00000000
        /*0090*/ 	.short	0x0003
        /*0092*/ 	.short	0x0018
        /*0094*/ 	.byte	0x00, 0xf5, 0x21, 0x00


	//----- nvinfo : EIATTR_KPARAM_INFO
	.align		4
.L_1279:
        /*0098*/ 	.byte	0x04, 0x17
        /*009a*/ 	.short	(.L_1281 - .L_1280)
.L_1280:
        /*009c*/ 	.word	0x00000000
        /*00a0*/ 	.short	0x0002
        /*00a2*/ 	.short	0x0010
        /*00a4*/ 	.byte	0x00, 0xf5, 0x21, 0x00


	//----- nvinfo : EIATTR_KPARAM_INFO
	.align		4
.L_1281:
        /*00a8*/ 	.byte	0x04, 0x17
        /*00aa*/ 	.short	(.L_1283 - .L_1282)
.L_1282:
        /*00ac*/ 	.word	0x00000000
        /*00b0*/ 	.short	0x0001
        /*00b2*/ 	.short	0x0008
        /*00b4*/ 	.byte	0x00, 0xf5, 0x21, 0x00


	//----- nvinfo : EIATTR_KPARAM_INFO
	.align		4
.L_1283:
        /*00b8*/ 	.byte	0x04, 0x17
        /*00ba*/ 	.short	(.L_1285 - .L_1284)
.L_1284:
        /*00bc*/ 	.word	0x00000000
        /*00c0*/ 	.short	0x0000
        /*00c2*/ 	.short	0x0000
        /*00c4*/ 	.byte	0x00, 0xf5, 0x21, 0x00


	//----- nvinfo : EIATTR_SPARSE_MMA_MASK
	.align		4
.L_1285:
        /*00c8*/ 	.byte	0x03, 0x50
        /*00ca*/ 	.short	0x0000


	//----- nvinfo : EIATTR_MAXREG_COUNT
	.align		4
        /*00cc*/ 	.byte	0x03, 0x1b
        /*00ce*/ 	.short	0x00a8


	//----- nvinfo : EIATTR_MERCURY_ISA_VERSION
	.align		4
        /*00d0*/ 	.byte	0x03, 0x5f
        /*00d2*/ 	.short	0x0101


	//----- nvinfo : EIATTR_VRC_CTA_INIT_COUNT
	.align		4
        /*00d4*/ 	.byte	0x02, 0x4a
	.zero		1
	.zero		1


	//----- nvinfo : EIATTR_EXIT_INSTR_OFFSETS
	.align		4
        /*00d8*/ 	.byte	0x04, 0x1c
        /*00da*/ 	.short	(.L_1287 - .L_1286)


	//   ....[0]....
.L_1286:
        /*00dc*/ 	.word	0x00000010


	//----- nvinfo : EIATTR_MAX_THREADS
	.align		4
.L_1287:
        /*00e0*/ 	.byte	0x04, 0x05
        /*00e2*/ 	.short	(.L_1289 - .L_1288)
.L_1288:
        /*00e4*/ 	.word	0x00000140
        /*00e8*/ 	.word	0x00000001
        /*00ec*/ 	.word	0x00000001


	//----- nvinfo : EIATTR_CBANK_PARAM_SIZE
	.align		4
.L_1289:
        /*00f0*/ 	.byte	0x03, 0x19
        /*00f2*/ 	.short	0x0060


	//----- nvinfo : EIATTR_PARAM_CBANK
	.align		4
        /*00f4*/ 	.byte	0x04, 0x0a
        /*00f6*/ 	.short	(.L_1291 - .L_1290)
	.align		4
.L_1290:
        /*00f8*/ 	.word	index@(.nv.constant0._ZN13group_norm_v218gn_bwd_cuda_kernelI6__halfLi320ELi1ELi32ELi40ELi1024ELb0ELb1ELi64ELi320ELi320ELi4ELb1ELi8ELb0ELb0ELNS_15WgradSyncMethodE3ENS_16CompileConditionILi1000EEEEEvPT_S6_S6_PKS5_S8_S8_S8_PKfflPfPj)
        /*00fc*/ 	.short	0x0380
        /*00fe*/ 	.short	0x0060


	//----- nvinfo : EIATTR_SW_WAR
	.align		4
.L_1291:
        /*0100*/ 	.byte	0x04, 0x36
        /*0102*/ 	.short	(.L_1293 - .L_1292)
.L_1292:
        /*0104*/ 	.word	0x00000008
.L_1293:


//--------------------- .nv.info._ZN13group_norm_v218gn_bwd_cuda_kernelI6__halfLi320ELi2ELi32ELi40ELi1024ELb0ELb1ELi32ELi320ELi320ELi4ELb1ELi8ELb0ELb0ELNS_15WgradSyncMethodE3ENS_16CompileConditionILi1000EEEEEvPT_S6_S6_PKS5_S8_S8_S8_PKfflPfPj --------------------------
	.section	.nv.info._ZN13group_norm_v218gn_bwd_cuda_kernelI6__halfLi320ELi2ELi32ELi40ELi1024ELb0ELb1ELi32ELi320ELi320ELi4ELb1ELi8ELb0ELb0ELNS_15WgradSyncMethodE3ENS_16CompileConditionILi1000EEEEEvPT_S6_S6_PKS5_S8_S8_S8_PKfflPfPj,"",@"SHT_CUDA_INFO"
	.sectionflags	@""
	.align	4


	//----- nvinfo : EIATTR_CUDA_API_VERSION
	.align		4
        /*0000*/ 	.byte	0x04, 0x37
        /*0002*/ 	.short	(.L_1295 - .L_1294)
.L_1294:
        /*0004*/ 	.word	0x00000082


	//----- nvinfo : EIATTR_KPARAM_INFO
	.align		4
.L_1295:
        /*0008*/ 	.byte	0x04, 0x17
        /*000a*/ 	.short	(.L_1297 - .L_1296)
.L_1296:
        /*000c*/ 	.word	0x00000000
        /*0010*/ 	.short	0x000b
        /*0012*/ 	.short	0x0058
        /*0014*/ 	.byte	0x00, 0xf5, 0x21, 0x00


	//----- nvinfo : EIATTR_KPARAM_INFO
	.align		4
.L_1297:
        /*0018*/ 	.byte	0x04, 0x17
        /*001a*/ 	.short	(.L_1299 - .L_1298)
.L_1298:
        /*001c*/ 	.word	0x00000000
        /*0020*/ 	.short	0x000a
        /*0022*/ 	.short	0x0050
        /*0024*/ 	.byte	0x00, 0xf5, 0x21, 0x00


	//----- nvinfo : EIATTR_KPARAM_INFO
	.align		4
.L_1299:
        /*0028*/ 	.byte	0x04, 0x17
        /*002a*/ 	.short	(.L_1301 - .L_1300)
.L_1300:
        /*002c*/ 	.word	0x00000000
        /*0030*/ 	.short	0x0009
        /*0032*/ 	.short	0x0048
        /*0034*/ 	.byte	0x00, 0xf0, 0x21, 0x00


	//----- nvinfo : EIATTR_KPARAM_INFO
	.align		4
.L_1301:
        /*0038*/ 	.byte	0x04, 0x17
        /*003a*/ 	.short	(.L_1303 - .L_1302)
.L_1302:
        /*003c*/ 	.word	0x00000000
        /*0040*/ 	.short	0x0008
        /*0042*/ 	.short	0x0040
        /*0044*/ 	.byte	0x00, 0xf0, 0x11, 0x00


	//----- nvinfo : EIATTR_KPARAM_INFO
	.align		4
.L_1303:
        /*0048*/ 	.byte	0x04, 0x17
        /*004a*/ 	.short	(.L_1305 - .L_1304)
.L_1304:
        /*004c*/ 	.word	0x00000000
        /*0050*/ 	.short	0x0007
        /*0052*/ 	.short	0x0038
        /*0054*/ 	.byte	0x00, 0xf5, 0x21, 0x00


	//----- nvinfo : EIATTR_KPARAM_INFO
	.align		4
.L_1305:
        /*0058*/ 	.byte	0x04, 0x17
        /*005a*/ 	.short	(.L_1307 - .L_1306)
.L_1306:
        /*005c*/ 	.word	0x00000000
        /*0060*/ 	.short	0x0006
        /*0062*/ 	.short	0x0030
        /*0064*/ 	.byte	0x00, 0xf5, 0x21, 0x00


	//----- nvinfo : EIATTR_KPARAM_INFO
	.align		4
.L_1307:
        /*0068*/ 	.byte	0x04, 0x17
        /*006a*/ 	.short	(.L_1309 - .L_1308)
.L_1308:
        /*006c*/ 	.word	0x00000000
        /*0070*/ 	.short	0x0005
        /*0072*/ 	.short	0x0028
        /*0074*/ 	.byte	0x00, 0xf5, 0x21, 0x00


	//----- nvinfo : EIATTR_KPARAM_INFO
	.align		4
.L_1309:
        /*0078*/ 	.byte	0x04, 0x17
        /*007a*/ 	.short	(.L_1311 - .L_1310)
.L_1310:
        /*007c*/ 	.word	0x00000000
        /*0080*/ 	.short	0x0004
        /*0082*/ 	.short	0x0020
        /*0084*/ 	.byte	0x00, 0xf5, 0x21, 0x00


	//----- nvinfo : EIATTR_KPARAM_INFO
	.align		4
.L_1311:
        /*0088*/ 	.byte	0x04, 0x17
        /*008a*/ 	.short	(.L_1313 - .L_1312)
.L_1312:
        /*008c*/ 	.word	0x00000000
        /*0090*/ 	.short	0x0003
        /*0092*/ 	.short	0x0018
        /*0094*/ 	.byte	0x00, 0xf5, 0x21, 0x00


	//----- nvinfo : EIATTR_KPARAM_INFO
	.align		4
.L_1313:
        /*0098*/ 	.byte	0x04, 0x17
        /*009a*/ 	.short	(.L_1315 - .L_1314)
.L_1314:
        /*009c*/ 	.word	0x00000000
        /*00a0*/ 	.short	0x0002
        /*00a2*/ 	.short	0x0010
        /*00a4*/ 	.byte	0x00, 0xf5, 0x21, 0x00


	//----- nvinfo : EIATTR_KPARAM_INFO
	.align		4
.L_1315:
        /*00a8*/ 	.byte	0x04, 0x17
        /*00aa*/ 	.short	(.L_1317 - .L_1316)
.L_1316:
        /*00ac*/ 	.word	0x00000000
        /*00b0*/ 	.short	0x0001
        /*00b2*/ 	.short	0x0008
        /*00b4*/ 	.byte	0x00, 0xf5, 0x21, 0x00


	//----- nvinfo : EIATTR_KPARAM_INFO
	.align		4
.L_1317:
        /*00b8*/ 	.byte	0x04, 0x17
        /*00ba*/ 	.short	(.L_1319 - .L_1318)
.L_1318:
        /*00bc*/ 	.word	0x00000000
        /*00c0*/ 	.short	0x0000
        /*00c2*/ 	.short	0x0000
        /*00c4*/ 	.byte	0x00, 0xf5, 0x21, 0x00


	//----- nvinfo : EIATTR_SPARSE_MMA_MASK
	.align		4
.L_1319:
        /*00c8*/ 	.byte	0x03, 0x50
        /*00ca*/ 	.short	0x0000


	//----- nvinfo : EIATTR_MAXREG_COUNT
	.align		4
        /*00cc*/ 	.byte	0x03, 0x1b
        /*00ce*/ 	.short	0x0060


	//----- nvinfo : EIATTR_MERCURY_ISA_VERSION
	.align		4
        /*00d0*/ 	.byte	0x03, 0x5f
        /*00d2*/ 	.short	0x0101


	//----- nvinfo : EIATTR_VRC_CTA_INIT_COUNT
	.align		4
        /*00d4*/ 	.byte	0x02, 0x4a
	.zero		1
	.zero		1


	//----- nvinfo : EIATTR_EXIT_INSTR_OFFSETS
	.align		4
        /*00d8*/ 	.byte	0x04, 0x1c
        /*00da*/ 	.short	(.L_1321 - .L_1320)


	//   ....[0]....
.L_1320:
        /*00dc*/ 	.word	0x00000010


	//----- nvinfo : EIATTR_MAX_THREADS
	.align		4
.L_1321:
        /*00e0*/ 	.byte	0x04, 0x05
        /*00e2*/ 	.short	(.L_1323 - .L_1322)
.L_1322:
        /*00e4*/ 	.word	0x00000140
        /*00e8*/ 	.word	0x00000001
        /*00ec*/ 	.word	0x00000001


	//----- nvinfo : EIATTR_CBANK_PARAM_SIZE
	.align		4
.L_1323:
        /*00f0*/ 	.byte	0x03, 0x19
        /*00f2*/ 	.short	0x0060


	//----- nvinfo : EIATTR_PARAM_CBANK
	.align		4
        /*00f4*/ 	.byte	0x04, 0x0a
        /*00f6*/ 	.short	(.L_1325 - .L_1324)
	.align		4
.L_1324:
        /*00f8*/ 	.word	index@(.nv.constant0._ZN13group_norm_v218gn_bwd_cuda_kernelI6__halfLi320ELi2ELi32ELi40ELi1024ELb0ELb1ELi32ELi320ELi320ELi4ELb1ELi8ELb0ELb0ELNS_15WgradSyncMethodE3ENS_16CompileConditionILi1000EEEEEvPT_S6_S6_PKS5_S8_S8_S8_PKfflPfPj)
        /*00fc*/ 	.short	0x0380
        /*00fe*/ 	.short	0x0060


	//----- nvinfo : EIATTR_SW_WAR
	.align		4
.L_1325:
        /*0100*/ 	.byte	0x04, 0x36
        /*0102*/ 	.short	(.L_1327 - .L_1326)
.L_1326:
        /*0104*/ 	.word	0x00000008
.L_1327:


//--------------------- .nv.info._ZN13group_norm_v218gn_bwd_cuda_kernelI6__halfLi320ELi3ELi32ELi40ELi1024ELb0ELb1ELi32ELi320ELi320ELi4ELb1ELi8ELb0ELb0ELNS_15WgradSyncMethodE3ENS_16CompileConditionILi1000EEEEEvPT_S6_S6_PKS5_S8_S8_S8_PKfflPfPj --------------------------
	.section	.nv.info._ZN13group_norm_v218gn_bwd_cuda_kernelI6__halfLi320ELi3ELi32ELi40ELi1024ELb0ELb1ELi32ELi320ELi320ELi4ELb1ELi8ELb0ELb0ELNS_15WgradSyncMethodE3ENS_16CompileConditionILi1000EEEEEvPT_S6_S6_PKS5_S8_S8_S8_PKfflPfPj,"",@"SHT_CUDA_INFO"
	.sectionflags	@""
	.align	4


	//----- nvinfo : EIATTR_CUDA_API_VERSION
	.align		4
        /*0000*/ 	.byte	0x04, 0x37
        /*0002*/ 	.short	(.L_1329 - .L_1328)
.L_1328:
        /*0004*/ 	.word	0x00000082


	//----- nvinfo : EIATTR_KPARAM_INFO
	.align		4
.L_1329:
        /*0008*/ 	.byte	0x04, 0x17
        /*000a*/ 	.short	(.L_1331 - .L_1330)
.L_1330:
        /*000c*/ 	.word	0x00000000
        /*0010*/ 	.short	0x000b
        /*0012*/ 	.short	0x0058
        /*0014*/ 	.byte	0x00, 0xf5, 0x21, 0x00


	//----- nvinfo : EIATTR_KPARAM_INFO
	.align		4
.L_1331:
        /*0018*/ 	.byte	0x04, 0x17
        /*001a*/ 	.short	(.L_1333 - .L_1332)
.L_1332:
        /*001c*/ 	.word	0x00000000
        /*0020*/ 	.short	0x000a
        /*0022*/ 	.short	0x0050
        /*0024*/ 	.byte	0x00, 0xf5, 0x21, 0x00


	//----- nvinfo : EIATTR_KPARAM_INFO
	.align		4
.L_1333:
        /*0028*/ 	.byte	0x04, 0x17
        /*002a*/ 	.short	(.L_1335 - .L_1334)
.L_1334:
        /*002c*/ 	.word	0x00000000
        /*0030*/ 	.short	0x0009
        /*0032*/ 	.short	0x0048
        /*0034*/ 	.byte	0x00, 0xf0, 0x21, 0x00


	//----- nvinfo : EIATTR_KPARAM_INFO
	.align		4
.L_1335:
        /*0038*/ 	.byte	0x04, 0x17
        /*003a*/ 	.short	(.L_1337 - .L_1336)
.L_1336:
        /*003c*/ 	.word	0x00000000
        /*0040*/ 	.short	0x0008
        /*0042*/ 	.short	0x0040
        /*0044*/ 	.byte	0x00, 0xf0, 0x11, 0x00


	//----- nvinfo : EIATTR_KPARAM_INFO
	.align		4
.L_1337:
        /*0048*/ 	.byte	0x04, 0x17
        /*004a*/ 	.short	(.L_1339 - .L_1338)
.L_1338:
        /*004c*/ 	.word	0x00000000
        /*0050*/ 	.short	0x0007
        /*0052*/ 	.short	0x0038
        /*0054*/ 	.byte	0x00, 0xf5, 0x21, 0x00


	//----- nvinfo : EIATTR_KPARAM_INFO
	.align		4
.L_1339:
        /*0058*/ 	.byte	0x04, 0x17
        /*005a*/ 	.short	(.L_1341 - .L_1340)
.L_1340:
        /*005c*/ 	.word	0x00000000
        /*0060*/ 	.short	0x0006
        /*0062*/ 	.short	0x0030
        /*0064*/ 	.byte	0x00, 0xf5, 0x21, 0x00


	//----- nvinfo : EIATTR_KPARAM_INFO
	.align		4
.L_1341:
        /*0068*/ 	.byte	0x04, 0x17
        /*006a*/ 	.short	(.L_1343 - .L_1342)
.L_1342:
        /*006c*/ 	.word	0x00000000
        /*0070*/ 	.short	0x0005
        /*0072*/ 	.short	0x0028
        /*0074*/ 	.byte	0x00, 0xf5, 0x21, 0x00


	//----- nvinfo : EIATTR_KPARAM_INFO
	.align		4
.L_1343:
        /*0078*/ 	.byte	0x04, 0x17
        /*007a*/ 	.short	(.L_1345 - .L_1344)
.L_1344:
        /*007c*/ 	.word	0x00000000
        /*0080*/ 	.short	0x0004
        /*0082*/ 	.short	0x0020
        /*0084*/ 	.byte	0x00, 0xf5, 0x21, 0x00


	//----- nvinfo : EIATTR_KPARAM_INFO
	.align		4
.L_1345:
        /*0088*/ 	.byte	0x04, 0x17
        /*008a*/ 	.short	(.L_1347 - .L_1346)
.L_1346:
        /*008c*/ 	.word	0x00000000
        /*0090*/ 	.short	0x0003
        /*0092*/ 	.short	0x0018
        /*0094*/ 	.byte	0x00, 0xf5, 0x21, 0x00


	//----- nvinfo : EIATTR_KPARAM_INFO
	.align		4
.L_1347:
        /*0098*/ 	.byte	0x04, 0x17
        /*009a*/ 	.short	(.L_1349 - .L_1348)
.L_1348:
        /*009c*/ 	.word	0x00000000
        /*00a0*/ 	.short	0x0002
        /*00a2*/ 	.short	0x0010
        /*00a4*/ 	.byte	0x00, 0xf5, 0x21, 0x00


	//----- nvinfo : EIATTR_KPARAM_INFO
	.align		4
.L_1349:
        /*00a8*/ 	.byte	0x04, 0x17
        /*00aa*/ 	.short	(.L_1351 - .L_1350)
.L_1350:
        /*00ac*/ 	.word	0x00000000
        /*00b0*/ 	.short	0x0001
        /*00b2*/ 	.short	0x0008
        /*00b4*/ 	.byte	0x00, 0xf5, 0x21, 0x00


	//----- nvinfo : EIATTR_KPARAM_INFO
	.align		4
.L_1351:
        /*00b8*/ 	.byte	0x04, 0x17
        /*00ba*/ 	.short	(.L_1353 - .L_1352)
.L_1352:
        /*00bc*/ 	.word	0x00000000
        /*00c0*/ 	.short	0x0000
        /*00c2*/ 	.short	0x0000
        /*00c4*/ 	.byte	0x00, 0xf5, 0x21, 0x00


	//----- nvinfo : EIATTR_SPARSE_MMA_MASK
	.align		4
.L_1353:
        /*00c8*/ 	.byte	0x03, 0x50
        /*00ca*/ 	.short	0x0000


	//----- nvinfo : EIATTR_MAXREG_COUNT
	.align		4
        /*00cc*/ 	.byte	0x03, 0x1b
        /*00ce*/ 	.short	0x0040


	//----- nvinfo : EIATTR_MERCURY_ISA_VERSION
	.align		4
        /*00d0*/ 	.byte	0x03, 0x5f
        /*00d2*/ 	.short	0x0101


	//----- nvinfo : EIATTR_VRC_CTA_INIT_COUNT
	.align		4
        /*00d4*/ 	.byte	0x02, 0x4a
	.zero		1
	.zero		1


	//----- nvinfo : EIATTR_EXIT_INSTR_OFFSETS
	.align		4
        /*00d8*/ 	.byte	0x04, 0x1c
        /*00da*/ 	.short	(.L_1355 - .L_1354)


	//   ....[0]....
.L_1354:
        /*00dc*/ 	.word	0x00000010


	//----- nvinfo : EIATTR_MAX_THREADS
	.align		4
.L_1355:
        /*00e0*/ 	.byte	0x04, 0x05
        /*00e2*/ 	.short	(.L_1357 - .L_1356)
.L_1356:
        /*00e4*/ 	.word	0x00000140
        /*00e8*/ 	.word	0x00000001
        /*00ec*/ 	.word	0x00000001


	//----- nvinfo : EIATTR_CBANK_PARAM_SIZE
	.align		4
.L_1357:
        /*00f0*/ 	.byte	0x03, 0x19
        /*00f2*/ 	.short	0x0060


	//----- nvinfo : EIATTR_PARAM_CBANK
	.align		4
        /*00f4*/ 	.byte	0x04, 0x0a
        /*00f6*/ 	.short	(.L_1359 - .L_1358)
	.align		4
.L_1358:
        /*00f8*/ 	.word	index@(.nv.constant0._ZN13group_norm_v218gn_bwd_cuda_kernelI6__halfLi320ELi3ELi32ELi40ELi1024ELb0ELb1ELi32ELi320ELi320ELi4ELb1ELi8ELb0ELb0ELNS_15WgradSyncMethodE3ENS_16CompileConditionILi1000EEEEEvPT_S6_S6_PKS5_S8_S8_S8_PKfflPfPj)
        /*00fc*/ 	.short	0x0380
        /*00fe*/ 	.short	0x0060


	//----- nvinfo : EIATTR_SW_WAR
	.align		4
.L_1359:
        /*0100*/ 	.byte	0x04, 0x36
        /*0102*/ 	.short	(.L_1361 - .L_1360)
.L_1360:
        /*0104*/ 	.word	0x00000008
.L_1361:


//--------------------- .nv.info._ZN13group_norm_v218gn_bwd_cuda_kernelI6__halfLi320ELi3ELi32ELi40ELi1024ELb0ELb1ELi32ELi320ELi320ELi4ELb1ELi12ELb0ELb0ELNS_15WgradSyncMethodE3ENS_16CompileConditionILi1000EEEEEvPT_S6_S6_PKS5_S8_S8_S8_PKfflPfPj --------------------------
	.section	.nv.info._ZN13group_norm_v218gn_bwd_cuda_kernelI6__halfLi320ELi3ELi32ELi40ELi1024ELb0ELb1ELi32ELi320ELi320ELi4ELb1ELi12ELb0ELb0ELNS_15WgradSyncMethodE3ENS_16CompileConditionILi1000EEEEEvPT_S6_S6_PKS5_S8_S8_S8_PKfflPfPj,"",@"SHT_CUDA_INFO"
	.sectionflags	@""
	.align	4


	//----- nvinfo : EIATTR_CUDA_API_VERSION
	.align		4
        /*0000*/ 	.byte	0x04, 0x37
        /*0002*/ 	.short	(.L_1363 - .L_1362)
.L_1362:
        /*0004*/ 	.word	0x00000082


	//----- nvinfo : EIATTR_KPARAM_INFO
	.align		4
.L_1363:
        /*0008*/ 	.byte	0x04, 0x17
        /*000a*/ 	.short	(.L_1365 - .L_1364)
.L_1364:
        /*000c*/ 	.word	0x00000000
        /*0010*/ 	.short	0x000b
        /*0012*/ 	.short	0x0058
        /*0014*/ 	.byte	0x00, 0xf5, 0x21, 0x00


	//----- nvinfo : EIATTR_KPARAM_INFO
	.align		4
.L_1365:
        /*0018*/ 	.byte	0x04, 0x17
        /*001a*/ 	.short	(.L_1367 - .L_1366)
.L_1366:
        /*001c*/ 	.word	0x00000000
        /*0020*/ 	.short	0x000a
        /*0022*/ 	.short	0x0050
        /*0024*/ 	.byte	0x00, 0xf5, 0x21, 0x00


	//----- nvinfo : EIATTR_KPARAM_INFO
	.align		4
.L_1367:
        /*0028*/ 	.byte	0x04, 0x17
        /*002a*/ 	.short	(.L_1369 - .L_1368)
.L_1368:
        /*002c*/ 	.word	0x00000000
        /*0030*/ 	.short	0x0009
        /*0032*/ 	.short	0x0048
        /*0034*/ 	.byte	0x00, 0xf0, 0x21, 0x00


	//----- nvinfo : EIATTR_KPARAM_INFO
	.align		4
.L_1369:
        /*0038*/ 	.byte	0x04, 0x17
        /*003a*/ 	.short	(.L_1371 - .L_1370)
.L_1370:
        /*003c*/ 	.word	0x00000000
        /*0040*/ 	.short	0x0008
        /*0042*/ 	.short	0x0040
        /*0044*/ 	.byte	0x00, 0xf0, 0x11, 0x00


	//----- nvinfo : EIATTR_KPARAM_INFO
	.align		4
.L_1371:
        /*0048*/ 	.byte	0x04, 0x17
        /*004a*/ 	.short	(.L_1373 - .L_1372)
.L_1372:
        /*004c*/ 	.word	0x00000000
        /*0050*/ 	.short	0x0007
        /*0052*/ 	.short	0x0038
        /*0054*/ 	.byte	0x00, 0xf5, 0x21, 0x00


	//----- nvinfo : EIATTR_KPARAM_INFO
	.align		4
.L_1373:
        /*0058*/ 	.byte	0x04, 0x17
        /*005a*/ 	.short	(.L_1375 - .L_1374)
.L_1374:
        /*005c*/ 	.word	0x00000000
        /*0060*/ 	.short	0x0006
        /*0062*/ 	.short	0x0030
        /*0064*/ 	.byte	0x00, 0xf5, 0x21, 0x00


	//----- nvinfo : EIATTR_KPARAM_INFO
	.align		4
.L_1375:
        /*0068*/ 	.byte	0x04, 0x17
        /*006a*/ 	.short	(.L_1377 - .L_1376)
.L_1376:
        /*006c*/ 	.word	0x00000000
        /*0070*/ 	.short	0x0005
        /*0072*/ 	.short	0x0028
        /*0074*/ 	.byte	0x00, 0xf5, 0x21, 0x00


	//----- nvinfo : EIATTR_KPARAM_INFO
	.align		4
.L_1377:
        /*0078*/ 	.byte	0x04, 0x17
        /*007a*/ 	.short	(.L_1379 - .L_1378)
.L_1378:
        /*007c*/ 	.word	0x00000000
        /*0080*/ 	.short	0x0004
        /*0082*/ 	.short	0x0020
        /*0084*/ 	.byte	0x00, 0xf5, 0x21, 0x00


	//----- nvinfo : EIATTR_KPARAM_INFO
	.align		4
.L_1379:
        /*0088*/ 	.byte	0x04, 0x17
        /*008a*/ 	.short	(.L_1381 - .L_1380)
.L_1380:
        /*008c*/ 	.word	0x00000000
        /*0090*/ 	.short	0x0003
        /*0092*/ 	.short	0x0018
        /*0094*/ 	.byte	0x00, 0xf5, 0x21, 0x00


	//----- nvinfo : EIATTR_KPARAM_INFO
	.align		4
.L_1381:
        /*0098*/ 	.byte	0x04, 0x17
        /*009a*/ 	.short	(.L_1383 - .L_1382)
.L_1382:
        /*009c*/ 	.word	0x00000000
        /*00a0*/ 	.short	0x0002
        /*00a2*/ 	.short	0x0010
        /*00a4*/ 	.byte	0x00, 0xf5, 0x21, 0x00


	//----- nvinfo : EIATTR_KPARAM_INFO
	.align		4
.L_1383:
        /*00a8*/ 	.byte	0x04, 0x17
        /*00aa*/ 	.short	(.L_1385 - .L_1384)
.L_1384:
        /*00ac*/ 	.word	0x00000000
        /*00b0*/ 	.short	0x0001
        /*00b2*/ 	.short	0x0008
        /*00b4*/ 	.byte	0x00, 0xf5, 0x21, 0x00


	//----- nvinfo : EIATTR_KPARAM_INFO
	.align		4
.L_1385:
        /*00b8*/ 	.byte	0x04, 0x17
        /*00ba*/ 	.short	(.L_1387 - .L_1386)
.L_1386:
        /*00bc*/ 	.word	0x00000000
        /*00c0*/ 	.short	0x0000
        /*00c2*/ 	.short	0x0000
        /*00c4*/ 	.byte	0x00, 0xf5, 0x21, 0x00


	//----- nvinfo : EIATTR_SPARSE_MMA_MASK
	.align		4
.L_1387:
        /*00c8*/ 	.byte	0x03, 0x50
        /*00ca*/ 	.short	0x0000


	//----- nvinfo : EIATTR_MAXREG_COUNT
	.align		4
        /*00cc*/ 	.byte	0x03, 0x1b
        /*00ce*/ 	.short	0x0040


	//----- nvinfo : EIATTR_MERCURY_ISA_VERSION
	.align		4
        /*00d0*/ 	.byte	0x03, 0x5f
        /*00d2*/ 	.short	0x0101


	//----- nvinfo : EIATTR_VRC_CTA_INIT_COUNT
	.align		4
        /*00d4*/ 	.byte	0x02, 0x4a
	.zero		1
	.zero		1


	//----- nvinfo : EIATTR_EXIT_INSTR_OFFSETS
	.align		4
        /*00d8*/ 	.byte	0x04, 0x1c
        /*00da*/ 	.short	(.L_1389 - .L_1388)


	//   ....[0]....
.L_1388:
        /*00dc*/ 	.word	0x00000010


	//----- nvinfo : EIATTR_MAX_THREADS
	.align		4
.L_1389:
        /*00e0*/ 	.byte	0x04, 0x05
        /*00e2*/ 	.short	(.L_1391 - .L_1390)
.L_1390:
        /*00e4*/ 	.word	0x00000140
        /*00e8*/ 	.word	0x00000001
        /*00ec*/ 	.word	0x00000001


	//----- nvinfo : EIATTR_CBANK_PARAM_SIZE
	.align		4
.L_1391:
        /*00f0*/ 	.byte	0x03, 0x19
        /*00f2*/ 	.short	0x0060


	//----- nvinfo : EIATTR_PARAM_CBANK
	.align		4
        /*00f4*/ 	.byte	0x04, 0x0a
        /*00f6*/ 	.short	(.L_1393 - .L_1392)
	.align		4
.L_1392:
        /*00f8*/ 	.word	index@(.nv.constant0._ZN13group_norm_v218gn_bwd_cuda_kernelI6__halfLi320ELi3ELi32ELi40ELi1024ELb0ELb1ELi32ELi320ELi320ELi4ELb1ELi12ELb0ELb0ELNS_15WgradSyncMethodE3ENS_16CompileConditionILi1000EEEEEvPT_S6_S6_PKS5_S8_S8_S8_PKfflPfPj)
        /*00fc*/ 	.short	0x0380
        /*00fe*/ 	.short	0x0060


	//----- nvinfo : EIATTR_SW_WAR
	.align		4
.L_1393:
        /*0100*/ 	.byte	0x04, 0x36
        /*0102*/ 	.short	(.L_1395 - .L_1394)
.L_1394:
        /*0104*/ 	.word	0x00000008
.L_1395:


//--------------------- .nv.info._ZN13group_norm_v218gn_bwd_cuda_kernelI6__halfLi320ELi3ELi16ELi80ELi1024ELb1ELb1ELi16ELi320ELi320ELi4ELb1ELi5ELb0ELb0ELNS_15WgradSyncMethodE2ENS_16CompileConditionILi1000EEEEEvPT_S6_S6_PKS5_S8_S8_S8_PKfflPfPj --------------------------
	.section	.nv.info._ZN13group_norm_v218gn_bwd_cuda_kernelI6__halfLi320ELi3ELi16ELi80ELi1024ELb1ELb1ELi16ELi320ELi320ELi4ELb1ELi5ELb0ELb0ELNS_15WgradSyncMethodE2ENS_16CompileConditionILi1000EEEEEvPT_S6_S6_PKS5_S8_S8_S8_PKfflPfPj,"",@"SHT_CUDA_INFO"
	.sectionflags	@""
	.align	4


	//----- nvinfo : EIATTR_CUDA_API_VERSION
	.align		4
        /*0000*/ 	.byte	0x04, 0x37
        /*0002*/ 	.short	(.L_1397 - .L_1396)
.L_1396:
        /*0004*/ 	.word	0x00000082


	//----- nvinfo : EIATTR_KPARAM_INFO
	.align		4
.L_1397:
        /*0008*/ 	.byte	0x04, 0x17
        /*000a*/ 	.short	(.L_1399 - .L_1398)
.L_1398:
        /*000c*/ 	.word	0x00000000
        /*0010*/ 	.short	0x000b
        /*0012*/ 	.short	0x0058
        /*0014*/ 	.byte	0x00, 0xf5, 0x21, 0x00


	//----- nvinfo : EIATTR_KPARAM_INFO
	.align		4
.L_1399:
        /*0018*/ 	.byte	0x04, 0x17
        /*001a*/ 	.short	(.L_1401 - .L_1400)
.L_1400:
        /*001c*/ 	.word	0x00000000
        /*0020*/ 	.short	0x000a
        /*0022*/ 	.short	0x0050
        /*0024*/ 	.byte	0x00, 0xf5, 0x21, 0x00


	//----- nvinfo : EIATTR_KPARAM_INFO
	.align		4
.L_1401:
        /*0028*/ 	.byte	0x04, 0x17
        /*002a*/ 	.short	(.L_1403 - .L_1402)
.L_1402:
        /*002c*/ 	.word	0x00000000
        /*0030*/ 	.short	0x0009
        /*0032*/ 	.short	0x0048
        /*0034*/ 	.byte	0x00, 0xf0, 0x21, 0x00


	//----- nvinfo : EIATTR_KPARAM_INFO
	.align		4
.L_1403:
        /*0038*/ 	.byte	0x04, 0x17
        /*003a*/ 	.short	(.L_1405 - .L_1404)
.L_1404:
        /*003c*/ 	.word	0x00000000
        /*0040*/ 	.short	0x0008
        /*0042*/ 	.short	0x0040
        /*0044*/ 	.byte	0x00, 0xf0, 0x11, 0x00


	//----- nvinfo : EIATTR_KPARAM_INFO
	.align		4
.L_1405:
        /*0048*/ 	.byte	0x04, 0x17
        /*004a*/ 	.short	(.L_1407 - .L_1406)
.L_1406:
        /*004c*/ 	.word	0x00000000
        /*0050*/ 	.short	0x0007
        /*0052*/ 	.short	0x0038
        /*0054*/ 	.byte	0x00, 0xf5, 0x21, 0x00


	//----- nvinfo : EIATTR_KPARAM_INFO
	.align		4
.L_1407:
        /*0058*/ 	.byte	0x04, 0x17
        /*005a*/ 	.short	(.L_1409 - .L_1408)
.L_1408:
        /*005c*/ 	.word	0x00000000
        /*0060*/ 	.short	0x0006
        /*0062*/ 	.short	0x0030
        /*0064*/ 	.byte	0x00, 0xf5, 0x21, 0x00


	//----- nvinfo : EIATTR_KPARAM_INFO
	.align		4
.L_1409:
        /*0068*/ 	.byte	0x04, 0x17
        /*006a*/ 	.short	(.L_1411 - .L_1410)
.L_1410:
        /*006c*/ 	.word	0x00000000
        /*0070*/ 	.short	0x0005
        /*0072*/ 	.short	0x0028
        /*0074*/ 	.byte	0x00, 0xf5, 0x21, 0x00


	//----- nvinfo : EIATTR_KPARAM_INFO
	.align		4
.L_1411:
        /*0078*/ 	.byte	0x04, 0x17
        /*007a*/ 	.short	(.L_1413 - .L_1412)
.L_1412:
        /*007c*/ 	.word	0x00000000
        /*0080*/ 	.short	0x0004
        /*0082*/ 	.short	0x0020
        /*0084*/ 	.byte	0x00, 0xf5, 0x21, 0x00


	//----- nvinfo : EIATTR_KPARAM_INFO
	.align		4
.L_1413:
        /*0088*/ 	.byte	0x04, 0x17
        /*008a*/ 	.short	(.L_1415 - .L_1414)
.L_1414:
        /*008c*/ 	.word	0x00000000
        /*0090*/ 	.short	0x0003
        /*0092*/ 	.short	0x0018
        /*0094*/ 	.byte	0x00, 0xf5, 0x21, 0x00


	//----- nvinfo : EIATTR_KPARAM_INFO
	.align		4
.L_1415:
        /*0098*/ 	.byte	0x04, 0x17
        /*009a*/ 	.short	(.L_1417 - .L_1416)
.L_1416:
        /*009c*/ 	.word	0x00000000
        /*00a0*/ 	.short	0x0002
        /*00a2*/ 	.short	0x0010
        /*00a4*/ 	.byte	0x00, 0xf5, 0x21, 0x00


	//----- nvinfo : EIATTR_KPARAM_INFO
	.align		4
.L_1417:
        /*00a8*/ 	.byte	0x04, 0x17
        /*00aa*/ 	.short	(.L_1419 - .L_1418)
.L_1418:
        /*00ac*/ 	.word	0x00000000
        /*00b0*/ 	.short	0x0001
        /*00b2*/ 	.short	0x0008
        /*00b4*/ 	.byte	0x00, 0xf5, 0x21, 0x00


	//----- nvinfo : EIATTR_KPARAM_INFO
	.align		4
.L_1419:
        /*00b8*/ 	.byte	0x04, 0x17
        /*00ba*/ 	.short	(.L_1421 - .L_1420)
.L_1420:
        /*00bc*/ 	.word	0x00000000
        /*00c0*/ 	.short	0x0000
        /*00c2*/ 	.short	0x0000
        /*00c4*/ 	.byte	0x00, 0xf5, 0x21, 0x00


	//----- nvinfo : EIATTR_SPARSE_MMA_MASK
	.align		4
.L_1421:
        /*00c8*/ 	.byte	0x03, 0x50
        /*00ca*/ 	.short	0x0000


	//----- nvinfo : EIATTR_MAXREG_COUNT
	.align		4
        /*00cc*/ 	.byte	0x03, 0x1b
        /*00ce*/ 	.short	0x0040


	//----- nvinfo : EIATTR_MERCURY_ISA_VERSION
	.align		4
        /*00d0*/ 	.byte	0x03, 0x5f
        /*00d2*/ 	.short	0x0101


	//----- nvinfo : EIATTR_VRC_CTA_INIT_COUNT
	.align		4
        /*00d4*/ 	.byte	0x02, 0x4a
	.zero		1
	.zero		1


	//----- nvinfo : EIATTR_EXIT_INSTR_OFFSETS
	.align		4
        /*00d8*/ 	.byte	0x04, 0x1c
        /*00da*/ 	.short	(.L_1423 - .L_1422)


	//   ....[0]....
.L_1422:
        /*00dc*/ 	.word	0x00000010


	//----- nvinfo : EIATTR_MAX_THREADS
	.align		4
.L_1423:
        /*00e0*/ 	.byte	0x04, 0x05
        /*00e2*/ 	.short	(.L_1425 - .L_1424)
.L_1424:
        /*00e4*/ 	.word	0x00000140
        /*00e8*/ 	.word	0x00000001
        /*00ec*/ 	.word	0x00000001


	//----- nvinfo : EIATTR_CBANK_PARAM_SIZE
	.align		4
.L_1425:
        /*00f0*/ 	.byte	0x03, 0x19
        /*00f2*/ 	.short	0x0060


	//----- nvinfo : EIATTR_PARAM_CBANK
	.align		4
        /*00f4*/ 	.byte	0x04, 0x0a
        /*00f6*/ 	.short	(.L_1427 - .L_1426)
	.align		4
.L_1426:
        /*00f8*/ 	.word	index@(.nv.constant0._ZN13group_norm_v218gn_bwd_cuda_kernelI6__halfLi320ELi3ELi16ELi80ELi1024ELb1ELb1ELi16ELi320ELi320ELi4ELb1ELi5ELb0ELb0ELNS_15WgradSyncMethodE2ENS_16CompileConditionILi1000EEEEEvPT_S6_S6_PKS5_S8_S8_S8_PKfflPfPj)
        /*00fc*/ 	.short	0x0380
        /*00fe*/ 	.short	0x0060


	//----- nvinfo : EIATTR_SW_WAR
	.align		4
.L_1427:
        /*0100*/ 	.byte	0x04, 0x36
        /*0102*/ 	.short	(.L_1429 - .L_1428)
.L_1428:
        /*0104*/ 	.word	0x00000008
.L_1429:


//--------------------- .nv.info._ZN13group_norm_v218gn_bwd_cuda_kernelI6__halfLi320ELi1ELi16ELi80ELi1024ELb1ELb1ELi32ELi320ELi320ELi4ELb1ELi4ELb0ELb0ELNS_15WgradSyncMethodE3ENS_16CompileConditionILi1000EEEEEvPT_S6_S6_PKS5_S8_S8_S8_PKfflPfPj --------------------------
	.section	.nv.info._ZN13group_norm_v218gn_bwd_cuda_kernelI6__halfLi320ELi1ELi16ELi80ELi1024ELb1ELb1ELi32ELi320ELi320ELi4ELb1ELi4ELb0ELb0ELNS_15WgradSyncMethodE3ENS_16CompileConditionILi1000EEEEEvPT_S6_S6_PKS5_S8_S8_S8_PKfflPfPj,"",@"SHT_CUDA_INFO"
	.sectionflags	@""
	.align	4


	//----- nvinfo : EIATTR_CUDA_API_VERSION
	.align		4
        /*0000*/ 	.byte	0x04, 0x37
        /*0002*/ 	.short	(.L_1431 - .L_1430)
.L_1430:
        /*0004*/ 	.word	0x00000082


	//----- nvinfo : EIATTR_KPARAM_INFO
	.align		4
.L_1431:
        /*0008*/ 	.byte	0x04, 0x17
        /*000a*/ 	.short	(.L_1433 - .L_1432)
.L_1432:
        /*000c*/ 	.word	0x00000000
        /*0010*/ 	.short	0x000b
        /*0012*/ 	.short	0x0058
        /*0014*/ 	.byte	0x00, 0xf5, 0x21, 0x00


	//----- nvinfo : EIATTR_KPARAM_INFO
	.align		4
.L_1433:
        /*0018*/ 	.byte	0x04, 0x17
        /*001a*/ 	.short	(.L_1435 - .L_1434)
.L_1434:
        /*001c*/ 	.word	0x00000000
        /*0020*/ 	.short	0x000a
        /*0022*/ 	.short	0x0050
        /*0024*/ 	.byte	0x00, 0xf5, 0x21, 0x00


	//----- nvinfo : EIATTR_KPARAM_INFO
	.align		4
.L_1435:
        /*0028*/ 	.byte	0x04, 0x17
        /*002a*/ 	.short	(.L_1437 - .L_1436)
.L_1436:
        /*002c*/ 	.word	0x00000000
        /*0030*/ 	.short	0x0009
        /*0032*/ 	.short	0x0048
        /*0034*/ 	.byte	0x00, 0xf0, 0x21, 0x00


	//----- nvinfo : EIATTR_KPARAM_INFO
	.align		4
.L_1437:
        /*0038*/ 	.byte	0x04, 0x17
        /*003a*/ 	.short	(.L_1439 - .L_1438)
.L_1438:
        /*003c*/ 	.word	0x00000000
        /*0040*/ 	.short	0x0008
        /*0042*/ 	.short	0x0040
        /*0044*/ 	.byte	0x00, 0xf0, 0x11, 0x00


	//----- nvinfo : EIATTR_KPARAM_INFO
	.align		4
.L_1439:
        /*0048*/ 	.byte	0x04, 0x17
        /*004a*/ 	.short	(.L_1441 - .L_1440)
.L_1440:
        /*004c*/ 	.word	0x00000000
        /*0050*/ 	.short	0x0007
        /*0052*/ 	.short	0x0038
        /*0054*/ 	.byte	0x00, 0xf5, 0x21, 0x00


	//----- nvinfo : EIATTR_KPARAM_INFO
	.align		4
.L_1441:
        /*0058*/ 	.byte	0x04, 0x17
        /*005a*/ 	.short	(.L_1443 - .L_1442)
.L_1442:
        /*005c*/ 	.word	0x00000000
        /*0060*/ 	.short	0x0006
        /*0062*/ 	.short	0x0030
        /*0064*/ 	.byte	0x00, 0xf5, 0x21, 0x00


	//----- nvinfo : EIATTR_KPARAM_INFO
	.align		4
.L_1443:
        /*0068*/ 	.byte	0x04, 0x17
        /*006a*/ 	.short	(.L_1445 - .L_1444)
.L_1444:
        /*006c*/ 	.word	0x00000000
        /*0070*/ 	.short	0x0005
        /*0072*/ 	.short	0x0028
        /*0074*/ 	.byte	0x00, 0xf5, 0x21, 0x00


	//----- nvinfo : EIATTR_KPARAM_INFO
	.align		4
.L_1445:
        /*0078*/ 	.byte	0x04, 0x17
        /*007a*/ 	.short	(.L_1447 - .L_1446)
.L_1446:
        /*007c*/ 	.word	0x00000000
        /*0080*/ 	.short	0x0004
        /*0082*/ 	.short	0x0020
        /*0084*/ 	.byte	0x00, 0xf5, 0x21, 0x00


	//----- nvinfo : EIATTR_KPARAM_INFO
	.align		4
.L_1447:
        /*0088*/ 	.byte	0x04, 0x17
        /*008a*/ 	.short	(.L_1449 - .L_1448)
.L_1448:
        /*008c*/ 	.word	0x00000000
        /*0090*/ 	.short	0x0003
        /*0092*/ 	.short	0x0018
        /*0094*/ 	.byte	0x00, 0xf5, 0x21, 0x00


	//----- nvinfo : EIATTR_KPARAM_INFO
	.align		4
.L_1449:
        /*0098*/ 	.byte	0x04, 0x17
        /*009a*/ 	.short	(.L_1451 - .L_1450)
.L_1450:
        /*009c*/ 	.word	0x00000000
        /*00a0*/ 	.short	0x0002
        /*00a2*/ 	.short	0x0010
        /*00a4*/ 	.byte	0x00, 0xf5, 0x21, 0x00


	//----- nvinfo : EIATTR_KPARAM_INFO
	.align		4
.L_1451:
        /*00a8*/ 	.byte	0x04, 0x17
        /*00aa*/ 	.short	(.L_1453 - .L_1452)
.L_1452:
        /*00ac*/ 	.word	0x00000000
        /*00b0*/ 	.short	0x0001
        /*00b2*/ 	.short	0x0008
        /*00b4*/ 	.byte	0x00, 0xf5, 0x21, 0x00


	//----- nvinfo : EIATTR_KPARAM_INFO
	.align		4
.L_1453:
        /*00b8*/ 	.byte	0x04, 0x17
        /*00ba*/ 	.short	(.L_1455 - .L_1454)
.L_1454:
        /*00bc*/ 	.word	0x00000000
        /*00c0*/ 	.short	0x0000
        /*00c2*/ 	.short	0x0000
        /*00c4*/ 	.byte	0x00, 0xf5, 0x21, 0x00


	//----- nvinfo : EIATTR_SPARSE_MMA_MASK
	.align		4
.L_1455:
        /*00c8*/ 	.byte	0x03, 0x50
        /*00ca*/ 	.short	0x0000


	//----- nvinfo : EIATTR_MAXREG_COUNT
	.align		4
        /*00cc*/ 	.byte	0x03, 0x1b
        /*00ce*/ 	.short	0x00a8


	//----- nvinfo : EIATTR_MERCURY_ISA_VERSION
	.align		4
        /*00d0*/ 	.byte	0x03, 0x5f
        /*00d2*/ 	.short	0x0101


	//----- nvinfo : EIATTR_VRC_CTA_INIT_COUNT
	.align		4
        /*00d4*/ 	.byte	0x02, 0x4a
	.zero		1
	.zero		1


	//----- nvinfo : EIATTR_EXIT_INSTR_OFFSETS
	.align		4
        /*00d8*/ 	.byte	0x04, 0x1c
        /*00da*/ 	.short	(.L_1457 - .L_1456)


	//   ....[0]....
.L_1456:
        /*00dc*/ 	.word	0x00000010


	//----- nvinfo : EIATTR_MAX_THREADS
	.align		4
.L_1457:
        /*00e0*/ 	.byte	0x04, 0x05
        /*00e2*/ 	.short	(.L_1459 - .L_1458)
.L_1458:
        /*00e4*/ 	.word	0x00000140
        /*00e8*/ 	.word	0x00000001
        /*00ec*/ 	.word	0x00000001


	//----- nvinfo : EIATTR_CBANK_PARAM_SIZE
	.align		4
.L_1459:
        /*00f0*/ 	.byte	0x03, 0x19
        /*00f2*/ 	.short	0x0060


	//----- nvinfo : EIATTR_PARAM_CBANK
	.align		4
        /*00f4*/ 	.byte	0x04, 0x0a
        /*00f6*/ 	.short	(.L_1461 - .L_1460)
	.align		4
.L_1460:
        /*00f8*/ 	.word	index@(.nv.constant0._ZN13group_norm_v218gn_bwd_cuda_kernelI6__halfLi320ELi1ELi16ELi80ELi1024ELb1ELb1ELi32ELi320ELi320ELi4ELb1ELi4ELb0ELb0ELNS_15WgradSyncMethodE3ENS_16CompileConditionILi1000EEEEEvPT_S6_S6_PKS5_S8_S8_S8_PKfflPfPj)
        /*00fc*/ 	.short	0x0380
        /*00fe*/ 	.short	0x0060


	//----- nvinfo : EIATTR_SW_WAR
	.align		4
.L_1461:
        /*0100*/ 	.byte	0x04, 0x36
        /*0102*/ 	.short	(.L_1463 - .L_1462)
.L_1462:
        /*0104*/ 	.word	0x00000008
.L_1463:


//--------------------- .nv.info._ZN13group_norm_v218gn_bwd_cuda_kernelI6__halfLi320ELi1ELi16ELi80ELi1024ELb1ELb1ELi64ELi320ELi320ELi4ELb1ELi8ELb0ELb0ELNS_15WgradSyncMethodE3ENS_16CompileConditionILi1000EEEEEvPT_S6_S6_PKS5_S8_S8_S8_PKfflPfPj --------------------------
	.section	.nv.info._ZN13group_norm_v218gn_bwd_cuda_kernelI6__halfLi320ELi1ELi16ELi80ELi1024ELb1ELb1ELi64ELi320ELi320ELi4ELb1ELi8ELb0ELb0ELNS_15WgradSyncMethodE3ENS_16CompileConditionILi1000EEEEEvPT_S6_S6_PKS5_S8_S8_S8_PKfflPfPj,"",@"SHT_CUDA_INFO"
	.sectionflags	@""
	.align	4


	//----- nvinfo : EIATTR_CUDA_API_VERSION
	.align		4
        /*0000*/ 	.byte	0x04, 0x37
        /*0002*/ 	.short	(.L_1465 - .L_1464)
.L_1464:
        /*0004*/ 	.word	0x00000082


	//----- nvinfo : EIATTR_KPARAM_INFO
	.align		4
.L_1465:
        /*0008*/ 	.byte	0x04, 0x17
        /*000a*/ 	.short	(.L_1467 - .L_1466)
.L_1466:
        /*000c*/ 	.word	0x00000000
        /*0010*/ 	.short	0x000b
        /*0012*/ 	.short	0x0058
        /*0014*/ 	.byte	0x00, 0xf5, 0x21, 0x00


	//----- nvinfo : EIATTR_KPARAM_INFO
	.align		4
.L_1467:
        /*0018*/ 	.byte	0x04, 0x17
        /*001a*/ 	.short	(.L_1469 - .L_1468)
.L_1468:
        /*001c*/ 	.word	0x00000000
        /*0020*/ 	.short	0x000a
        /*0022*/ 	.short	0x0050
        /*0024*/ 	.byte	0x00, 0xf5, 0x21, 0x00


	//----- nvinfo : EIATTR_KPARAM_INFO
	.align		4
.L_1469:
        /*0028*/ 	.byte	0x04, 0x17
        /*002a*/ 	.short	(.L_1471 - .L_1470)
.L_1470:
        /*002c*/ 	.word	0x00000000
        /*0030*/ 	.short	0x0009
        /*0032*/ 	.short	0x0048
        /*0034*/ 	.byte	0x00, 0xf0, 0x21, 0x00


	//----- nvinfo : EIATTR_KPARAM_INFO
	.align		4
.L_1471:
        /*0038*/ 	.byte	0x04, 0x17
        /*003a*/ 	.short	(.L_1473 - .L_1472)
.L_1472:
        /*003c*/ 	.word	0x00000000
        /*0040*/ 	.short	0x0008
        /*0042*/ 	.short	0x0040
        /*0044*/ 	.byte	0x00, 0xf0, 0x11, 0x00


	//----- nvinfo : EIATTR_KPARAM_INFO
	.align		4
.L_1473:
        /*0048*/ 	.byte	0x04, 0x17
        /*004a*/ 	.short	(.L_1475 - .L_1474)
.L_1474:
        /*004c*/ 	.word	0x00000000
        /*0050*/ 	.short	0x0007
        /*0052*/ 	.short	0x0038
        /*0054*/ 	.byte	0x00, 0xf5, 0x21, 0x00


	//----- nvinfo : EIATTR_KPARAM_INFO
	.align		4
.L_1475:
        /*0058*/ 	.byte	0x04, 0x17
        /*005a*/ 	.short	(.L_1477 - .L_1476)
.L_1476:
        /*005c*/ 	.word	0x00000000
        /*0060*/ 	.short	0x0006
        /*0062*/ 	.short	0x0030
        /*0064*/ 	.byte	0x00, 0xf5, 0x21, 0x00


	//----- nvinfo : EIATTR_KPARAM_INFO
	.align		4
.L_1477:
        /*0068*/ 	.byte	0x04, 0x17
        /*006a*/ 	.short	(.L_1479 - .L_1478)
.L_1478:
        /*006c*/ 	.word	0x00000000
        /*0070*/ 	.short	0x0005
        /*0072*/ 	.short	0x0028
        /*0074*/ 	.byte	0x00, 0xf5, 0x21, 0x00


	//----- nvinfo : EIATTR_KPARAM_INFO
	.align		4
.L_1479:
        /*0078*/ 	.byte	0x04, 0x17
        /*007a*/ 	.short	(.L_1481 - .L_1480)
.L_1480:
        /*007c*/ 	.word	0x00000000
        /*0080*/ 	.short	0x0004
        /*0082*/ 	.short	0x0020
        /*0084*/ 	.byte	0x00, 0xf5, 0x21, 0x00


	//----- nvinfo : EIATTR_KPARAM_INFO
	.align		4
.L_1481:
        /*0088*/ 	.byte	0x04, 0x17
        /*008a*/ 	.short	(.L_1483 - .L_1482)
.L_1482:
        /*008c*/ 	.word	0x00000000
        /*0090*/ 	.short	0x0003
        /*0092*/ 	.short	0x0018
        /*0094*/ 	.byte	0x00, 0xf5, 0x21, 0x00


	//----- nvinfo : EIATTR_KPARAM_INFO
	.align		4
.L_1483:
        /*0098*/ 	.byte	0x04, 0x17
        /*009a*/ 	.short	(.L_1485 - .L_1484)
.L_1484:
        /*009c*/ 	.word	0x00000000
        /*00a0*/ 	.short	0x0002
        /*00a2*/ 	.short	0x0010
        /*00a4*/ 	.byte	0x00, 0xf5, 0x21, 0x00


	//----- nvinfo : EIATTR_KPARAM_INFO
	.align		4
.L_1485:
        /*00a8*/ 	.byte	0x04, 0x17
        /*00aa*/ 	.short	(.L_1487 - .L_1486)
.L_1486:
        /*00ac*/ 	.word	0x00000000
        /*00b0*/ 	.short	0x0001
        /*00b2*/ 	.short	0x0008
        /*00b4*/ 	.byte	0x00, 0xf5, 0x21, 0x00


	//----- nvinfo : EIATTR_KPARAM_INFO
	.align		4
.L_1487:
        /*00b8*/ 	.byte	0x04, 0x17
        /*00ba*/ 	.short	(.L_1489 - .L_1488)
.L_1488:
        /*00bc*/ 	.word	0x00000000
        /*00c0*/ 	.short	0x0000
        /*00c2*/ 	.short	0x0000
        /*00c4*/ 	.byte	0x00, 0xf5, 0x21, 0x00


	//----- nvinfo : EIATTR_SPARSE_MMA_MASK
	.align		4
.L_1489:
        /*00c8*/ 	.byte	0x03, 0x50
        /*00ca*/ 	.short	0x0000


	//----- nvinfo : EIATTR_MAXREG_COUNT
	.align		4
        /*00cc*/ 	.byte	0x03, 0x1b
        /*00ce*/ 	.short	0x00a8


	//----- nvinfo : EIATTR_MERCURY_ISA_VERSION
	.align		4
        /*00d0*/ 	.byte	0x03, 0x5f
        /*00d2*/ 	.short	0x0101


	//----- nvinfo : EIATTR_VRC_CTA_INIT_COUNT
	.align		4
        /*00d4*/ 	.byte	0x02, 0x4a
	.zero		1
	.zero		1


	//----- nvinfo : EIATTR_EXIT_INSTR_OFFSETS
	.align		4
        /*00d8*/ 	.byte	0x04, 0x1c
        /*00da*/ 	.short	(.L_1491 - .L_1490)


	//   ....[0]....
.L_1490:
        /*00dc*/ 	.word	0x00000010


	//----- nvinfo : EIATTR_MAX_THREADS
	.align		4
.L_1491:
        /*00e0*/ 	.byte	0x04, 0x05
        /*00e2*/ 	.short	(.L_1493 - .L_1492)
.L_1492:
        /*00e4*/ 	.word	0x00000140
        /*00e8*/ 	.word	0x00000001
        /*00ec*/ 	.word	0x00000001


	//----- nvinfo : EIATTR_CBANK_PARAM_SIZE
	.align		4
.L_1493:
        /*00f0*/ 	.byte	0x03, 0x19
        /*00f2*/ 	.short	0x0060


	//----- nvinfo : EIATTR_PARAM_CBANK
	.align		4
        /*00f4*/ 	.byte	0x04, 0x0a
        /*00f6*/ 	.short	(.L_1495 - .L_1494)
	.align		4
.L_1494:
        /*00f8*/ 	.word	index@(.nv.constant0._ZN13group_norm_v218gn_bwd_cuda_kernelI6__halfLi320ELi1ELi16ELi80ELi1024ELb1ELb1ELi64ELi320ELi320ELi4ELb1ELi8ELb0ELb0ELNS_15WgradSyncMethodE3ENS_16CompileConditionILi1000EEEEEvPT_S6_S6_PKS5_S8_S8_S8_PKfflPfPj)
        /*00fc*/ 	.short	0x0380
        /*00fe*/ 	.short	0x0060


	//----- nvinfo : EIATTR_SW_WAR
	.align		4
.L_1495:
        /*0100*/ 	.byte	0x04, 0x36
        /*0102*/ 	.short	(.L_1497 - .L_1496)
.L_1496:
        /*0104*/ 	.word	0x00000008
.L_1497:


//--------------------- .nv.info._ZN13group_norm_v218gn_bwd_cuda_kernelI6__halfLi320ELi2ELi16ELi80ELi1024ELb1ELb1ELi32ELi320ELi320ELi4ELb1ELi8ELb0ELb0ELNS_15WgradSyncMethodE3ENS_16CompileConditionILi1000EEEEEvPT_S6_S6_PKS5_S8_S8_S8_PKfflPfPj --------------------------
	.section	.nv.info._ZN13group_norm_v218gn_bwd_cuda_kernelI6__halfLi320ELi2ELi16ELi80ELi1024ELb1ELb1ELi32ELi320ELi320ELi4ELb1ELi8ELb0ELb0ELNS_15WgradSyncMethodE3ENS_16CompileConditionILi1000EEEEEvPT_S6_S6_PKS5_S8_S8_S8_PKfflPfPj,"",@"SHT_CUDA_INFO"
	.sectionflags	@""
	.align	4


	//----- nvinfo : EIATTR_CUDA_API_VERSION
	.align		4
        /*0000*/ 	.byte	0x04, 0x37
        /*0002*/ 	.short	(.L_1499 - .L_1498)
.L_1498:
        /*0004*/ 	.word	0x00000082


	//----- nvinfo : EIATTR_KPARAM_INFO
	.align		4
.L_1499:
        /*0008*/ 	.byte	0x04, 0x17
        /*000a*/ 	.short	(.L_1501 - .L_1500)
.L_1500:
        /*000c*/ 	.word	0x00000000
        /*0010*/ 	.short	0x000b
        /*0012*/ 	.short	0x0058
        /*0014*/ 	.byte	0x00, 0xf5, 0x21, 0x00


	//----- nvinfo : EIATTR_KPARAM_INFO
	.align		4
.L_1501:
        /*0018*/ 	.byte	0x04, 0x17
        /*001a*/ 	.short	(.L_1503 - .L_1502)
.L_1502:
        /*001c*/ 	.word	0x00000000
        /*0020*/ 	.short	0x000a
        /*0022*/ 	.short	0x0050
        /*0024*/ 	.byte	0x00, 0xf5, 0x21, 0x00


	//----- nvinfo : EIATTR_KPARAM_INFO
	.align		4
.L_1503:
        /*0028*/ 	.byte	0x04, 0x17
        /*002a*/ 	.short	(.L_1505 - .L_1504)
.L_1504:
        /*002c*/ 	.word	0x00000000
        /*0030*/ 	.short	0x0009
        /*0032*/ 	.short	0x0048
        /*0034*/ 	.byte	0x00, 0xf0, 0x21, 0x00


	//----- nvinfo : EIATTR_KPARAM_INFO
	.align		4
.L_1505:
        /*0038*/ 	.byte	0x04, 0x17
        /*003a*/ 	.short	(.L_1507 - .L_1506)
.L_1506:
        /*003c*/ 	.word	0x00000000
        /*0040*/ 	.short	0x0008
        /*0042*/ 	.short	0x0040
        /*0044*/ 	.byte	0x00, 0xf0, 0x11, 0x00


	//----- nvinfo : EIATTR_KPARAM_INFO
	.align		4
.L_1507:
        /*0048*/ 	.byte	0x04, 0x17
        /*004a*/ 	.short	(.L_1509 - .L_1508)
.L_1508:
        /*004c*/ 	.word	0x00000000
        /*0050*/ 	.short	0x0007
        /*0052*/ 	.short	0x0038
        /*0054*/ 	.byte	0x00, 0xf5, 0x21, 0x00


	//----- nvinfo : EIATTR_KPARAM_INFO
	.align		4
.L_1509:
        /*0058*/ 	.byte	0x04, 0x17
        /*005a*/ 	.short	(.L_1511 - .L_1510)
.L_1510:
        /*005c*/ 	.word	0x00000000
        /*0060*/ 	.short	0x0006
        /*0062*/ 	.short	0x0030
        /*0064*/ 	.byte	0x00, 0xf5, 0x21, 0x00


	//----- nvinfo : EIATTR_KPARAM_INFO
	.align		4
.L_1511:
        /*0068*/ 	.byte	0x04, 0x17
        /*006a*/ 	.short	(.L_1513 - .L_1512)
.L_1512:
        /*006c*/ 	.word	0x00000000
        /*0070*/ 	.short	0x0005
        /*0072*/ 	.short	0x0028
        /*0074*/ 	.byte	0x00, 0xf5, 0x21, 0x00


	//----- nvinfo : EIATTR_KPARAM_INFO
	.align		4
.L_1513:
        /*0078*/ 	.byte	0x04, 0x17
        /*007a*/ 	.short	(.L_1515 - .L_1514)
.L_1514:
        /*007c*/ 	.word	0x00000000
        /*0080*/ 	.short	0x0004
        /*0082*/ 	.short	0x0020
        /*0084*/ 	.byte	0x00, 0xf5, 0x21, 0x00


	//----- nvinfo : EIATTR_KPARAM_INFO
	.align		4
.L_1515:
        /*0088*/ 	.byte	0x04, 0x17
        /*008a*/ 	.short	(.L_1517 - .L_1516)
.L_1516:
        /*008c*/ 	.word	0x00000000
        /*0090*/ 	.short	0x0003
        /*0092*/ 	.short	0x0018
        /*0094*/ 	.byte	0x00, 0xf5, 0x21, 0x00


	//----- nvinfo : EIATTR_KPARAM_INFO
	.align		4
.L_1517:
        /*0098*/ 	.byte	0x04, 0x17
        /*009a*/ 	.short	(.L_1519 - .L_1518)
.L_1518:
        /*009c*/ 	.word	0x00000000
        /*00a0*/ 	.short	0x0002
        /*00a2*/ 	.short	0x0010
        /*00a4*/ 	.byte	0x00, 0xf5, 0x21, 0x00


	//----- nvinfo : EIATTR_KPARAM_INFO
	.align		4
.L_1519:
        /*00a8*/ 	.byte	0x04, 0x17
        /*00aa*/ 	.short	(.L_1521 - .L_1520)
.L_1520:
        /*00ac*/ 	.word	0x00000000
        /*00b0*/ 	.short	0x0001
        /*00b2*/ 	.short	0x0008
        /*00b4*/ 	.byte	0x00, 0xf5, 0x21, 0x00


	//----- nvinfo : EIATTR_KPARAM_INFO
	.align		4
.L_1521:
        /*00b8*/ 	.byte	0x04, 0x17
        /*00ba*/ 	.short	(.L_1523 - .L_1522)
.L_1522:
        /*00bc*/ 	.word	0x00000000
        /*00c0*/ 	.short	0x0000
        /*00c2*/ 	.short	0x0000
        /*00c4*/ 	.byte	0x00, 0xf5, 0x21, 0x00


	//----- nvinfo : EIATTR_SPARSE_MMA_MASK
	.align		4
.L_1523:
        /*00c8*/ 	.byte	0x03, 0x50
        /*00ca*/ 	.short	0x0000


	//----- nvinfo : EIATTR_MAXREG_COUNT
	.align		4
        /*00cc*/ 	.byte	0x03, 0x1b
        /*00ce*/ 	.short	0x0060


	//----- nvinfo : EIATTR_MERCURY_ISA_VERSION
	.align		4
        /*00d0*/ 	.byte	0x03, 0x5f
        /*00d2*/ 	.short	0x0101


	//----- nvinfo : EIATTR_VRC_CTA_INIT_COUNT
	.align		4
        /*00d4*/ 	.byte	0x02, 0x4a
	.zero		1
	.zero		1


	//----- nvinfo : EIATTR_EXIT_INSTR_OFFSETS
	.align		4
        /*00d8*/ 	.byte	0x04, 0x1c
        /*00da*/ 	.short	(.L_1525 - .L_1524)


	//   ....[0]....
.L_1524:
        /*00dc*/ 	.word	0x00000010


	//----- nvinfo : EIATTR_MAX_THREADS
	.align		4
.L_1525:
        /*00e0*/ 	.byte	0x04, 0x05
        /*00e2*/ 	.short	(.L_1527 - .L_1526)
.L_1526:
        /*00e4*/ 	.word	0x00000140
        /*00e8*/ 	.word	0x00000001
        /*00ec*/ 	.word	0x00000001


	//----- nvinfo : EIATTR_CBANK_PARAM_SIZE
	.align		4
.L_1527:
        /*00f0*/ 	.byte	0x03, 0x19
        /*00f2*/ 	.short	0x0060


	//----- nvinfo : EIATTR_PARAM_CBANK
	.align		4
        /*00f4*/ 	.byte	0x04, 0x0a
        /*00f6*/ 	.short	(.L_1529 - .L_1528)
	.align		4
.L_1528:
        /*00f8*/ 	.word	index@(.nv.constant0._ZN13group_norm_v218gn_bwd_cuda_kernelI6__halfLi320ELi2ELi16ELi80ELi1024ELb1ELb1ELi32ELi320ELi320ELi4ELb1ELi8ELb0ELb0ELNS_15WgradSyncMethodE3ENS_16CompileConditionILi1000EEEEEvPT_S6_S6_PKS5_S8_S8_S8_PKfflPfPj)
        /*00fc*/ 	.short	0x0380
        /*00fe*/ 	.short	0x0060


	//----- nvinfo : EIATTR_SW_WAR
	.align		4
.L_1529:
        /*0100*/ 	.byte	0x04, 0x36
        /*0102*/ 	.short	(.L_1531 - .L_1530)
.L_1530:
        /*0104*/ 	.word	0x00000008
.L_1531:


//--------------------- .nv.info._ZN13group_norm_v218gn_bwd_cuda_kernelI6__halfLi320ELi3ELi16ELi80ELi1024ELb1ELb1ELi32ELi320ELi320ELi4ELb1ELi8ELb0ELb0ELNS_15WgradSyncMethodE3ENS_16CompileConditionILi1000EEEEEvPT_S6_S6_PKS5_S8_S8_S8_PKfflPfPj --------------------------
	.section	.nv.info._ZN13group_norm_v218gn_bwd_cuda_kernelI6__halfLi320ELi3ELi16ELi80ELi1024ELb1ELb1ELi32ELi320ELi320ELi4ELb1ELi8ELb0ELb0ELNS_15WgradSyncMethodE3ENS_16CompileConditionILi1000EEEEEvPT_S6_S6_PKS5_S8_S8_S8_PKfflPfPj,"",@"SHT_CUDA_INFO"
	.sectionflags	@""
	.align	4


	//----- nvinfo : EIATTR_CUDA_API_VERSION
	.align		4
        /*0000*/ 	.byte	0x04, 0x37
        /*0002*/ 	.short	(.L_1533 - .L_1532)
.L_1532:
        /*0004*/ 	.word	0x00000082


	//----- nvinfo : EIATTR_KPARAM_INFO
	.align		4
.L_1533:
        /*0008*/ 	.byte	0x04, 0x17
        /*000a*/ 	.short	(.L_1535 - .L_1534)
.L_1534:
        /*000c*/ 	.word	0x00000000
        /*0010*/ 	.short	0x000b
        /*0012*/ 	.short	0x0058
        /*0014*/ 	.byte	0x00, 0xf5, 0x21, 0x00


	//----- nvinfo : EIATTR_KPARAM_INFO
	.align		4
.L_1535:
        /*0018*/ 	.byte	0x04, 0x17
        /*001a*/ 	.short	(.L_1537 - .L_1536)
.L_1536:
        /*001c*/ 	.word	0x00000000
        /*0020*/ 	.short	0x000a
        /*0022*/ 	.short	0x0050
        /*0024*/ 	.byte	0x00, 0xf5, 0x21, 0x00


	//----- nvinfo : EIATTR_KPARAM_INFO
	.align		4
.L_1537:
        /*0028*/ 	.byte	0x04, 0x17
        /*002a*/ 	.short	(.L_1539 - .L_1538)
.L_1538:
        /*002c*/ 	.word	0x00000000
        /*0030*/ 	.short	0x0009
        /*0032*/ 	.short	0x0048
        /*0034*/ 	.byte	0x00, 0xf0, 0x21, 0x00


	//----- nvinfo : EIATTR_KPARAM_INFO
	.align		4
.L_1539:
        /*0038*/ 	.byte	0x04, 0x17
        /*003a*/ 	.short	(.L_1541 - .L_1540)
.L_1540:
        /*003c*/ 	.word	0x00000000
        /*0040*/ 	.short	0x0008
        /*0042*/ 	.short	0x0040
        /*0044*/ 	.byte	0x00, 0xf0, 0x11, 0x00


	//----- nvinfo : EIATTR_KPARAM_INFO
	.align		4
.L_1541:
        /*0048*/ 	.byte	0x04, 0x17
        /*004a*/ 	.short	(.L_1543 - .L_1542)
.L_1542:
        /*004c*/ 	.word	0x00000000
        /*0050*/ 	.short	0x0007
        /*0052*/ 	.short	0x0038
        /*0054*/ 	.byte	0x00, 0xf5, 0x21, 0x00


	//----- nvinfo : EIATTR_KPARAM_INFO
	.align		4
.L_1543:
        /*0058*/ 	.byte	0x04, 0x17
        /*005a*/ 	.short	(.L_1545 - .L_1544)
.L_1544:
        /*005c*/ 	.word	0x00000000
        /*0060*/ 	.short	0x0006
        /*0062*/ 	.short	0x0030
        /*0064*/ 	.byte	0x00, 0xf5, 0x21, 0x00


	//----- nvinfo : EIATTR_KPARAM_INFO
	.align		4
.L_1545:
        /*0068*/ 	.byte	0x04, 0x17
        /*006a*/ 	.short	(.L_1547 - .L_1546)
.L_1546:
        /*006c*/ 	.word	0x00000000
        /*0070*/ 	.short	0x0005
        /*0072*/ 	.short	0x0028
        /*0074*/ 	.byte	0x00, 0xf5, 0x21, 0x00


	//----- nvinfo : EIATTR_KPARAM_INFO
	.align		4
.L_1547:
        /*0078*/ 	.byte	0x04, 0x17
        /*007a*/ 	.short	(.L_1549 - .L_1548)
.L_1548:
        /*007c*/ 	.word	0x00000000
        /*0080*/ 	.short	0x0004
        /*0082*/ 	.short	0x0020
        /*0084*/ 	.byte	0x00, 0xf5, 0x21, 0x00


	//----- nvinfo : EIATTR_KPARAM_INFO
	.align		4
.L_1549:
        /*0088*/ 	.byte	0x04, 0x17
        /*008a*/ 	.short	(.L_1551 - .L_1550)
.L_1550:
        /*008c*/ 	.word	0x00000000
        /*0090*/ 	.short	0x0003
        /*0092*/ 	.short	0x0018
        /*0094*/ 	.byte	0x00, 0xf5, 0x21, 0x00


	//----- nvinfo : EIATTR_KPARAM_INFO
	.align		4
.L_1551:
        /*0098*/ 	.byte	0x04, 0x17
        /*009a*/ 	.short	(.L_1553 - .L_1552)
.L_1552:
        /*009c*/ 	.word	0x00000000
        /*00a0*/ 	.short	0x0002
        /*00a2*/ 	.short	0x0010
        /*00a4*/ 	.byte	0x00, 0xf5, 0x21, 0x00


	//----- nvinfo : EIATTR_KPARAM_INFO
	.align		4
.L_1553:
        /*00a8*/ 	.byte	0x04, 0x17
        /*00aa*/ 	.short	(.L_1555 - .L_1554)
.L_1554:
        /*00ac*/ 	.word	0x00000000
        /*00b0*/ 	.short	0x0001
        /*00b2*/ 	.short	0x0008
        /*00b4*/ 	.byte	0x00, 0xf5, 0x21, 0x00


	//----- nvinfo : EIATTR_KPARAM_INFO
	.align		4
.L_1555:
        /*00b8*/ 	.byte	0x04, 0x17
        /*00ba*/ 	.short	(.L_1557 - .L_1556)
.L_1556:
        /*00bc*/ 	.word	0x00000000
        /*00c0*/ 	.short	0x0000
        /*00c2*/ 	.short	0x0000
        /*00c4*/ 	.byte	0x00, 0xf5, 0x21, 0x00


	//----- nvinfo : EIATTR_SPARSE_MMA_MASK
	.align		4
.L_1557:
        /*00c8*/ 	.byte	0x03, 0x50
        /*00ca*/ 	.short	0x0000


	//----- nvinfo : EIATTR_MAXREG_COUNT
	.align		4
        /*00cc*/ 	.byte	0x03, 0x1b
        /*00ce*/ 	.short	0x0040


	//----- nvinfo : EIATTR_MERCURY_ISA_VERSION
	.align		4
        /*00d0*/ 	.byte	0x03, 0x5f
        /*00d2*/ 	.short	0x0101


	//----- nvinfo : EIATTR_VRC_CTA_INIT_COUNT
	.align		4
        /*00d4*/ 	.byte	0x02, 0x4a
	.zero		1
	.zero		1


	//----- nvinfo : EIATTR_EXIT_INSTR_OFFSETS
	.align		4
        /*00d8*/ 	.byte	0x04, 0x1c
        /*00da*/ 	.short	(.L_1559 - .L_1558)


	//   ....[0]....
.L_1558:
        /*00dc*/ 	.word	0x00000010


	//----- nvinfo : EIATTR_MAX_THREADS
	.align		4
.L_1559:
        /*00e0*/ 	.byte	0x04, 0x05
        /*00e2*/ 	.short	(.L_1561 - .L_1560)
.L_1560:
        /*00e4*/ 	.word	0x00000140
        /*00e8*/ 	.word	0x00000001
        /*00ec*/ 	.word	0x00000001


	//----- nvinfo : EIATTR_CBANK_PARAM_SIZE
	.align		4
.L_1561:
        /*00f0*/ 	.byte	0x03, 0x19
        /*00f2*/ 	.short	0x0060


	//----- nvinfo : EIATTR_PARAM_CBANK
	.align		4
        /*00f4*/ 	.byte	0x04, 0x0a
        /*00f6*/ 	.short	(.L_1563 - .L_1562)
	.align		4
.L_1562:
        /*00f8*/ 	.word	index@(.nv.constant0._ZN13group_norm_v218gn_bwd_cuda_kernelI6__halfLi320ELi3ELi16ELi80ELi1024ELb1ELb1ELi32ELi320ELi320ELi4ELb1ELi8ELb0ELb0ELNS_15WgradSyncMethodE3ENS_16CompileConditionILi1000EEEEEvPT_S6_S6_PKS5_S8_S8_S8_PKfflPfPj)
        /*00fc*/ 	.short	0x0380
        /*00fe*/ 	.short	0x0060


	//----- nvinfo : EIATTR_SW_WAR
	.align		4
.L_1563:
        /*0100*/ 	.byte	0x04, 0x36
        /*0102*/ 	.short	(.L_1565 - .L_1564)
.L_1564:
        /*0104*/ 	.word	0x00000008
.L_1565:


//--------------------- .nv.info._ZN13group_norm_v218gn_bwd_cuda_kernelI6__halfLi320ELi3ELi16ELi80ELi1024ELb1ELb1ELi32ELi320ELi320ELi4ELb1ELi12ELb0ELb0ELNS_15WgradSyncMethodE3ENS_16CompileConditionILi1000EEEEEvPT_S6_S6_PKS5_S8_S8_S8_PKfflPfPj --------------------------
	.section	.nv.info._ZN13group_norm_v218gn_bwd_cuda_kernelI6__halfLi320ELi3ELi16ELi80ELi1024ELb1ELb1ELi32ELi320ELi320ELi4ELb1ELi12ELb0ELb0ELNS_15WgradSyncMethodE3ENS_16CompileConditionILi1000EEEEEvPT_S6_S6_PKS5_S8_S8_S8_PKfflPfPj,"",@"SHT_CUDA_INFO"
	.sectionflags	@""
	.align	4


	//----- nvinfo : EIATTR_CUDA_API_VERSION
	.align		4
        /*0000*/ 	.byte	0x04, 0x37
        /*0002*/ 	.short	(.L_1567 - .L_1566)
.L_1566:
        /*0004*/ 	.word	0x00000082


	//----- nvinfo : EIATTR_KPARAM_INFO
	.align		4
.L_1567:
        /*0008*/ 	.byte	0x04, 0x17
        /*000a*/ 	.short	(.L_1569 - .L_1568)
.L_1568:
        /*000c*/ 	.word	0x00000000
        /*0010*/ 	.short	0x000b
        /*0012*/ 	.short	0x0058
        /*0014*/ 	.byte	0x00, 0xf5, 0x21, 0x00


	//----- nvinfo : EIATTR_KPARAM_INFO
	.align		4
.L_1569:
        /*0018*/ 	.byte	0x04, 0x17
        /*001a*/ 	.short	(.L_1571 - .L_1570)
.L_1570:
        /*001c*/ 	.word	0x00000000
        /*0020*/ 	.short	0x000a
        /*0022*/ 	.short	0x0050
        /*0024*/ 	.byte	0x00, 0xf5, 0x21, 0x00


	//----- nvinfo : EIATTR_KPARAM_INFO
	.align		4
.L_1571:
        /*0028*/ 	.byte	0x04, 0x17
        /*002a*/ 	.short	(.L_1573 - .L_1572)
.L_1572:
        /*002c*/ 	.word	0x00000000
        /*0030*/ 	.short	0x0009
        /*0032*/ 	.short	0x0048
        /*0034*/ 	.byte	0x00, 0xf0, 0x21, 0x00


	//----- nvinfo : EIATTR_KPARAM_INFO
	.align		4
.L_1573:
        /*0038*/ 	.byte	0x04, 0x17
        /*003a*/ 	.short	(.L_1575 - .L_1574)
.L_1574:
        /*003c*/ 	.word	0x00000000
        /*0040*/ 	.short	0x0008
        /*0042*/ 	.short	0x0040
        /*0044*/ 	.byte	0x00, 0xf0, 0x11, 0x00


	//----- nvinfo : EIATTR_KPARAM_INFO
	.align		4
.L_1575:
        /*0048*/ 	.byte	0x04, 0x17
        /*004a*/ 	.short	(.L_1577 - .L_1576)
.L_1576:
        /*004c*/ 	.word	0x00000000
        /*0050*/ 	.short	0x0007
        /*0052*/ 	.short	0x0038
        /*0054*/ 	.byte	0x00, 0xf5, 0x21, 0x00


	//----- nvinfo : EIATTR_KPARAM_INFO
	.align		4
.L_1577:
        /*0058*/ 	.byte	0x04, 0x17
        /*005a*/ 	.short	(.L_1579 - .L_1578)
.L_1578:
        /*005c*/ 	.word	0x00000000
        /*0060*/ 	.short	0x0006
        /*0062*/ 	.short	0x0030
        /*0064*/ 	.byte	0x00, 0xf5, 0x21, 0x00


	//----- nvinfo : EIATTR_KPARAM_INFO
	.align		4
.L_1579:
        /*0068*/ 	.byte	0x04, 0x17
        /*006a*/ 	.short	(.L_1581 - .L_1580)
.L_1580:
        /*006c*/ 	.word	0x00000000
        /*0070*/ 	.short	0x0005
        /*0072*/ 	.short	0x0028
        /*0074*/ 	.byte	0x00, 0xf5, 0x21, 0x00


	//----- nvinfo : EIATTR_KPARAM_INFO
	.align		4
.L_1581:
        /*0078*/ 	.byte	0x04, 0x17
        /*007a*/ 	.short	(.L_1583 - .L_1582)
.L_1582:
        /*007c*/ 	.word	0x00000000
        /*0080*/ 	.short	0x0004
        /*0082*/ 	.short	0x0020
        /*0084*/ 	.byte	0x00, 0xf5, 0x21, 0x00


	//----- nvinfo : EIATTR_KPARAM_INFO
	.align		4
.L_1583:
        /*0088*/ 	.byte	0x04, 0x17
        /*008a*/ 	.short	(.L_1585 - .L_1584)
.L_1584:
        /*008c*/ 	.word	0x00000000
        /*0090*/ 	.short	0x0003
        /*0092*/ 	.short	0x0018
        /*0094*/ 	.byte	0x00, 0xf5, 0x21, 0x00


	//----- nvinfo : EIATTR_KPARAM_INFO
	.align		4
.L_1585:
        /*0098*/ 	.byte	0x04, 0x17
        /*009a*/ 	.short	(.L_1587 - .L_1586)
.L_1586:
        /*009c*/ 	.word	0x00000000
        /*00a0*/ 	.short	0x0002
        /*00a2*/ 	.short	0x0010
        /*00a4*/ 	.byte	0x00, 0xf5, 0x21, 0x00


	//----- nvinfo : EIATTR_KPARAM_INFO
	.align		4
.L_1587:
        /*00a8*/ 	.byte	0x04, 0x17
        /*00aa*/ 	.short	(.L_1589 - .L_1588)
.L_1588:
        /*00ac*/ 	.word	0x00000000
        /*00b0*/ 	.short	0x0001
        /*00b2*/ 	.short	0x0008
        /*00b4*/ 	.byte	0x00, 0xf5, 0x21, 0x00


	//----- nvinfo : EIATTR_KPARAM_INFO
	.align		4
.L_1589:
        /*00b8*/ 	.byte	0x04, 0x17
        /*00ba*/ 	.short	(.L_1591 - .L_1590)
.L_1590:
        /*00bc*/ 	.word	0x00000000
        /*00c0*/ 	.short	0x0000
        /*00c2*/ 	.short	0x0000
        /*00c4*/ 	.byte	0x00, 0xf5, 0x21, 0x00


	//----- nvinfo : EIATTR_SPARSE_MMA_MASK
	.align		4
.L_1591:
        /*00c8*/ 	.byte	0x03, 0x50
        /*00ca*/ 	.short	0x0000


	//----- nvinfo : EIATTR_MAXREG_COUNT
	.align		4
        /*00cc*/ 	.byte	0x03, 0x1b
        /*00ce*/ 	.short	0x0040


	//----- nvinfo : EIATTR_MERCURY_ISA_VERSION
	.align		4
        /*00d0*/ 	.byte	0x03, 0x5f
        /*00d2*/ 	.short	0x0101


	//----- nvinfo : EIATTR_VRC_CTA_INIT_COUNT
	.align		4
        /*00d4*/ 	.byte	0x02, 0x4a
	.zero		1
	.zero		1


	//----- nvinfo : EIATTR_EXIT_INSTR_OFFSETS
	.align		4
        /*00d8*/ 	.byte	0x04, 0x1c
        /*00da*/ 	.short	(.L_1593 - .L_1592)


	//   ....[0]....
.L_1592:
        /*00dc*/ 	.word	0x00000010


	//----- nvinfo : EIATTR_MAX_THREADS
	.align		4
.L_1593:
        /*00e0*/ 	.byte	0x04, 0x05
        /*00e2*/ 	.short	(.L_1595 - .L_1594)
.L_1594:
        /*00e4*/ 	.word	0x00000140
        /*00e8*/ 	.word	0x00000001
        /*00ec*/ 	.word	0x00000001


	//----- nvinfo : EIATTR_CBANK_PARAM_SIZE
	.align		4
.L_1595:
        /*00f0*/ 	.byte	0x03, 0x19
        /*00f2*/ 	.short	0x0060


	//----- nvinfo : EIATTR_PARAM_CBANK
	.align		4
        /*00f4*/ 	.byte	0x04, 0x0a
        /*00f6*/ 	.short	(.L_1597 - .L_1596)
	.align		4
.L_1596:
        /*00f8*/ 	.word	index@(.nv.constant0._ZN13group_norm_v218gn_bwd_cuda_kernelI6__halfLi320ELi3ELi16ELi80ELi1024ELb1ELb1ELi32ELi320ELi320ELi4ELb1ELi12ELb0ELb0ELNS_15WgradSyncMethodE3ENS_16CompileConditionILi1000EEEEEvPT_S6_S6_PKS5_S8_S8_S8_PKfflPfPj)
        /*00fc*/ 	.short	0x0380
        /*00fe*/ 	.short	0x0060


	//----- nvinfo : EIATTR_SW_WAR
	.align		4
.L_1597:
        /*0100*/ 	.byte	0x04, 0x36
        /*0102*/ 	.short	(.L_1599 - .L_1598)
.L_1598:
        /*0104*/ 	.word	0x00000008
.L_1599:


//--------------------- .nv.info._ZN13group_norm_v214gn_cuda_kernelI6__halfLi320ELi3ELi32ELi40ELi1024ELb0ELi16ELi320ELi320ELi4ELb1ELi5ELb0ELb0ENS_16CompileConditionILi1000EEEEEvPT_PKS4_S7_S7_flPfS8_Pj --------------------------
	.section	.nv.info._ZN13group_norm_v214gn_cuda_kernelI6__halfLi320ELi3ELi32ELi40ELi1024ELb0ELi16ELi320ELi320ELi4ELb1ELi5ELb0ELb0ENS_16CompileConditionILi1000EEEEEvPT_PKS4_S7_S7_flPfS8_Pj,"",@"SHT_CUDA_INFO"
	.sectionflags	@""
	.align	4


	//----- nvinfo : EIATTR_CUDA_API_VERSION
	.align		4
        /*0000*/ 	.byte	0x04, 0x37
        /*0002*/ 	.short	(.L_1601 - .L_1600)
.L_1600:
        /*0004*/ 	.word	0x00000082


	//----- nvinfo : EIATTR_KPARAM_INFO
	.align		4
.L_1601:
        /*0008*/ 	.byte	0x04, 0x17
        /*000a*/ 	.short	(.L_1603 - .L_1602)
.L_1602:
        /*000c*/ 	.word	0x00000000
        /*0010*/ 	.short	0x0008
        /*0012*/ 	.short	0x0040
        /*0014*/ 	.byte	0x00, 0xf5, 0x21, 0x00


	//----- nvinfo : EIATTR_KPARAM_INFO
	.align		4
.L_1603:
        /*0018*/ 	.byte	0x04, 0x17
        /*001a*/ 	.short	(.L_1605 - .L_1604)
.L_1604:
        /*001c*/ 	.word	0x00000000
        /*0020*/ 	.short	0x0007
        /*0022*/ 	.short	0x0038
        /*0024*/ 	.byte	0x00, 0xf5, 0x21, 0x00


	//----- nvinfo : EIATTR_KPARAM_INFO
	.align		4
.L_1605:
        /*0028*/ 	.byte	0x04, 0x17
        /*002a*/ 	.short	(.L_1607 - .L_1606)
.L_1606:
        /*002c*/ 	.word	0x00000000
        /*0030*/ 	.short	0x0006
        /*0032*/ 	.short	0x0030
        /*0034*/ 	.byte	0x00, 0xf5, 0x21, 0x00


	//----- nvinfo : EIATTR_KPARAM_INFO
	.align		4
.L_1607:
        /*0038*/ 	.byte	0x04, 0x17
        /*003a*/ 	.short	(.L_1609 - .L_1608)
.L_1608:
        /*003c*/ 	.word	0x00000000
        /*0040*/ 	.short	0x0005
        /*0042*/ 	.short	0x0028
        /*0044*/ 	.byte	0x00, 0xf0, 0x21, 0x00


	//----- nvinfo : EIATTR_KPARAM_INFO
	.align		4
.L_1609:
        /*0048*/ 	.byte	0x04, 0x17
        /*004a*/ 	.short	(.L_1611 - .L_1610)
.L_1610:
        /*004c*/ 	.word	0x00000000
        /*0050*/ 	.short	0x0004
        /*0052*/ 	.short	0x0020
        /*0054*/ 	.byte	0x00, 0xf0, 0x11, 0x00


	//----- nvinfo : EIATTR_KPARAM_INFO
	.align		4
.L_1611:
        /*0058*/ 	.byte	0x04, 0x17
        /*005a*/ 	.short	(.L_1613 - .L_1612)
.L_1612:
        /*005c*/ 	.word	0x00000000
        /*0060*/ 	.short	0x0003
        /*0062*/ 	.short	0x0018
        /*0064*/ 	.byte	0x00, 0xf5, 0x21, 0x00


	//----- nvinfo : EIATTR_KPARAM_INFO
	.align		4
.L_1613:
        /*0068*/ 	.byte	0x04, 0x17
        /*006a*/ 	.short	(.L_1615 - .L_1614)
.L_1614:
        /*006c*/ 	.word	0x00000000
        /*0070*/ 	.short	0x0002
        /*0072*/ 	.short	0x0010
        /*0074*/ 	.byte	0x00, 0xf5, 0x21, 0x00


	//----- nvinfo : EIATTR_KPARAM_INFO
	.align		4
.L_1615:
        /*0078*/ 	.byte	0x04, 0x17
        /*007a*/ 	.short	(.L_1617 - .L_1616)
.L_1616:
        /*007c*/ 	.word	0x00000000
        /*0080*/ 	.short	0x0001
        /*0082*/ 	.short	0x0008
        /*0084*/ 	.byte	0x00, 0xf5, 0x21, 0x00


	//----- nvinfo : EIATTR_KPARAM_INFO
	.align		4
.L_1617:
        /*0088*/ 	.byte	0x04, 0x17
        /*008a*/ 	.short	(.L_1619 - .L_1618)
.L_1618:
        /*008c*/ 	.word	0x00000000
        /*0090*/ 	.short	0x0000
        /*0092*/ 	.short	0x0000
        /*0094*/ 	.byte	0x00, 0xf5, 0x21, 0x00


	//----- nvinfo : EIATTR_SPARSE_MMA_MASK
	.align		4
.L_1619:
        /*0098*/ 	.byte	0x03, 0x50
        /*009a*/ 	.short	0x0000


	//----- nvinfo : EIATTR_MAXREG_COUNT
	.align		4
        /*009c*/ 	.byte	0x03, 0x1b
        /*009e*/ 	.short	0x0040


	//----- nvinfo : EIATTR_MERCURY_ISA_VERSION
	.align		4
        /*00a0*/ 	.byte	0x03, 0x5f
        /*00a2*/ 	.short	0x0101


	//----- nvinfo : EIATTR_VRC_CTA_INIT_COUNT
	.align		4
        /*00a4*/ 	.byte	0x02, 0x4a
	.zero		1
	.zero		1


	//----- nvinfo : EIATTR_EXIT_INSTR_OFFSETS
	.align		4
        /*00a8*/ 	.byte	0x04, 0x1c
        /*00aa*/ 	.short	(.L_1621 - .L_1620)


	//   ....[0]....
.L_1620:
        /*00ac*/ 	.word	0x00000010


	//----- nvinfo : EIATTR_MAX_THREADS
	.align		4
.L_1621:
        /*00b0*/ 	.byte	0x04, 0x05
        /*00b2*/ 	.short	(.L_1623 - .L_1622)
.L_1622:
        /*00b4*/ 	.word	0x00000140
        /*00b8*/ 	.word	0x00000001
        /*00bc*/ 	.word	0x00000001


	//----- nvinfo : EIATTR_CBANK_PARAM_SIZE
	.align		4
.L_1623:
        /*00c0*/ 	.byte	0x03, 0x19
        /*00c2*/ 	.short	0x0048


	//----- nvinfo : EIATTR_PARAM_CBANK
	.align		4
        /*00c4*/ 	.byte	0x04, 0x0a
        /*00c6*/ 	.short	(.L_1625 - .L_1624)
	.align		4
.L_1624:
        /*00c8*/ 	.word	index@(.nv.constant0._ZN13group_norm_v214gn_cuda_kernelI6__halfLi320ELi3ELi32ELi40ELi1024ELb0ELi16ELi320ELi320ELi4ELb1ELi5ELb0ELb0ENS_16CompileConditionILi1000EEEEEvPT_PKS4_S7_S7_flPfS8_Pj)
        /*00cc*/ 	.short	0x0380
        /*00ce*/ 	.short	0x0048


	//----- nvinfo : EIATTR_SW_WAR
	.align		4
.L_1625:
        /*00d0*/ 	.byte	0x04, 0x36
        /*00d2*/ 	.short	(.L_1627 - .L_1626)
.L_1626:
        /*00d4*/ 	.word	0x00000008
.L_1627:


//--------------------- .nv.info._ZN13group_norm_v214gn_cuda_kernelI6__halfLi320ELi1ELi32ELi40ELi1024ELb0ELi32ELi320ELi320ELi4ELb1ELi4ELb0ELb0ENS_16CompileConditionILi1000EEEEEvPT_PKS4_S7_S7_flPfS8_Pj --------------------------
	.section	.nv.info._ZN13group_norm_v214gn_cuda_kernelI6__halfLi320ELi1ELi32ELi40ELi1024ELb0ELi32ELi320ELi320ELi4ELb1ELi4ELb0ELb0ENS_16CompileConditionILi1000EEEEEvPT_PKS4_S7_S7_flPfS8_Pj,"",@"SHT_CUDA_INFO"
	.sectionflags	@""
	.align	4


	//----- nvinfo : EIATTR_CUDA_API_VERSION
	.align		4
        /*0000*/ 	.byte	0x04, 0x37
        /*0002*/ 	.short	(.L_1629 - .L_1628)
.L_1628:
        /*0004*/ 	.word	0x00000082


	//----- nvinfo : EIATTR_KPARAM_INFO
	.align		4
.L_1629:
        /*0008*/ 	.byte	0x04, 0x17
        /*000a*/ 	.short	(.L_1631 - .L_1630)
.L_1630:
        /*000c*/ 	.word	0x00000000
        /*0010*/ 	.short	0x0008
        /*0012*/ 	.short	0x0040
        /*0014*/ 	.byte	0x00, 0xf5, 0x21, 0x00


	//----- nvinfo : EIATTR_KPARAM_INFO
	.align		4
.L_1631:
        /*0018*/ 	.byte	0x04, 0x17
        /*001a*/ 	.short	(.L_1633 - .L_1632)
.L_1632:
        /*001c*/ 	.word	0x00000000
        /*0020*/ 	.short	0x0007
        /*0022*/ 	.short	0x0038
        /*0024*/ 	.byte	0x00, 0xf5, 0x21, 0x00


	//----- nvinfo : EIATTR_KPARAM_INFO
	.align		4
.L_1633:
        /*0028*/ 	.byte	0x04, 0x17
        /*002a*/ 	.short	(.L_1635 - .L_1634)
.L_1634:
        /*002c*/ 	.word	0x00000000
        /*0030*/ 	.short	0x0006
        /*0032*/ 	.short	0x0030
        /*0034*/ 	.byte	0x00, 0xf5, 0x21, 0x00


	//----- nvinfo : EIATTR_KPARAM_INFO
	.align		4
.L_1635:
        /*0038*/ 	.byte	0x04, 0x17
        /*003a*/ 	.short	(.L_1637 - .L_1636)
.L_1636:
        /*003c*/ 	.word	0x00000000
        /*0040*/ 	.short	0x0005
        /*0042*/ 	.short	0x0028
        /*0044*/ 	.byte	0x00, 0xf0, 0x21, 0x00


	//----- nvinfo : EIATTR_KPARAM_INFO
	.align		4
.L_1637:
        /*0048*/ 	.byte	0x04, 0x17
        /*004a*/ 	.short	(.L_1639 - .L_1638)
.L_1638:
        /*004c*/ 	.word	0x00000000
        /*0050*/ 	.short	0x0004
        /*0052*/ 	.short	0x0020
        /*0054*/ 	.byte	0x00, 0xf0, 0x11, 0x00


	//----- nvinfo : EIATTR_KPARAM_INFO
	.align		4
.L_1639:
        /*0058*/ 	.byte	0x04, 0x17
        /*005a*/ 	.short	(.L_1641 - .L_1640)
.L_1640:
        /*005c*/ 	.word	0x00000000
        /*0060*/ 	.short	0x0003
        /*0062*/ 	.short	0x0018
        /*0064*/ 	.byte	0x00, 0xf5, 0x21, 0x00


	//----- nvinfo : EIATTR_KPARAM_INFO
	.align		4
.L_1641:
        /*0068*/ 	.byte	0x04, 0x17
        /*006a*/ 	.short	(.L_1643 - .L_1642)
.L_1642:
        /*006c*/ 	.word	0x00000000
        /*0070*/ 	.short	0x0002
        /*0072*/ 	.short	0x0010
        /*0074*/ 	.byte	0x00, 0xf5, 0x21, 0x00


	//----- nvinfo : EIATTR_KPARAM_INFO
	.align		4
.L_1643:
        /*0078*/ 	.byte	0x04, 0x17
        /*007a*/ 	.short	(.L_1645 - .L_1644)
.L_1644:
        /*007c*/ 	.word	0x00000000
        /*0080*/ 	.short	0x0001
        /*0082*/ 	.short	0x0008
        /*0084*/ 	.byte	0x00, 0xf5, 0x21, 0x00


	//----- nvinfo : EIATTR_KPARAM_INFO
	.align		4
.L_1645:
        /*0088*/ 	.byte	0x04, 0x17
        /*008a*/ 	.short	(.L_1647 - .L_1646)
.L_1646:
        /*008c*/ 	.word	0x00000000
        /*0090*/ 	.short	0x0000
        /*0092*/ 	.short	0x0000
        /*0094*/ 	.byte	0x00, 0xf5, 0x21, 0x00


	//----- nvinfo : EIATTR_SPARSE_MMA_MASK
	.align		4
.L_1647:
        /*0098*/ 	.byte	0x03, 0x50
        /*009a*/ 	.short	0x0000


	//----- nvinfo : EIATTR_MAXREG_COUNT
	.align		4
        /*009c*/ 	.byte	0x03, 0x1b
        /*009e*/ 	.short	0x00a8


	//----- nvinfo : EIATTR_MERCURY_ISA_VERSION
	.align		4
        /*00a0*/ 	.byte	0x03, 0x5f
        /*00a2*/ 	.short	0x0101


	//----- nvinfo : EIATTR_VRC_CTA_INIT_COUNT
	.align		4
        /*00a4*/ 	.byte	0x02, 0x4a
	.zero		1
	.zero		1


	//----- nvinfo : EIATTR_EXIT_INSTR_OFFSETS
	.align		4
        /*00a8*/ 	.byte	0x04, 0x1c
        /*00aa*/ 	.short	(.L_1649 - .L_1648)


	//   ....[0]....
.L_1648:
        /*00ac*/ 	.word	0x00000010


	//----- nvinfo : EIATTR_MAX_THREADS
	.align		4
.L_1649:
        /*00b0*/ 	.byte	0x04, 0x05
        /*00b2*/ 	.short	(.L_1651 - .L_1650)
.L_1650:
        /*00b4*/ 	.word	0x00000140
        /*00b8*/ 	.word	0x00000001
        /*00bc*/ 	.word	0x00000001


	//----- nvinfo : EIATTR_CBANK_PARAM_SIZE
	.align		4
.L_1651:
        /*00c0*/ 	.byte	0x03, 0x19
        /*00c2*/ 	.short	0x0048


	//----- nvinfo : EIATTR_PARAM_CBANK
	.align		4
        /*00c4*/ 	.byte	0x04, 0x0a
        /*00c6*/ 	.short	(.L_1653 - .L_1652)
	.align		4
.L_1652:
        /*00c8*/ 	.word	index@(.nv.constant0._ZN13group_norm_v214gn_cuda_kernelI6__halfLi320ELi1ELi32ELi40ELi1024ELb0ELi32ELi320ELi320ELi4ELb1ELi4ELb0ELb0ENS_16CompileConditionILi1000EEEEEvPT_PKS4_S7_S7_flPfS8_Pj)
        /*00cc*/ 	.short	0x0380
        /*00ce*/ 	.short	0x0048


	//----- nvinfo : EIATTR_SW_WAR
	.align		4
.L_1653:
        /*00d0*/ 	.byte	0x04, 0x36
        /*00d2*/ 	.short	(.L_1655 - .L_1654)
.L_1654:
        /*00d4*/ 	.word	0x00000008
.L_1655:


//--------------------- .nv.info._ZN13group_norm_v214gn_cuda_kernelI6__halfLi320ELi3ELi32ELi40ELi1024ELb0ELi32ELi320ELi320ELi4ELb1ELi10ELb0ELb0ENS_16CompileConditionILi1000EEEEEvPT_PKS4_S7_S7_flPfS8_Pj --------------------------
	.section	.nv.info._ZN13group_norm_v214gn_cuda_kernelI6__halfLi320ELi3ELi32ELi40ELi1024ELb0ELi32ELi320ELi320ELi4ELb1ELi10ELb0ELb0ENS_16CompileConditionILi1000EEEEEvPT_PKS4_S7_S7_flPfS8_Pj,"",@"SHT_CUDA_INFO"
	.sectionflags	@""
	.align	4


	//----- nvinfo : EIATTR_CUDA_API_VERSION
	.align		4
        /*0000*/ 	.byte	0x04, 0x37
        /*0002*/ 	.short	(.L_1657 - .L_1656)
.L_1656:
        /*0004*/ 	.word	0x00000082


	//----- nvinfo : EIATTR_KPARAM_INFO
	.align		4
.L_1657:
        /*0008*/ 	.byte	0x04, 0x17
        /*000a*/ 	.short	(.L_1659 - .L_1658)
.L_1658:
        /*000c*/ 	.word	0x00000000
        /*0010*/ 	.short	0x0008
        /*0012*/ 	.short	0x0040
        /*0014*/ 	.byte	0x00, 0xf5, 0x21, 0x00


	//----- nvinfo : EIATTR_KPARAM_INFO
	.align		4
.L_1659:
        /*0018*/ 	.byte	0x04, 0x17
        /*001a*/ 	.short	(.L_1661 - .L_1660)
.L_1660:
        /*001c*/ 	.word	0x00000000
        /*0020*/ 	.short	0x0007
        /*0022*/ 	.short	0x0038
        /*0024*/ 	.byte	0x00, 0xf5, 0x21, 0x00


	//----- nvinfo : EIATTR_KPARAM_INFO
	.align		4
.L_1661:
        /*0028*/ 	.byte	0x04, 0x17
        /*002a*/ 	.short	(.L_1663 - .L_1662)
.L_1662:
        /*002c*/ 	.word	0x00000000
        /*0030*/ 	.short	0x0006
        /*0032*/ 	.short	0x0030
        /*0034*/ 	.byte	0x00, 0xf5, 0x21, 0x00


	//----- nvinfo : EIATTR_KPARAM_INFO
	.align		4
.L_1663:
        /*0038*/ 	.byte	0x04, 0x17
        /*003a*/ 	.short	(.L_1665 - .L_1664)
.L_1664:
        /*003c*/ 	.word	0x00000000
        /*0040*/ 	.short	0x0005
        /*0042*/ 	.short	0x0028
        /*0044*/ 	.byte	0x00, 0xf0, 0x21, 0x00


	//----- nvinfo : EIATTR_KPARAM_INFO
	.align		4
.L_1665:
        /*0048*/ 	.byte	0x04, 0x17
        /*004a*/ 	.short	(.L_1667 - .L_1666)
.L_1666:
        /*004c*/ 	.word	0x00000000
        /*0050*/ 	.short	0x0004
        /*0052*/ 	.short	0x0020
        /*0054*/ 	.byte	0x00, 0xf0, 0x11, 0x00


	//----- nvinfo : EIATTR_KPARAM_INFO
	.align		4
.L_1667:
        /*0058*/ 	.byte	0x04, 0x17
        /*005a*/ 	.short	(.L_1669 - .L_1668)
.L_1668:
        /*005c*/ 	.word	0x00000000
        /*0060*/ 	.short	0x0003
        /*0062*/ 	.short	0x0018
        /*0064*/ 	.byte	0x00, 0xf5, 0x21, 0x00


	//----- nvinfo : EIATTR_KPARAM_INFO
	.align		4
.L_1669:
        /*0068*/ 	.byte	0x04, 0x17
        /*006a*/ 	.short	(.L_1671 - .L_1670)
.L_1670:
        /*006c*/ 	.word	0x00000000
        /*0070*/ 	.short	0x0002
        /*0072*/ 	.short	0x0010
        /*0074*/ 	.byte	0x00, 0xf5, 0x21, 0x00


	//----- nvinfo : EIATTR_KPARAM_INFO
	.align		4
.L_1671:
        /*0078*/ 	.byte	0x04, 0x17
        /*007a*/ 	.short	(.L_1673 - .L_1672)
.L_1672:
        /*007c*/ 	.word	0x00000000
        /*0080*/ 	.short	0x0001
        /*0082*/ 	.short	0x0008
        /*0084*/ 	.byte	0x00, 0xf5, 0x21, 0x00


	//----- nvinfo : EIATTR_KPARAM_INFO
	.align		4
.L_1673:
        /*0088*/ 	.byte	0x04, 0x17
        /*008a*/ 	.short	(.L_1675 - .L_1674)
.L_1674:
        /*008c*/ 	.word	0x00000000
        /*0090*/ 	.short	0x0000
        /*0092*/ 	.short	0x0000
        /*0094*/ 	.byte	0x00, 0xf5, 0x21, 0x00


	//----- nvinfo : EIATTR_SPARSE_MMA_MASK
	.align		4
.L_1675:
        /*0098*/ 	.byte	0x03, 0x50
        /*009a*/ 	.short	0x0000


	//----- nvinfo : EIATTR_MAXREG_COUNT
	.align		4
        /*009c*/ 	.byte	0x03, 0x1b
        /*009e*/ 	.short	0x0040


	//----- nvinfo : EIATTR_MERCURY_ISA_VERSION
	.align		4
        /*00a0*/ 	.byte	0x03, 0x5f
        /*00a2*/ 	.short	0x0101


	//----- nvinfo : EIATTR_VRC_CTA_INIT_COUNT
	.align		4
        /*00a4*/ 	.byte	0x02, 0x4a
	.zero		1
	.zero		1


	//----- nvinfo : EIATTR_EXIT_INSTR_OFFSETS
	.align		4
        /*00a8*/ 	.byte	0x04, 0x1c
        /*00aa*/ 	.short	(.L_1677 - .L_1676)


	//   ....[0]....
.L_1676:
        /*00ac*/ 	.word	0x00000010


	//----- nvinfo : EIATTR_MAX_THREADS
	.align		4
.L_1677:
        /*00b0*/ 	.byte	0x04, 0x05
        /*00b2*/ 	.short	(.L_1679 - .L_1678)
.L_1678:
        /*00b4*/ 	.word	0x00000140
        /*00b8*/ 	.word	0x00000001
        /*00bc*/ 	.word	0x00000001


	//----- nvinfo : EIATTR_CBANK_PARAM_SIZE
	.align		4
.L_1679:
        /*00c0*/ 	.byte	0x03, 0x19
        /*00c2*/ 	.short	0x0048


	//----- nvinfo : EIATTR_PARAM_CBANK
	.align		4
        /*00c4*/ 	.byte	0x04, 0x0a
        /*00c6*/ 	.short	(.L_1681 - .L_1680)
	.align		4
.L_1680:
        /*00c8*/ 	.word	index@(.nv.constant0._ZN13group_norm_v214gn_cuda_kernelI6__halfLi320ELi3ELi32ELi40ELi1024ELb0ELi32ELi320ELi320ELi4ELb1ELi10ELb0ELb0ENS_16CompileConditionILi1000EEEEEvPT_PKS4_S7_S7_flPfS8_Pj)
        /*00cc*/ 	.short	0x0380
        /*00ce*/ 	.short	0x0048


	//----- nvinfo : EIATTR_SW_WAR
	.align		4
.L_1681:
        /*00d0*/ 	.byte	0x04, 0x36
        /*00d2*/ 	.short	(.L_1683 - .L_1682)
.L_1682:
        /*00d4*/ 	.word	0x00000008
.L_1683:


//--------------------- .nv.info._ZN13group_norm_v214gn_cuda_kernelI6__halfLi320ELi1ELi32ELi40ELi1024ELb0ELi64ELi320ELi320ELi4ELb1ELi9ELb0ELb0ENS_16CompileConditionILi1000EEEEEvPT_PKS4_S7_S7_flPfS8_Pj --------------------------
	.section	.nv.info._ZN13group_norm_v214gn_cuda_kernelI6__halfLi320ELi1ELi32ELi40ELi1024ELb0ELi64ELi320ELi320ELi4ELb1ELi9ELb0ELb0ENS_16CompileConditionILi1000EEEEEvPT_PKS4_S7_S7_flPfS8_Pj,"",@"SHT_CUDA_INFO"
	.sectionflags	@""
	.align	4


	//----- nvinfo : EIATTR_CUDA_API_VERSION
	.align		4
        /*0000*/ 	.byte	0x04, 0x37
        /*0002*/ 	.short	(.L_1685 - .L_1684)
.L_1684:
        /*0004*/ 	.word	0x00000082


	//----- nvinfo : EIATTR_KPARAM_INFO
	.align		4
.L_1685:
        /*0008*/ 	.byte	0x04, 0x17
        /*000a*/ 	.short	(.L_1687 - .L_1686)
.L_1686:
        /*000c*/ 	.word	0x00000000
        /*0010*/ 	.short	0x0008
        /*0012*/ 	.short	0x0040
        /*0014*/ 	.byte	0x00, 0xf5, 0x21, 0x00


	//----- nvinfo : EIATTR_KPARAM_INFO
	.align		4
.L_1687:
        /*0018*/ 	.byte	0x04, 0x17
        /*001a*/ 	.short	(.L_1689 - .L_1688)
.L_1688:
        /*001c*/ 	.word	0x00000000
        /*0020*/ 	.short	0x0007
        /*0022*/ 	.short	0x0038
        /*0024*/ 	.byte	0x00, 0xf5, 0x21, 0x00


	//----- nvinfo : EIATTR_KPARAM_INFO
	.align		4
.L_1689:
        /*0028*/ 	.byte	0x04, 0x17
        /*002a*/ 	.short	(.L_1691 - .L_1690)
.L_1690:
        /*002c*/ 	.word	0x00000000
        /*0030*/ 	.short	0x0006
        /*0032*/ 	.short	0x0030
        /*0034*/ 	.byte	0x00, 0xf5, 0x21, 0x00


	//----- nvinfo : EIATTR_KPARAM_INFO
	.align		4
.L_1691:
        /*0038*/ 	.byte	0x04, 0x17
        /*003a*/ 	.short	(.L_1693 - .L_1692)
.L_1692:
        /*003c*/ 	.word	0x00000000
        /*0040*/ 	.short	0x0005
        /*0042*/ 	.short	0x0028
        /*0044*/ 	.byte	0x00, 0xf0, 0x21, 0x00


	//----- nvinfo : EIATTR_KPARAM_INFO
	.align		4
.L_1693:
        /*0048*/ 	.byte	0x04, 0x17
        /*004a*/ 	.short	(.L_1695 - .L_1694)
.L_1694:
        /*004c*/ 	.word	0x00000000
        /*0050*/ 	.short	0x0004
        /*0052*/ 	.short	0x0020
        /*0054*/ 	.byte	0x00, 0xf0, 0x11, 0x00


	//----- nvinfo : EIATTR_KPARAM_INFO
	.align		4
.L_1695:
        /*0058*/ 	.byte	0x04, 0x17
        /*005a*/ 	.short	(.L_1697 - .L_1696)
.L_1696:
        /*005c*/ 	.word	0x00000000
        /*0060*/ 	.short	0x0003
        /*0062*/ 	.short	0x0018
        /*0064*/ 	.byte	0x00, 0xf5, 0x21, 0x00


	//----- nvinfo : EIATTR_KPARAM_INFO
	.align		4
.L_1697:
        /*0068*/ 	.byte	0x04, 0x17
        /*006a*/ 	.short	(.L_1699 - .L_1698)
.L_1698:
        /*006c*/ 	.word	0x00000000
        /*0070*/ 	.short	0x0002
        /*0072*/ 	.short	0x0010
        /*0074*/ 	.byte	0x00, 0xf5, 0x21, 0x00


	//----- nvinfo : EIATTR_KPARAM_INFO
	.align		4
.L_1699:
        /*0078*/ 	.byte	0x04, 0x17
        /*007a*/ 	.short	(.L_1701 - .L_1700)
.L_1700:
        /*007c*/ 	.word	0x00000000
        /*0080*/ 	.short	0x0001
        /*0082*/ 	.short	0x0008
        /*0084*/ 	.byte	0x00, 0xf5, 0x21, 0x00


	//----- nvinfo : EIATTR_KPARAM_INFO
	.align		4
.L_1701:
        /*0088*/ 	.byte	0x04, 0x17
        /*008a*/ 	.short	(.L_1703 - .L_1702)
.L_1702:
        /*008c*/ 	.word	0x00000000
        /*0090*/ 	.short	0x0000
        /*0092*/ 	.short	0x0000
        /*0094*/ 	.byte	0x00, 0xf5, 0x21, 0x00


	//----- nvinfo : EIATTR_SPARSE_MMA_MASK
	.align		4
.L_1703:
        /*0098*/ 	.byte	0x03, 0x50
        /*009a*/ 	.short	0x0000


	//----- nvinfo : EIATTR_MAXREG_COUNT
	.align		4
        /*009c*/ 	.byte	0x03, 0x1b
        /*009e*/ 	.short	0x00a8


	//----- nvinfo : EIATTR_MERCURY_ISA_VERSION
	.align		4
        /*00a0*/ 	.byte	0x03, 0x5f
        /*00a2*/ 	.short	0x0101


	//----- nvinfo : EIATTR_VRC_CTA_INIT_COUNT
	.align		4
        /*00a4*/ 	.byte	0x02, 0x4a
	.zero		1
	.zero		1


	//----- nvinfo : EIATTR_EXIT_INSTR_OFFSETS
	.align		4
        /*00a8*/ 	.byte	0x04, 0x1c
        /*00aa*/ 	.short	(.L_1705 - .L_1704)


	//   ....[0]....
.L_1704:
        /*00ac*/ 	.word	0x00000010


	//----- nvinfo : EIATTR_MAX_THREADS
	.align		4
.L_1705:
        /*00b0*/ 	.byte	0x04, 0x05
        /*00b2*/ 	.short	(.L_1707 - .L_1706)
.L_1706:
        /*00b4*/ 	.word	0x00000140
        /*00b8*/ 	.word	0x00000001
        /*00bc*/ 	.word	0x00000001


	//----- nvinfo : EIATTR_CBANK_PARAM_SIZE
	.align		4
.L_1707:
        /*00c0*/ 	.byte	0x03, 0x19
        /*00c2*/ 	.short	0x0048


	//----- nvinfo : EIATTR_PARAM_CBANK
	.align		4
        /*00c4*/ 	.byte	0x04, 0x0a
        /*00c6*/ 	.short	(.L_1709 - .L_1708)
	.align		4
.L_1708:
        /*00c8*/ 	.word	index@(.nv.constant0._ZN13group_norm_v214gn_cuda_kernelI6__halfLi320ELi1ELi32ELi40ELi1024ELb0ELi64ELi320ELi320ELi4ELb1ELi9ELb0ELb0ENS_16CompileConditionILi1000EEEEEvPT_PKS4_S7_S7_flPfS8_Pj)
        /*00cc*/ 	.short	0x0380
        /*00ce*/ 	.short	0x0048


	//----- nvinfo : EIATTR_SW_WAR
	.align		4
.L_1709:
        /*00d0*/ 	.byte	0x04, 0x36
        /*00d2*/ 	.short	(.L_1711 - .L_1710)
.L_1710:
        /*00d4*/ 	.word	0x00000008
.L_1711:


//--------------------- .nv.info._ZN13group_norm_v214gn_cuda_kernelI6__halfLi320ELi1ELi32ELi40ELi1024ELb0ELi128ELi320ELi320ELi4ELb1ELi18ELb0ELb0ENS_16CompileConditionILi1000EEEEEvPT_PKS4_S7_S7_flPfS8_Pj --------------------------
	.section	.nv.info._ZN13group_norm_v214gn_cuda_kernelI6__halfLi320ELi1ELi32ELi40ELi1024ELb0ELi128ELi320ELi320ELi4ELb1ELi18ELb0ELb0ENS_16CompileConditionILi1000EEEEEvPT_PKS4_S7_S7_flPfS8_Pj,"",@"SHT_CUDA_INFO"
	.sectionflags	@""
	.align	4


	//----- nvinfo : EIATTR_CUDA_API_VERSION
	.align		4
        /*0000*/ 	.byte	0x04, 0x37
        /*0002*/ 	.short	(.L_1713 - .L_1712)
.L_1712:
        /*0004*/ 	.word	0x00000082


	//----- nvinfo : EIATTR_KPARAM_INFO
	.align		4
.L_1713:
        /*0008*/ 	.byte	0x04, 0x17
        /*000a*/ 	.short	(.L_1715 - .L_1714)
.L_1714:
        /*000c*/ 	.word	0x00000000
        /*0010*/ 	.short	0x0008
        /*0012*/ 	.short	0x0040
        /*0014*/ 	.byte	0x00, 0xf5, 0x21, 0x00


	//----- nvinfo : EIATTR_KPARAM_INFO
	.align		4
.L_1715:
        /*0018*/ 	.byte	0x04, 0x17
        /*001a*/ 	.short	(.L_1717 - .L_1716)
.L_1716:
        /*001c*/ 	.word	0x00000000
        /*0020*/ 	.short	0x0007
        /*0022*/ 	.short	0x0038
        /*0024*/ 	.byte	0x00, 0xf5, 0x21, 0x00


	//----- nvinfo : EIATTR_KPARAM_INFO
	.align		4
.L_1717:
        /*0028*/ 	.byte	0x04, 0x17
        /*002a*/ 	.short	(.L_1719 - .L_1718)
.L_1718:
        /*002c*/ 	.word	0x00000000
        /*0030*/ 	.short	0x0006
        /*0032*/ 	.short	0x0030
        /*0034*/ 	.byte	0x00, 0xf5, 0x21, 0x00


	//----- nvinfo : EIATTR_KPARAM_INFO
	.align		4
.L_1719:
        /*0038*/ 	.byte	0x04, 0x17
        /*003a*/ 	.short	(.L_1721 - .L_1720)
.L_1720:
        /*003c*/ 	.word	0x00000000
        /*0040*/ 	.short	0x0005
        /*0042*/ 	.short	0x0028
        /*0044*/ 	.byte	0x00, 0xf0, 0x21, 0x00


	//----- nvinfo : EIATTR_KPARAM_INFO
	.align		4
.L_1721:
        /*0048*/ 	.byte	0x04, 0x17
        /*004a*/ 	.short	(.L_1723 - .L_1722)
.L_1722:
        /*004c*/ 	.word	0x00000000
        /*0050*/ 	.short	0x0004
        /*0052*/ 	.short	0x0020
        /*0054*/ 	.byte	0x00, 0xf0, 0x11, 0x00


	//----- nvinfo : EIATTR_KPARAM_INFO
	.align		4
.L_1723:
        /*0058*/ 	.byte	0x04, 0x17
        /*005a*/ 	.short	(.L_1725 - .L_1724)
.L_1724:
        /*005c*/ 	.word	0x00000000
        /*0060*/ 	.short	0x0003
        /*0062*/ 	.short	0x0018
        /*0064*/ 	.byte	0x00, 0xf5, 0x21, 0x00


	//----- nvinfo : EIATTR_KPARAM_INFO
	.align		4
.L_1725:
        /*0068*/ 	.byte	0x04, 0x17
        /*006a*/ 	.short	(.L_1727 - .L_1726)
.L_1726:
        /*006c*/ 	.word	0x00000000
        /*0070*/ 	.short	0x0002
        /*0072*/ 	.short	0x0010
        /*0074*/ 	.byte	0x00, 0xf5, 0x21, 0x00


	//----- nvinfo : EIATTR_KPARAM_INFO
	.align		4
.L_1727:
        /*0078*/ 	.byte	0x04, 0x17
        /*007a*/ 	.short	(.L_1729 - .L_1728)
.L_1728:
        /*007c*/ 	.word	0x00000000
        /*0080*/ 	.short	0x0001
        /*0082*/ 	.short	0x0008
        /*0084*/ 	.byte	0x00, 0xf5, 0x21, 0x00


	//----- nvinfo : EIATTR_KPARAM_INFO
	.align		4
.L_1729:
        /*0088*/ 	.byte	0x04, 0x17
        /*008a*/ 	.short	(.L_1731 - .L_1730)
.L_1730:
        /*008c*/ 	.word	0x00000000
        /*0090*/ 	.short	0x0000
        /*0092*/ 	.short	0x0000
        /*0094*/ 	.byte	0x00, 0xf5, 0x21, 0x00


	//----- nvinfo : EIATTR_SPARSE_MMA_MASK
	.align		4
.L_1731:
        /*0098*/ 	.byte	0x03, 0x50
        /*009a*/ 	.short	0x0000


	//----- nvinfo : EIATTR_MAXREG_COUNT
	.align		4
        /*009c*/ 	.byte	0x03, 0x1b
        /*009e*/ 	.short	0x00a8


	//----- nvinfo : EIATTR_MERCURY_ISA_VERSION
	.align		4
        /*00a0*/ 	.byte	0x03, 0x5f
        /*00a2*/ 	.short	0x0101


	//----- nvinfo : EIATTR_VRC_CTA_INIT_COUNT
	.align		4
        /*00a4*/ 	.byte	0x02, 0x4a
	.zero		1
	.zero		1


	//----- nvinfo : EIATTR_EXIT_INSTR_OFFSETS
	.align		4
        /*00a8*/ 	.byte	0x04, 0x1c
        /*00aa*/ 	.short	(.L_1733 - .L_1732)


	//   ....[0]....
.L_1732:
        /*00ac*/ 	.word	0x00000010


	//----- nvinfo : EIATTR_MAX_THREADS
	.align		4
.L_1733:
        /*00b0*/ 	.byte	0x04, 0x05
        /*00b2*/ 	.short	(.L_1735 - .L_1734)
.L_1734:
        /*00b4*/ 	.word	0x00000140
        /*00b8*/ 	.word	0x00000001
        /*00bc*/ 	.word	0x00000001


	//----- nvinfo : EIATTR_CBANK_PARAM_SIZE
	.align		4
.L_1735:
        /*00c0*/ 	.byte	0x03, 0x19
        /*00c2*/ 	.short	0x0048


	//----- nvinfo : EIATTR_PARAM_CBANK
	.align		4
        /*00c4*/ 	.byte	0x04, 0x0a
        /*00c6*/ 	.short	(.L_1737 - .L_1736)
	.align		4
.L_1736:
        /*00c8*/ 	.word	index@(.nv.constant0._ZN13group_norm_v214gn_cuda_kernelI6__halfLi320ELi1ELi32ELi40ELi1024ELb0ELi128ELi320ELi320ELi4ELb1ELi18ELb0ELb0ENS_16CompileConditionILi1000EEEEEvPT_PKS4_S7_S7_flPfS8_Pj)
        /*00cc*/ 	.short	0x0380
        /*00ce*/ 	.short	0x0048


	//----- nvinfo : EIATTR_SW_WAR
	.align		4
.L_1737:
        /*00d0*/ 	.byte	0x04, 0x36
        /*00d2*/ 	.short	(.L_1739 - .L_1738)
.L_1738:
        /*00d4*/ 	.word	0x00000008
.L_1739:


//--------------------- .nv.info._ZN13group_norm_v214gn_cuda_kernelI6__halfLi320ELi2ELi32ELi40ELi1024ELb0ELi64ELi320ELi320ELi4ELb1ELi18ELb0ELb0ENS_16CompileConditionILi1000EEEEEvPT_PKS4_S7_S7_flPfS8_Pj --------------------------
	.section	.nv.info._ZN13group_norm_v214gn_cuda_kernelI6__halfLi320ELi2ELi32ELi40ELi1024ELb0ELi64ELi320ELi320ELi4ELb1ELi18ELb0ELb0ENS_16CompileConditionILi1000EEEEEvPT_PKS4_S7_S7_flPfS8_Pj,"",@"SHT_CUDA_INFO"
	.sectionflags	@""
	.align	4


	//----- nvinfo : EIATTR_CUDA_API_VERSION
	.align		4
        /*0000*/ 	.byte	0x04, 0x37
        /*0002*/ 	.short	(.L_1741 - .L_1740)
.L_1740:
        /*0004*/ 	.word	0x00000082


	//----- nvinfo : EIATTR_KPARAM_INFO
	.align		4
.L_1741:
        /*0008*/ 	.byte	0x04, 0x17
        /*000a*/ 	.short	(.L_1743 - .L_1742)
.L_1742:
        /*000c*/ 	.word	0x00000000
        /*0010*/ 	.short	0x0008
        /*0012*/ 	.short	0x0040
        /*0014*/ 	.byte	0x00, 0xf5, 0x21, 0x00


	//----- nvinfo : EIATTR_KPARAM_INFO
	.align		4
.L_1743:
        /*0018*/ 	.byte	0x04, 0x17
        /*001a*/ 	.short	(.L_1745 - .L_1744)
.L_1744:
        /*001c*/ 	.word	0x00000000
        /*0020*/ 	.short	0x0007
        /*0022*/ 	.short	0x0038
        /*0024*/ 	.byte	0x00, 0xf5, 0x21, 0x00


	//----- nvinfo : EIATTR_KPARAM_INFO
	.align		4
.L_1745:
        /*0028*/ 	.byte	0x04, 0x17
        /*002a*/ 	.short	(.L_1747 - .L_1746)
.L_1746:
        /*002c*/ 	.word	0x00000000
        /*0030*/ 	.short	0x0006
        /*0032*/ 	.short	0x0030
        /*0034*/ 	.byte	0x00, 0xf5, 0x21, 0x00


	//----- nvinfo : EIATTR_KPARAM_INFO
	.align		4
.L_1747:
        /*0038*/ 	.byte	0x04, 0x17
        /*003a*/ 	.short	(.L_1749 - .L_1748)
.L_1748:
        /*003c*/ 	.word	0x00000000
        /*0040*/ 	.short	0x0005
        /*0042*/ 	.short	0x0028
        /*0044*/ 	.byte	0x00, 0xf0, 0x21, 0x00


	//----- nvinfo : EIATTR_KPARAM_INFO
	.align		4
.L_1749:
        /*0048*/ 	.byte	0x04, 0x17
        /*004a*/ 	.short	(.L_1751 - .L_1750)
.L_1750:
        /*004c*/ 	.word	0x00000000
        /*0050*/ 	.short	0x0004
        /*0052*/ 	.short	0x0020
        /*0054*/ 	.byte	0x00, 0xf0, 0x11, 0x00


	//----- nvinfo : EIATTR_KPARAM_INFO
	.align		4
.L_1751:
        /*0058*/ 	.byte	0x04, 0x17
        /*005a*/ 	.short	(.L_1753 - .L_1752)
.L_1752:
        /*005c*/ 	.word	0x00000000
        /*0060*/ 	.short	0x0003
        /*0062*/ 	.short	0x0018
        /*0064*/ 	.byte	0x00, 0xf5, 0x21, 0x00


	//----- nvinfo : EIATTR_KPARAM_INFO
	.align		4
.L_1753:
        /*0068*/ 	.byte	0x04, 0x17
        /*006a*/ 	.short	(.L_1755 - .L_1754)
.L_1754:
        /*006c*/ 	.word	0x00000000
        /*0070*/ 	.short	0x0002
        /*0072*/ 	.short	0x0010
        /*0074*/ 	.byte	0x00, 0xf5, 0x21, 0x00


	//----- nvinfo : EIATTR_KPARAM_INFO
	.align		4
.L_1755:
        /*0078*/ 	.byte	0x04, 0x17
        /*007a*/ 	.short	(.L_1757 - .L_1756)
.L_1756:
        /*007c*/ 	.word	0x00000000
        /*0080*/ 	.short	0x0001
        /*0082*/ 	.short	0x0008
        /*0084*/ 	.byte	0x00, 0xf5, 0x21, 0x00


	//----- nvinfo : EIATTR_KPARAM_INFO
	.align		4
.L_1757:
        /*0088*/ 	.byte	0x04, 0x17
        /*008a*/ 	.short	(.L_1759 - .L_1758)
.L_1758:
        /*008c*/ 	.word	0x00000000
        /*0090*/ 	.short	0x0000
        /*0092*/ 	.short	0x0000
        /*0094*/ 	.byte	0x00, 0xf5, 0x21, 0x00


	//----- nvinfo : EIATTR_SPARSE_MMA_MASK
	.align		4
.L_1759:
        /*0098*/ 	.byte	0x03, 0x50
        /*009a*/ 	.short	0x0000


	//----- nvinfo : EIATTR_MAXREG_COUNT
	.align		4
        /*009c*/ 	.byte	0x03, 0x1b
        /*009e*/ 	.short	0x0060


	//----- nvinfo : EIATTR_MERCURY_ISA_VERSION
	.align		4
        /*00a0*/ 	.byte	0x03, 0x5f
        /*00a2*/ 	.short	0x0101


	//----- nvinfo : EIATTR_VRC_CTA_INIT_COUNT
	.align		4
        /*00a4*/ 	.byte	0x02, 0x4a
	.zero		1
	.zero		1


	//----- nvinfo : EIATTR_EXIT_INSTR_OFFSETS
	.align		4
        /*00a8*/ 	.byte	0x04, 0x1c
        /*00aa*/ 	.short	(.L_1761 - .L_1760)


	//   ....[0]....
.L_1760:
        /*00ac*/ 	.word	0x00000010


	//----- nvinfo : EIATTR_MAX_THREADS
	.align		4
.L_1761:
        /*00b0*/ 	.byte	0x04, 0x05
        /*00b2*/ 	.short	(.L_1763 - .L_1762)
.L_1762:
        /*00b4*/ 	.word	0x00000140
        /*00b8*/ 	.word	0x00000001
        /*00bc*/ 	.word	0x00000001


	//----- nvinfo : EIATTR_CBANK_PARAM_SIZE
	.align		4
.L_1763:
        /*00c0*/ 	.byte	0x03, 0x19
        /*00c2*/ 	.short	0x0048


	//----- nvinfo : EIATTR_PARAM_CBANK
	.align		4
        /*00c4*/ 	.byte	0x04, 0x0a
        /*00c6*/ 	.short	(.L_1765 - .L_1764)
	.align		4
.L_1764:
        /*00c8*/ 	.word	index@(.nv.constant0._ZN13group_norm_v214gn_cuda_kernelI6__halfLi320ELi2ELi32ELi40ELi1024ELb0ELi64ELi320ELi320ELi4ELb1ELi18ELb0ELb0ENS_16CompileConditionILi1000EEEEEvPT_PKS4_S7_S7_flPfS8_Pj)
        /*00cc*/ 	.short	0x0380
        /*00ce*/ 	.short	0x0048


	//----- nvinfo : EIATTR_SW_WAR
	.align		4
.L_1765:
        /*00d0*/ 	.byte	0x04, 0x36
        /*00d2*/ 	.short	(.L_1767 - .L_1766)
.L_1766:
        /*00d4*/ 	.word	0x00000008
.L_1767:


//--------------------- .nv.info._ZN13group_norm_v214gn_cuda_kernelI6__halfLi320ELi3ELi32ELi40ELi1024ELb0ELi64ELi320ELi320ELi4ELb1ELi21ELb0ELb0ENS_16CompileConditionILi1000EEEEEvPT_PKS4_S7_S7_flPfS8_Pj --------------------------
	.section	.nv.info._ZN13group_norm_v214gn_cuda_kernelI6__halfLi320ELi3ELi32ELi40ELi1024ELb0ELi64ELi320ELi320ELi4ELb1ELi21ELb0ELb0ENS_16CompileConditionILi1000EEEEEvPT_PKS4_S7_S7_flPfS8_Pj,"",@"SHT_CUDA_INFO"
	.sectionflags	@""
	.align	4


	//----- nvinfo : EIATTR_CUDA_API_VERSION
	.align		4
        /*0000*/ 	.byte	0x04, 0x37
        /*0002*/ 	.short	(.L_1769 - .L_1768)
.L_1768:
        /*0004*/ 	.word	0x00000082


	//----- nvinfo : EIATTR_KPARAM_INFO
	.align		4
.L_1769:
        /*0008*/ 	.byte	0x04, 0x17
        /*000a*/ 	.short	(.L_1771 - .L_1770)
.L_1770:
        /*000c*/ 	.word	0x00000000
        /*0010*/ 	.short	0x0008
        /*0012*/ 	.short	0x0040
        /*0014*/ 	.byte	0x00, 0xf5, 0x21, 0x00


	//----- nvinfo : EIATTR_KPARAM_INFO
	.align		4
.L_1771:
        /*0018*/ 	.byte	0x04, 0x17
        /*001a*/ 	.short	(.L_1773 - .L_1772)
.L_1772:
        /*001c*/ 	.word	0x00000000
        /*0020*/ 	.short	0x0007
        /*0022*/ 	.short	0x0038
        /*0024*/ 	.byte	0x00, 0xf5, 0x21, 0x00


	//----- nvinfo : EIATTR_KPARAM_INFO
	.align		4
.L_1773:
        /*0028*/ 	.byte	0x04, 0x17
        /*002a*/ 	.short	(.L_1775 - .L_1774)
.L_1774:
        /*002c*/ 	.word	0x00000000
        /*0030*/ 	.short	0x0006
        /*0032*/ 	.short	0x0030
        /*0034*/ 	.byte	0x00, 0xf5, 0x21, 0x00


	//----- nvinfo : EIATTR_KPARAM_INFO
	.align		4
.L_1775:
        /*0038*/ 	.byte	0x04, 0x17
        /*003a*/ 	.short	(.L_1777 - .L_1776)
.L_1776:
        /*003c*/ 	.word	0x00000000
        /*0040*/ 	.short	0x0005
        /*0042*/ 	.short	0x0028
        /*0044*/ 	.byte	0x00, 0xf0, 0x21, 0x00


	//----- nvinfo : EIATTR_KPARAM_INFO
	.align		4
.L_1777:
        /*0048*/ 	.byte	0x04, 0x17
        /*004a*/ 	.short	(.L_1779 - .L_1778)
.L_1778:
        /*004c*/ 	.word	0x00000000
        /*0050*/ 	.short	0x0004
        /*0052*/ 	.short	0x0020
        /*0054*/ 	.byte	0x00, 0xf0, 0x11, 0x00


	//----- nvinfo : EIATTR_KPARAM_INFO
	.align		4
.L_1779:
        /*0058*/ 	.byte	0x04, 0x17
        /*005a*/ 	.short	(.L_1781 - .L_1780)
.L_1780:
        /*005c*/ 	.word	0x00000000
        /*0060*/ 	.short	0x0003
        /*0062*/ 	.short	0x0018
        /*0064*/ 	.byte	0x00, 0xf5, 0x21, 0x00


	//----- nvinfo : EIATTR_KPARAM_INFO
	.align		4
.L_1781:
        /*0068*/ 	.byte	0x04, 0x17
        /*006a*/ 	.short	(.L_1783 - .L_1782)
.L_1782:
        /*006c*/ 	.word	0x00000000
        /*0070*/ 	.short	0x0002
        /*0072*/ 	.short	0x0010
        /*0074*/ 	.byte	0x00, 0xf5, 0x21, 0x00


	//----- nvinfo : EIATTR_KPARAM_INFO
	.align		4
.L_1783:
        /*0078*/ 	.byte	0x04, 0x17
        /*007a*/ 	.short	(.L_1785 - .L_1784)
.L_1784:
        /*007c*/ 	.word	0x00000000
        /*0080*/ 	.short	0x0001
        /*0082*/ 	.short	0x0008
        /*0084*/ 	.byte	0x00, 0xf5, 0x21, 0x00


	//----- nvinfo : EIATTR_KPARAM_INFO
	.align		4
.L_1785:
        /*0088*/ 	.byte	0x04, 0x17
        /*008a*/ 	.short	(.L_1787 - .L_1786)
.L_1786:
        /*008c*/ 	.word	0x00000000
        /*0090*/ 	.short	0x0000
        /*0092*/ 	.short	0x0000
        /*0094*/ 	.byte	0x00, 0xf5, 0x21, 0x00


	//----- nvinfo : EIATTR_SPARSE_MMA_MASK
	.align		4
.L_1787:
        /*0098*/ 	.byte	0x03, 0x50
        /*009a*/ 	.short	0x0000


	//----- nvinfo : EIATTR_MAXREG_COUNT
	.align		4
        /*009c*/ 	.byte	0x03, 0x1b
        /*009e*/ 	.short	0x0040


	//----- nvinfo : EIATTR_MERCURY_ISA_VERSION
	.align		4
        /*00a0*/ 	.byte	0x03, 0x5f
        /*00a2*/ 	.short	0x0101


	//----- nvinfo : EIATTR_VRC_CTA_INIT_COUNT
	.align		4
        /*00a4*/ 	.byte	0x02, 0x4a
	.zero		1
	.zero		1


	//----- nvinfo : EIATTR_EXIT_INSTR_OFFSETS
	.align		4
        /*00a8*/ 	.byte	0x04, 0x1c
        /*00aa*/ 	.short	(.L_1789 - .L_1788)


	//   ....[0]....
.L_1788:
        /*00ac*/ 	.word	0x00000010


	//----- nvinfo : EIATTR_MAX_THREADS
	.align		4
.L_1789:
        /*00b0*/ 	.byte	0x04, 0x05
        /*00b2*/ 	.short	(.L_1791 - .L_1790)
.L_1790:
        /*00b4*/ 	.word	0x00000140
        /*00b8*/ 	.word	0x00000001
        /*00bc*/ 	.word	0x00000001


	//----- nvinfo : EIATTR_CBANK_PARAM_SIZE
	.align		4
.L_1791:
        /*00c0*/ 	.byte	0x03, 0x19
        /*00c2*/ 	.short	0x0048


	//----- nvinfo : EIATTR_PARAM_CBANK
	.align		4
        /*00c4*/ 	.byte	0x04, 0x0a
        /*00c6*/ 	.short	(.L_1793 - .L_1792)
	.align		4
.L_1792:
        /*00c8*/ 	.word	index@(.nv.constant0._ZN13group_norm_v214gn_cuda_kernelI6__halfLi320ELi3ELi32ELi40ELi1024ELb0ELi64ELi320ELi320ELi4ELb1ELi21ELb0ELb0ENS_16CompileConditionILi1000EEEEEvPT_PKS4_S7_S7_flPfS8_Pj)
        /*00cc*/ 	.short	0x0380
        /*00ce*/ 	.short	0x0048


	//----- nvinfo : EIATTR_SW_WAR
	.align		4
.L_1793:
        /*00d0*/ 	.byte	0x04, 0x36
        /*00d2*/ 	.short	(.L_1795 - .L_1794)
.L_1794:
        /*00d4*/ 	.word	0x00000008
.L_1795:


//--------------------- .nv.info._ZN13group_norm_v214gn_cuda_kernelI6__halfLi320ELi3ELi32ELi40ELi1024ELb0ELi64ELi320ELi320ELi4ELb1ELi27ELb0ELb0ENS_16CompileConditionILi1000EEEEEvPT_PKS4_S7_S7_flPfS8_Pj --------------------------
	.section	.nv.info._ZN13group_norm_v214gn_cuda_kernelI6__halfLi320ELi3ELi32ELi40ELi1024ELb0ELi64ELi320ELi320ELi4ELb1ELi27ELb0ELb0ENS_16CompileConditionILi1000EEEEEvPT_PKS4_S7_S7_flPfS8_Pj,"",@"SHT_CUDA_INFO"
	.sectionflags	@""
	.align	4


	//----- nvinfo : EIATTR_CUDA_API_VERSION
	.align		4
        /*0000*/ 	.byte	0x04, 0x37
        /*0002*/ 	.short	(.L_1797 - .L_1796)
.L_1796:
        /*0004*/ 	.word	0x00000082


	//----- nvinfo : EIATTR_KPARAM_INFO
	.align		4
.L_1797:
        /*0008*/ 	.byte	0x04, 0x17
        /*000a*/ 	.short	(.L_1799 - .L_1798)
.L_1798:
        /*000c*/ 	.word	0x00000000
        /*0010*/ 	.short	0x0008
        /*0012*/ 	.short	0x0040
        /*0014*/ 	.byte	0x00, 0xf5, 0x21, 0x00


	//----- nvinfo : EIATTR_KPARAM_INFO
	.align		4
.L_1799:
        /*0018*/ 	.byte	0x04, 0x17
        /*001a*/ 	.short	(.L_1801 - .L_1800)
.L_1800:
        /*001c*/ 	.word	0x00000000
        /*0020*/ 	.short	0x0007
        /*0022*/ 	.short	0x0038
        /*0024*/ 	.byte	0x00, 0xf5, 0x21, 0x00


	//----- nvinfo : EIATTR_KPARAM_INFO
	.align		4
.L_1801:
        /*0028*/ 	.byte	0x04, 0x17
        /*002a*/ 	.short	(.L_1803 - .L_1802)
.L_1802:
        /*002c*/ 	.word	0x00000000
        /*0030*/ 	.short	0x0006
        /*0032*/ 	.short	0x0030
        /*0034*/ 	.byte	0x00, 0xf5, 0x21, 0x00


	//----- nvinfo : EIATTR_KPARAM_INFO
	.align		4
.L_1803:
        /*0038*/ 	.byte	0x04, 0x17
        /*003a*/ 	.short	(.L_1805 - .L_1804)
.L_1804:
        /*003c*/ 	.word	0x00000000
        /*0040*/ 	.short	0x0005
        /*0042*/ 	.short	0x0028
        /*0044*/ 	.byte	0x00, 0xf0, 0x21, 0x00


	//----- nvinfo : EIATTR_KPARAM_INFO
	.align		4
.L_1805:
        /*0048*/ 	.byte	0x04, 0x17
        /*004a*/ 	.short	(.L_1807 - .L_1806)
.L_1806:
        /*004c*/ 	.word	0x00000000
        /*0050*/ 	.short	0x0004
        /*0052*/ 	.short	0x0020
        /*0054*/ 	.byte	0x00, 0xf0, 0x11, 0x00


	//----- nvinfo : EIATTR_KPARAM_INFO
	.align		4
.L_1807:
        /*0058*/ 	.byte	0x04, 0x17
        /*005a*/ 	.short	(.L_1809 - .L_1808)
.L_1808:
        /*005c*/ 	.word	0x00000000
        /*0060*/ 	.short	0x0003
        /*0062*/ 	.short	0x0018
        /*0064*/ 	.byte	0x00, 0xf5, 0x21, 0x00


	//----- nvinfo : EIATTR_KPARAM_INFO
	.align		4
.L_1809:
        /*0068*/ 	.byte	0x04, 0x17
        /*006a*/ 	.short	(.L_1811 - .L_1810)
.L_1810:
        /*006c*/ 	.word	0x00000000
        /*0070*/ 	.short	0x0002
        /*0072*/ 	.short	0x0010
        /*0074*/ 	.byte	0x00, 0xf5, 0x21, 0x00


	//----- nvinfo : EIATTR_KPARAM_INFO
	.align		4
.L_1811:
        /*0078*/ 	.byte	0x04, 0x17
        /*007a*/ 	.short	(.L_1813 - .L_1812)
.L_1812:
        /*007c*/ 	.word	0x00000000
        /*0080*/ 	.short	0x0001
        /*0082*/ 	.short	0x0008
        /*0084*/ 	.byte	0x00, 0xf5, 0x21, 0x00


	//----- nvinfo : EIATTR_KPARAM_INFO
	.align		4
.L_1813:
        /*0088*/ 	.byte	0x04, 0x17
        /*008a*/ 	.short	(.L_1815 - .L_1814)
.L_1814:
        /*008c*/ 	.word	0x00000000
        /*0090*/ 	.short	0x0000
        /*0092*/ 	.short	0x0000
        /*0094*/ 	.byte	0x00, 0xf5, 0x21, 0x00


	//----- nvinfo : EIATTR_SPARSE_MMA_MASK
	.align		4
.L_1815:
        /*0098*/ 	.byte	0x03, 0x50
        /*009a*/ 	.short	0x0000


	//----- nvinfo : EIATTR_MAXREG_COUNT
	.align		4
        /*009c*/ 	.byte	0x03, 0x1b
        /*009e*/ 	.short	0x0040


	//----- nvinfo : EIATTR_MERCURY_ISA_VERSION
	.align		4
        /*00a0*/ 	.byte	0x03, 0x5f
        /*00a2*/ 	.short	0x0101


	//----- nvinfo : EIATTR_VRC_CTA_INIT_COUNT
	.align		4
        /*00a4*/ 	.byte	0x02, 0x4a
	.zero		1
	.zero		1


	//----- nvinfo : EIATTR_EXIT_INSTR_OFFSETS
	.align		4
        /*00a8*/ 	.byte	0x04, 0x1c
        /*00aa*/ 	.short	(.L_1817 - .L_1816)


	//   ....[0]....
.L_1816:
        /*00ac*/ 	.word	0x00000010


	//----- nvinfo : EIATTR_MAX_THREADS
	.align		4
.L_1817:
        /*00b0*/ 	.byte	0x04, 0x05
        /*00b2*/ 	.short	(.L_1819 - .L_1818)
.L_1818:
        /*00b4*/ 	.word	0x00000140
        /*00b8*/ 	.word	0x00000001
        /*00bc*/ 	.word	0x00000001


	//----- nvinfo : EIATTR_CBANK_PARAM_SIZE
	.align		4
.L_1819:
        /*00c0*/ 	.byte	0x03, 0x19
        /*00c2*/ 	.short	0x0048


	//----- nvinfo : EIATTR_PARAM_CBANK
	.align		4
        /*00c4*/ 	.byte	0x04, 0x0a
        /*00c6*/ 	.short	(.L_1821 - .L_1820)
	.align		4
.L_1820:
        /*00c8*/ 	.word	index@(.nv.constant0._ZN13group_norm_v214gn_cuda_kernelI6__halfLi320ELi3ELi32ELi40ELi1024ELb0ELi64ELi320ELi320ELi4ELb1ELi27ELb0ELb0ENS_16CompileConditionILi1000EEEEEvPT_PKS4_S7_S7_flPfS8_Pj)
        /*00cc*/ 	.short	0x0380
        /*00ce*/ 	.short	0x0048


	//----- nvinfo : EIATTR_SW_WAR
	.align		4
.L_1821:
        /*00d0*/ 	.byte	0x04, 0x36
        /*00d2*/ 	.short	(.L_1823 - .L_1822)
.L_1822:
        /*00d4*/ 	.word	0x00000008
.L_1823:


//--------------------- .nv.info._ZN13group_norm_v214gn_cuda_kernelI6__halfLi320ELi3ELi16ELi80ELi1024ELb1ELi16ELi320ELi320ELi4ELb1ELi5ELb0ELb0ENS_16CompileConditionILi1000EEEEEvPT_PKS4_S7_S7_flPfS8_Pj --------------------------
	.section	.nv.info._ZN13group_norm_v214gn_cuda_kernelI6__halfLi320ELi3ELi16ELi80ELi1024ELb1ELi16ELi320ELi320ELi4ELb1ELi5ELb0ELb0ENS_16CompileConditionILi1000EEEEEvPT_PKS4_S7_S7_flPfS8_Pj,"",@"SHT_CUDA_INFO"
	.sectionflags	@""
	.align	4


	//----- nvinfo : EIATTR_CUDA_API_VERSION
	.align		4
        /*0000*/ 	.byte	0x04, 0x37
        /*0002*/ 	.short	(.L_1825 - .L_1824)
.L_1824:
        /*0004*/ 	.word	0x00000082


	//----- nvinfo : EIATTR_KPARAM_INFO
	.align		4
.L_1825:
        /*0008*/ 	.byte	0x04, 0x17
        /*000a*/ 	.short	(.L_1827 - .L_1826)
.L_1826:
        /*000c*/ 	.word	0x00000000
        /*0010*/ 	.short	0x0008
        /*0012*/ 	.short	0x0040
        /*0014*/ 	.byte	0x00, 0xf5, 0x21, 0x00


	//----- nvinfo : EIATTR_KPARAM_INFO
	.align		4
.L_1827:
        /*0018*/ 	.byte	0x04, 0x17
        /*001a*/ 	.short	(.L_1829 - .L_1828)
.L_1828:
        /*001c*/ 	.word	0x00000000
        /*0020*/ 	.short	0x0007
        /*0022*/ 	.short	0x0038
        /*0024*/ 	.byte	0x00, 0xf5, 0x21, 0x00


	//----- nvinfo : EIATTR_KPARAM_INFO
	.align		4
.L_1829:
        /*0028*/ 	.byte	0x04, 0x17
        /*002a*/ 	.short	(.L_1831 - .L_1830)
.L_1830:
        /*002c*/ 	.word	0x00000000
        /*0030*/ 	.short	0x0006
        /*0032*/ 	.short	0x0030
        /*0034*/ 	.byte	0x00, 0xf5, 0x21, 0x00


	//----- nvinfo : EIATTR_KPARAM_INFO
	.align		4
.L_1831:
        /*0038*/ 	.byte	0x04, 0x17
        /*003a*/ 	.short	(.L_1833 - .L_1832)
.L_1832:
        /*003c*/ 	.word	0x00000000
        /*0040*/ 	.short	0x0005
        /*0042*/ 	.short	0x0028
        /*0044*/ 	.byte	0x00, 0xf0, 0x21, 0x00


	//----- nvinfo : EIATTR_KPARAM_INFO
	.align		4
.L_1833:
        /*0048*/ 	.byte	0x04, 0x17
        /*004a*/ 	.short	(.L_1835 - .L_1834)
.L_1834:
        /*004c*/ 	.word	0x00000000
        /*0050*/ 	.short	0x0004
        /*0052*/ 	.short	0x0020
        /*0054*/ 	.byte	0x00, 0xf0, 0x11, 0x00


	//----- nvinfo : EIATTR_KPARAM_INFO
	.align		4
.L_1835:
        /*0058*/ 	.byte	0x04, 0x17
        /*005a*/ 	.short	(.L_1837 - .L_1836)
.L_1836:
        /*005c*/ 	.word	0x00000000
        /*0060*/ 	.short	0x0003
        /*0062*/ 	.short	0x0018
        /*0064*/ 	.byte	0x00, 0xf5, 0x21, 0x00


	//----- nvinfo : EIATTR_KPARAM_INFO
	.align		4
.L_1837:
        /*0068*/ 	.byte	0x04, 0x17
        /*006a*/ 	.short	(.L_1839 - .L_1838)
.L_1838:
        /*006c*/ 	.word	0x00000000
        /*0070*/ 	.short	0x0002
        /*0072*/ 	.short	0x0010
        /*0074*/ 	.byte	0x00, 0xf5, 0x21, 0x00


	//----- nvinfo : EIATTR_KPARAM_INFO
	.align		4
.L_1839:
        /*0078*/ 	.byte	0x04, 0x17
        /*007a*/ 	.short	(.L_1841 - .L_1840)
.L_1840:
        /*007c*/ 	.word	0x00000000
        /*0080*/ 	.short	0x0001
        /*0082*/ 	.short	0x0008
        /*0084*/ 	.byte	0x00, 0xf5, 0x21, 0x00


	//----- nvinfo : EIATTR_KPARAM_INFO
	.align		4
.L_1841:
        /*0088*/ 	.byte	0x04, 0x17
        /*008a*/ 	.short	(.L_1843 - .L_1842)
.L_1842:
        /*008c*/ 	.word	0x00000000
        /*0090*/ 	.short	0x0000
        /*0092*/ 	.short	0x0000
        /*0094*/ 	.byte	0x00, 0xf5, 0x21, 0x00


	//----- nvinfo : EIATTR_SPARSE_MMA_MASK
	.align		4
.L_1843:
        /*0098*/ 	.byte	0x03, 0x50
        /*009a*/ 	.short	0x0000


	//----- nvinfo : EIATTR_MAXREG_COUNT
	.align		4
        /*009c*/ 	.byte	0x03, 0x1b
        /*009e*/ 	.short	0x0040


	//----- nvinfo : EIATTR_MERCURY_ISA_VERSION
	.align		4
        /*00a0*/ 	.byte	0x03, 0x5f
        /*00a2*/ 	.short	0x0101


	//----- nvinfo : EIATTR_VRC_CTA_INIT_COUNT
	.align		4
        /*00a4*/ 	.byte	0x02, 0x4a
	.zero		1
	.zero		1


	//----- nvinfo : EIATTR_EXIT_INSTR_OFFSETS
	.align		4
        /*00a8*/ 	.byte	0x04, 0x1c
        /*00aa*/ 	.short	(.L_1845 - .L_1844)


	//   ....[0]....
.L_1844:
        /*00ac*/ 	.word	0x00000010


	//----- nvinfo : EIATTR_MAX_THREADS
	.align		4
.L_1845:
        /*00b0*/ 	.byte	0x04, 0x05
        /*00b2*/ 	.short	(.L_1847 - .L_1846)
.L_1846:
        /*00b4*/ 	.word	0x00000140
        /*00b8*/ 	.word	0x00000001
        /*00bc*/ 	.word	0x00000001


	//----- nvinfo : EIATTR_CBANK_PARAM_SIZE
	.align		4
.L_1847:
        /*00c0*/ 	.byte	0x03, 0x19
        /*00c2*/ 	.short	0x0048


	//----- nvinfo : EIATTR_PARAM_CBANK
	.align		4
        /*00c4*/ 	.byte	0x04, 0x0a
        /*00c6*/ 	.short	(.L_1849 - .L_1848)
	.align		4
.L_1848:
        /*00c8*/ 	.word	index@(.nv.constant0._ZN13group_norm_v214gn_cuda_kernelI6__halfLi320ELi3ELi16ELi80ELi1024ELb1ELi16ELi320ELi320ELi4ELb1ELi5ELb0ELb0ENS_16CompileConditionILi1000EEEEEvPT_PKS4_S7_S7_flPfS8_Pj)
        /*00cc*/ 	.short	0x0380
        /*00ce*/ 	.short	0x0048


	//----- nvinfo : EIATTR_SW_WAR
	.align		4
.L_1849:
        /*00d0*/ 	.byte	0x04, 0x36
        /*00d2*/ 	.short	(.L_1851 - .L_1850)
.L_1850:
        /*00d4*/ 	.word	0x00000008
.L_1851:


//--------------------- .nv.info._ZN13group_norm_v214gn_cuda_kernelI6__halfLi320ELi1ELi16ELi80ELi1024ELb1ELi32ELi320ELi320ELi4ELb1ELi4ELb0ELb0ENS_16CompileConditionILi1000EEEEEvPT_PKS4_S7_S7_flPfS8_Pj --------------------------
	.section	.nv.info._ZN13group_norm_v214gn_cuda_kernelI6__halfLi320ELi1ELi16ELi80ELi1024ELb1ELi32ELi320ELi320ELi4ELb1ELi4ELb0ELb0ENS_16CompileConditionILi1000EEEEEvPT_PKS4_S7_S7_flPfS8_Pj,"",@"SHT_CUDA_INFO"
	.sectionflags	@""
	.align	4


	//----- nvinfo : EIATTR_CUDA_API_VERSION
	.align		4
        /*0000*/ 	.byte	0x04, 0x37
        /*0002*/ 	.short	(.L_1853 - .L_1852)
.L_1852:
        /*0004*/ 	.word	0x00000082


	//----- nvinfo : EIATTR_KPARAM_INFO
	.align		4
.L_1853:
        /*0008*/ 	.byte	0x04, 0x17
        /*000a*/ 	.short	(.L_1855 - .L_1854)
.L_1854:
        /*000c*/ 	.word	0x00000000
        /*0010*/ 	.short	0x0008
        /*0012*/ 	.short	0x0040
        /*0014*/ 	.byte	0x00, 0xf5, 0x21, 0x00


	//----- nvinfo : EIATTR_KPARAM_INFO
	.align		4
.L_1855:
        /*0018*/ 	.byte	0x04, 0x17
        /*001a*/ 	.short	(.L_1857 - .L_1856)
.L_1856:
        /*001c*/ 	.word	0x00000000
        /*0020*/ 	.short	0x0007
        /*0022*/ 	.short	0x0038
        /*0024*/ 	.byte	0x00, 0xf5, 0x21, 0x00


	//----- nvinfo : EIATTR_KPARAM_INFO
	.align		4
.L_1857:
        /*0028*/ 	.byte	0x04, 0x17
        /*002a*/ 	.short	(.L_1859 - .L_1858)
.L_1858:
        /*002c*/ 	.word	0x00000000
        /*0030*/ 	.short	0x0006
        /*0032*/ 	.short	0x0030
        /*0034*/ 	.byte	0x00, 0xf5, 0x21, 0x00


	//----- nvinfo : EIATTR_KPARAM_INFO
	.align		4
.L_1859:
        /*0038*/ 	.byte	0x04, 0x17
        /*003a*/ 	.short	(.L_1861 - .L_1860)
.L_1860:
        /*003c*/ 	.word	0x00000000
        /*0040*/ 	.short	0x0005
        /*0042*/ 	.short	0x0028
        /*0044*/ 	.byte	0x00, 0xf0, 0x21, 0x00


	//----- nvinfo : EIATTR_KPARAM_INFO
	.align		4
.L_1861:
        /*0048*/ 	.byte	0x04, 0x17
        /*004a*/ 	.short	(.L_1863 - .L_1862)
.L_1862:
        /*004c*/ 	.word	0x00000000
        /*0050*/ 	.short	0x0004
        /*0052*/ 	.short	0x0020
        /*0054*/ 	.byte	0x00, 0xf0, 0x11, 0x00


	//----- nvinfo : EIATTR_KPARAM_INFO
	.align		4
.L_1863:
        /*0058*/ 	.byte	0x04, 0x17
        /*005a*/ 	.short	(.L_1865 - .L_1864)
.L_1864:
        /*005c*/ 	.word	0x00000000
        /*0060*/ 	.short	0x0003
        /*0062*/ 	.short	0x0018
        /*0064*/ 	.byte	0x00, 0xf5, 0x21, 0x00


	//----- nvinfo : EIATTR_KPARAM_INFO
	.align		4
.L_1865:
        /*0068*/ 	.byte	0x04, 0x17
        /*006a*/ 	.short	(.L_1867 - .L_1866)
.L_1866:
        /*006c*/ 	.word	0x00000000
        /*0070*/ 	.short	0x0002
        /*0072*/ 	.short	0x0010
        /*0074*/ 	.byte	0x00, 0xf5, 0x21, 0x00


	//----- nvinfo : EIATTR_KPARAM_INFO
	.align		4
.L_1867:
        /*0078*/ 	.byte	0x04, 0x17
        /*007a*/ 	.short	(.L_1869 - .L_1868)
.L_1868:
        /*007c*/ 	.word	0x00000000
        /*0080*/ 	.short	0x0001
        /*0082*/ 	.short	0x0008
        /*0084*/ 	.byte	0x00, 0xf5, 0x21, 0x00


	//----- nvinfo : EIATTR_KPARAM_INFO
	.align		4
.L_1869:
        /*0088*/ 	.byte	0x04, 0x17
        /*008a*/ 	.short	(.L_1871 - .L_1870)
.L_1870:
        /*008c*/ 	.word	0x00000000
        /*0090*/ 	.short	0x0000
        /*0092*/ 	.short	0x0000
        /*0094*/ 	.byte	0x00, 0xf5, 0x21, 0x00


	//----- nvinfo : EIATTR_SPARSE_MMA_MASK
	.align		4
.L_1871:
        /*0098*/ 	.byte	0x03, 0x50
        /*009a*/ 	.short	0x0000


	//----- nvinfo : EIATTR_MAXREG_COUNT
	.align		4
        /*009c*/ 	.byte	0x03, 0x1b
        /*009e*/ 	.short	0x00a8


	//----- nvinfo : EIATTR_MERCURY_ISA_VERSION
	.align		4
        /*00a0*/ 	.byte	0x03, 0x5f
        /*00a2*/ 	.short	0x0101


	//----- nvinfo : EIATTR_VRC_CTA_INIT_COUNT
	.align		4
        /*00a4*/ 	.byte	0x02, 0x4a
	.zero		1
	.zero		1


	//----- nvinfo : EIATTR_EXIT_INSTR_OFFSETS
	.align		4
        /*00a8*/ 	.byte	0x04, 0x1c
        /*00aa*/ 	.short	(.L_1873 - .L_1872)


	//   ....[0]....
.L_1872:
        /*00ac*/ 	.word	0x00000010


	//----- nvinfo : EIATTR_MAX_THREADS
	.align		4
.L_1873:
        /*00b0*/ 	.byte	0x04, 0x05
        /*00b2*/ 	.short	(.L_1875 - .L_1874)
.L_1874:
        /*00b4*/ 	.word	0x00000140
        /*00b8*/ 	.word	0x00000001
        /*00bc*/ 	.word	0x00000001


	//----- nvinfo : EIATTR_CBANK_PARAM_SIZE
	.align		4
.L_1875:
        /*00c0*/ 	.byte	0x03, 0x19
        /*00c2*/ 	.short	0x0048


	//----- nvinfo : EIATTR_PARAM_CBANK
	.align		4
        /*00c4*/ 	.byte	0x04, 0x0a
        /*00c6*/ 	.short	(.L_1877 - .L_1876)
	.align		4
.L_1876:
        /*00c8*/ 	.word	index@(.nv.constant0._ZN13group_norm_v214gn_cuda_kernelI6__halfLi320ELi1ELi16ELi80ELi1024ELb1ELi32ELi320ELi320ELi4ELb1ELi4ELb0ELb0ENS_16CompileConditionILi1000EEEEEvPT_PKS4_S7_S7_flPfS8_Pj)
        /*00cc*/ 	.short	0x0380
        /*00ce*/ 	.short	0x0048


	//----- nvinfo : EIATTR_SW_WAR
	.align		4
.L_1877:
        /*00d0*/ 	.byte	0x04, 0x36
        /*00d2*/ 	.short	(.L_1879 - .L_1878)
.L_1878:
        /*00d4*/ 	.word	0x00000008
.L_1879:


//--------------------- .nv.info._ZN13group_norm_v214gn_cuda_kernelI6__halfLi320ELi3ELi16ELi80ELi1024ELb1ELi32ELi320ELi320ELi4ELb1ELi10ELb0ELb0ENS_16CompileConditionILi1000EEEEEvPT_PKS4_S7_S7_flPfS8_Pj --------------------------
	.section	.nv.info._ZN13group_norm_v214gn_cuda_kernelI6__halfLi320ELi3ELi16ELi80ELi1024ELb1ELi32ELi320ELi320ELi4ELb1ELi10ELb0ELb0ENS_16CompileConditionILi1000EEEEEvPT_PKS4_S7_S7_flPfS8_Pj,"",@"SHT_CUDA_INFO"
	.sectionflags	@""
	.align	4


	//----- nvinfo : EIATTR_CUDA_API_VERSION
	.align		4
        /*0000*/ 	.byte	0x04, 0x37
        /*0002*/ 	.short	(.L_1881 - .L_1880)
.L_1880:
        /*0004*/ 	.word	0x00000082


	//----- nvinfo : EIATTR_KPARAM_INFO
	.align		4
.L_1881:
        /*0008*/ 	.byte	0x04, 0x17
        /*000a*/ 	.short	(.L_1883 - .L_1882)
.L_1882:
        /*000c*/ 	.word	0x00000000
        /*0010*/ 	.short	0x0008
        /*0012*/ 	.short	0x0040
        /*0014*/ 	.byte	0x00, 0xf5, 0x21, 0x00


	//----- nvinfo : EIATTR_KPARAM_INFO
	.align		4
.L_1883:
        /*0018*/ 	.byte	0x04, 0x17
        /*001a*/ 	.short	(.L_1885 - .L_1884)
.L_1884:
        /*001c*/ 	.word	0x00000000
        /*0020*/ 	.short	0x0007
        /*0022*/ 	.short	0x0038
        /*0024*/ 	.byte	0x00, 0xf5, 0x21, 0x00


	//----- nvinfo : EIATTR_KPARAM_INFO
	.align		4
.L_1885:
        /*0028*/ 	.byte	0x04, 0x17
        /*002a*/ 	.short	(.L_1887 - .L_1886)
.L_1886:
        /*002c*/ 	.word	0x00000000
        /*0030*/ 	.short	0x0006
        /*0032*/ 	.short	0x0030
        /*0034*/ 	.byte	0x00, 0xf5, 0x21, 0x00


	//----- nvinfo : EIATTR_KPARAM_INFO
	.align		4
.L_1887:
        /*0038*/ 	.byte	0x04, 0x17
        /*003a*/ 	.short	(.L_1889 - .L_1888)
.L_1888:
        /*003c*/ 	.word	0x00000000
        /*0040*/ 	.short	0x0005
        /*0042*/ 	.short	0x0028
        /*0044*/ 	.byte	0x00, 0xf0, 0x21, 0x00


	//----- nvinfo : EIATTR_KPARAM_INFO
	.align		4
.L_1889:
        /*0048*/ 	.byte	0x04, 0x17
        /*004a*/ 	.short	(.L_1891 - .L_1890)
.L_1890:
        /*004c*/ 	.word	0x00000000
        /*0050*/ 	.short	0x0004
        /*0052*/ 	.short	0x0020
        /*0054*/ 	.byte	0x00, 0xf0, 0x11, 0x00


	//----- nvinfo : EIATTR_KPARAM_INFO
	.align		4
.L_1891:
        /*0058*/ 	.byte	0x04, 0x17
        /*005a*/ 	.short	(.L_1893 - .L_1892)
.L_1892:
        /*005c*/ 	.word	0x00000000
        /*0060*/ 	.short	0x0003
        /*0062*/ 	.short	0x0018
        /*0064*/ 	.byte	0x00, 0xf5, 0x21, 0x00


	//----- nvinfo : EIATTR_KPARAM_INFO
	.align		4
.L_1893:
        /*0068*/ 	.byte	0x04, 0x17
        /*006a*/ 	.short	(.L_1895 - .L_1894)
.L_1894:
        /*006c*/ 	.word	0x00000000
        /*0070*/ 	.short	0x0002
        /*0072*/ 	.short	0x0010
        /*0074*/ 	.byte	0x00, 0xf5, 0x21, 0x00


	//----- nvinfo : EIATTR_KPARAM_INFO
	.align		4
.L_1895:
        /*0078*/ 	.byte	0x04, 0x17
        /*007a*/ 	.short	(.L_1897 - .L_1896)
.L_1896:
        /*007c*/ 	.word	0x00000000
        /*0080*/ 	.short	0x0001
        /*0082*/ 	.short	0x0008
        /*0084*/ 	.byte	0x00, 0xf5, 0x21, 0x00


	//----- nvinfo : EIATTR_KPARAM_INFO
	.align		4
.L_1897:
        /*0088*/ 	.byte	0x04, 0x17
        /*008a*/ 	.short	(.L_1899 - .L_1898)
.L_1898:
        /*008c*/ 	.word	0x00000000
        /*0090*/ 	.short	0x0000
        /*0092*/ 	.short	0x0000
        /*0094*/ 	.byte	0x00, 0xf5, 0x21, 0x00


	//----- nvinfo : EIATTR_SPARSE_MMA_MASK
	.align		4
.L_1899:
        /*0098*/ 	.byte	0x03, 0x50
        /*009a*/ 	.short	0x0000


	//----- nvinfo : EIATTR_MAXREG_COUNT
	.align		4
        /*009c*/ 	.byte	0x03, 0x1b
        /*009e*/ 	.short	0x0040


	//----- nvinfo : EIATTR_MERCURY_ISA_VERSION
	.align		4
        /*00a0*/ 	.byte	0x03, 0x5f
        /*00a2*/ 	.short	0x0101


	//----- nvinfo : EIATTR_VRC_CTA_INIT_COUNT
	.align		4
        /*00a4*/ 	.byte	0x02, 0x4a
	.zero		1
	.zero		1


	//----- nvinfo : EIATTR_EXIT_INSTR_OFFSETS
	.align		4
        /*00a8*/ 	.byte	0x04, 0x1c
        /*00aa*/ 	.short	(.L_1901 - .L_1900)


	//   ....[0]....
.L_1900:
        /*00ac*/ 	.word	0x00000010


	//----- nvinfo : EIATTR_MAX_THREADS
	.align		4
.L_1901:
        /*00b0*/ 	.byte	0x04, 0x05
        /*00b2*/ 	.short	(.L_1903 - .L_1902)
.L_1902:
        /*00b4*/ 	.word	0x00000140
        /*00b8*/ 	.word	0x00000001
        /*00bc*/ 	.word	0x00000001


	//----- nvinfo : EIATTR_CBANK_PARAM_SIZE
	.align		4
.L_1903:
        /*00c0*/ 	.byte	0x03, 0x19
        /*00c2*/ 	.short	0x0048


	//----- nvinfo : EIATTR_PARAM_CBANK
	.align		4
        /*00c4*/ 	.byte	0x04, 0x0a
        /*00c6*/ 	.short	(.L_1905 - .L_1904)
	.align		4
.L_1904:
        /*00c8*/ 	.word	index@(.nv.constant0._ZN13group_norm_v214gn_cuda_kernelI6__halfLi320ELi3ELi16ELi80ELi1024ELb1ELi32ELi320ELi320ELi4ELb1ELi10ELb0ELb0ENS_16CompileConditionILi1000EEEEEvPT_PKS4_S7_S7_flPfS8_Pj)
        /*00cc*/ 	.short	0x0380
        /*00ce*/ 	.short	0x0048


	//----- nvinfo : EIATTR_SW_WAR
	.align		4
.L_1905:
        /*00d0*/ 	.byte	0x04, 0x36
        /*00d2*/ 	.short	(.L_1907 - .L_1906)
.L_1906:
        /*00d4*/ 	.word	0x00000008
.L_1907:


//--------------------- .nv.info._ZN13group_norm_v214gn_cuda_kernelI6__halfLi320ELi1ELi16ELi80ELi1024ELb1ELi64ELi320ELi320ELi4ELb1ELi9ELb0ELb0ENS_16CompileConditionILi1000EEEEEvPT_PKS4_S7_S7_flPfS8_Pj --------------------------
	.section	.nv.info._ZN13group_norm_v214gn_cuda_kernelI6__halfLi320ELi1ELi16ELi80ELi1024ELb1ELi64ELi320ELi320ELi4ELb1ELi9ELb0ELb0ENS_16CompileConditionILi1000EEEEEvPT_PKS4_S7_S7_flPfS8_Pj,"",@"SHT_CUDA_INFO"
	.sectionflags	@""
	.align	4


	//----- nvinfo : EIATTR_CUDA_API_VERSION
	.align		4
        /*0000*/ 	.byte	0x04, 0x37
        /*0002*/ 	.short	(.L_1909 - .L_1908)
.L_1908:
        /*0004*/ 	.word	0x00000082


	//----- nvinfo : EIATTR_KPARAM_INFO
	.align		4
.L_1909:
        /*0008*/ 	.byte	0x04, 0x17
        /*000a*/ 	.short	(.L_1911 - .L_1910)
.L_1910:
        /*000c*/ 	.word	0x00000000
        /*0010*/ 	.short	0x0008
        /*0012*/ 	.short	0x0040
        /*0014*/ 	.byte	0x00, 0xf5, 0x21, 0x00


	//----- nvinfo : EIATTR_KPARAM_INFO
	.align		4
.L_1911:
        /*0018*/ 	.byte	0x04, 0x17
        /*001a*/ 	.short	(.L_1913 - .L_1912)
.L_1912:
        /*001c*/ 	.word	0x00000000
        /*0020*/ 	.short	0x0007
        /*0022*/ 	.short	0x0038
        /*0024*/ 	.byte	0x00, 0xf5, 0x21, 0x00


	//----- nvinfo : EIATTR_KPARAM_INFO
	.align		4
.L_1913:
        /*0028*/ 	.byte	0x04, 0x17
        /*002a*/ 	.short	(.L_1915 - .L_1914)
.L_1914:
        /*002c*/ 	.word	0x00000000
        /*0030*/ 	.short	0x0006
        /*0032*/ 	.short	0x0030
        /*0034*/ 	.byte	0x00, 0xf5, 0x21, 0x00


	//----- nvinfo : EIATTR_KPARAM_INFO
	.align		4
.L_1915:
        /*0038*/ 	.byte	0x04, 0x17
        /*003a*/ 	.short	(.L_1917 - .L_1916)
.L_1916:
        /*003c*/ 	.word	0x00000000
        /*0040*/ 	.short	0x0005
        /*0042*/ 	.short	0x0028
        /*0044*/ 	.byte	0x00, 0xf0, 0x21, 0x00


	//----- nvinfo : EIATTR_KPARAM_INFO
	.align		4
.L_1917:
        /*0048*/ 	.byte	0x04, 0x17
        /*004a*/ 	.short	(.L_1919 - .L_1918)
.L_1918:
        /*004c*/ 	.word	0x00000000
        /*0050*/ 	.short	0x0004
        /*0052*/ 	.short	0x0020
        /*0054*/ 	.byte	0x00, 0xf0, 0x11, 0x00


	//----- nvinfo : EIATTR_KPARAM_INFO
	.align		4
.L_1919:
        /*0058*/ 	.byte	0x04, 0x17
        /*005a*/ 	.short	(.L_1921 - .L_1920)
.L_1920:
        /*005c*/ 	.word	0x00000000
        /*0060*/ 	.short	0x0003
        /*0062*/ 	.short	0x0018
        /*0064*/ 	.byte	0x00, 0xf5, 0x21, 0x00


	//----- nvinfo : EIATTR_KPARAM_INFO
	.align		4
.L_1921:
        /*0068*/ 	.byte	0x04, 0x17
        /*006a*/ 	.short	(.L_1923 - .L_1922)
.L_1922:
        /*006c*/ 	.word	0x00000000
        /*0070*/ 	.short	0x0002
        /*0072*/ 	.short	0x0010
        /*0074*/ 	.byte	0x00, 0xf5, 0x21, 0x00


	//----- nvinfo : EIATTR_KPARAM_INFO
	.align		4
.L_1923:
        /*0078*/ 	.byte	0x04, 0x17
        /*007a*/ 	.short	(.L_1925 - .L_1924)
.L_1924:
        /*007c*/ 	.word	0x00000000
        /*0080*/ 	.short	0x0001
        /*0082*/ 	.short	0x0008
        /*0084*/ 	.byte	0x00, 0xf5, 0x21, 0x00


	//----- nvinfo : EIATTR_KPARAM_INFO
	.align		4
.L_1925:
        /*0088*/ 	.byte	0x04, 0x17
        /*008a*/ 	.short	(.L_1927 - .L_1926)
.L_1926:
        /*008c*/ 	.word	0x00000000
        /*0090*/ 	.short	0x0000
        /*0092*/ 	.short	0x0000
        /*0094*/ 	.byte	0x00, 0xf5, 0x21, 0x00


	//----- nvinfo : EIATTR_SPARSE_MMA_MASK
	.align		4
.L_1927:
        /*0098*/ 	.byte	0x03, 0x50
        /*009a*/ 	.short	0x0000


	//----- nvinfo : EIATTR_MAXREG_COUNT
	.align		4
        /*009c*/ 	.byte	0x03, 0x1b
        /*009e*/ 	.short	0x00a8


	//----- nvinfo : EIATTR_MERCURY_ISA_VERSION
	.align		4
        /*00a0*/ 	.byte	0x03, 0x5f
        /*00a2*/ 	.short	0x0101


	//----- nvinfo : EIATTR_VRC_CTA_INIT_COUNT
	.align		4
        /*00a4*/ 	.byte	0x02, 0x4a
	.zero		1
	.zero		1


	//----- nvinfo : EIATTR_EXIT_INSTR_OFFSETS
	.align		4
        /*00a8*/ 	.byte	0x04, 0x1c
        /*00aa*/ 	.short	(.L_1929 - .L_1928)


	//   ....[0]....
.L_1928:
        /*00ac*/ 	.word	0x00000010


	//----- nvinfo : EIATTR_MAX_THREADS
	.align		4
.L_1929:
        /*00b0*/ 	.byte	0x04, 0x05
        /*00b2*/ 	.short	(.L_1931 - .L_1930)
.L_1930:
        /*00b4*/ 	.word	0x00000140
        /*00b8*/ 	.word	0x00000001
        /*00bc*/ 	.word	0x00000001


	//----- nvinfo : EIATTR_CBANK_PARAM_SIZE
	.align		4
.L_1931:
        /*00c0*/ 	.byte	0x03, 0x19
        /*00c2*/ 	.short	0x0048


	//----- nvinfo : EIATTR_PARAM_CBANK
	.align		4
        /*00c4*/ 	.byte	0x04, 0x0a
        /*00c6*/ 	.short	(.L_1933 - .L_1932)
	.align		4
.L_1932:
        /*00c8*/ 	.word	index@(.nv.constant0._ZN13group_norm_v214gn_cuda_kernelI6__halfLi320ELi1ELi16ELi80ELi1024ELb1ELi64ELi320ELi320ELi4ELb1ELi9ELb0ELb0ENS_16CompileConditionILi1000EEEEEvPT_PKS4_S7_S7_flPfS8_Pj)
        /*00cc*/ 	.short	0x0380
        /*00ce*/ 	.short	0x0048


	//----- nvinfo : EIATTR_SW_WAR
	.align		4
.L_1933:
        /*00d0*/ 	.byte	0x04, 0x36
        /*00d2*/ 	.short	(.L_1935 - .L_1934)
.L_1934:
        /*00d4*/ 	.word	0x00000008
.L_1935:


//--------------------- .nv.info._ZN13group_norm_v214gn_cuda_kernelI6__halfLi320ELi1ELi16ELi80ELi1024ELb1ELi128ELi320ELi320ELi4ELb1ELi18ELb0ELb0ENS_16CompileConditionILi1000EEEEEvPT_PKS4_S7_S7_flPfS8_Pj --------------------------
	.section	.nv.info._ZN13group_norm_v214gn_cuda_kernelI6__halfLi320ELi1ELi16ELi80ELi1024ELb1ELi128ELi320ELi320ELi4ELb1ELi18ELb0ELb0ENS_16CompileConditionILi1000EEEEEvPT_PKS4_S7_S7_flPfS8_Pj,"",@"SHT_CUDA_INFO"
	.sectionflags	@""
	.align	4


	//----- nvinfo : EIATTR_CUDA_API_VERSION
	.align		4
        /*0000*/ 	.byte	0x04, 0x37
        /*0002*/ 	.short	(.L_1937 - .L_1936)
.L_1936:
        /*0004*/ 	.word	0x00000082


	//----- nvinfo : EIATTR_KPARAM_INFO
	.align		4
.L_1937:
        /*0008*/ 	.byte	0x04, 0x17
        /*000a*/ 	.short	(.L_1939 - .L_1938)
.L_1938:
        /*000c*/ 	.word	0x00000000
        /*0010*/ 	.short	0x0008
        /*0012*/ 	.short	0x0040
        /*0014*/ 	.byte	0x00, 0xf5, 0x21, 0x00


	//----- nvinfo : EIATTR_KPARAM_INFO
	.align		4
.L_1939:
        /*0018*/ 	.byte	0x04, 0x17
        /*001a*/ 	.short	(.L_1941 - .L_1940)
.L_1940:
        /*001c*/ 	.word	0x00000000
        /*0020*/ 	.short	0x0007
        /*0022*/ 	.short	0x0038
        /*0024*/ 	.byte	0x00, 0xf5, 0x21, 0x00


	//----- nvinfo : EIATTR_KPARAM_INFO
	.align		4
.L_1941:
        /*0028*/ 	.byte	0x04, 0x17
        /*002a*/ 	.short	(.L_1943 - .L_1942)
.L_1942:
        /*002c*/ 	.word	0x00000000
        /*0030*/ 	.short	0x0006
        /*0032*/ 	.short	0x0030
        /*0034*/ 	.byte	0x00, 0xf5, 0x21, 0x00


	//----- nvinfo : EIATTR_KPARAM_INFO
	.align		4
.L_1943:
        /*0038*/ 	.byte	0x04, 0x17
        /*003a*/ 	.short	(.L_1945 - .L_1944)
.L_1944:
        /*003c*/ 	.word	0x00000000
        /*0040*/ 	.short	0x0005
        /*0042*/ 	.short	0x0028
        /*0044*/ 	.byte	0x00, 0xf0, 0x21, 0x00


	//----- nvinfo : EIATTR_KPARAM_INFO
	.align		4
.L_1945:
        /*0048*/ 	.byte	0x04, 0x17
        /*004a*/ 	.short	(.L_1947 - .L_1946)
.L_1946:
        /*004c*/ 	.word	0x00000000
        /*0050*/ 	.short	0x0004
        /*0052*/ 	.short	0x0020
        /*0054*/ 	.byte	0x00, 0xf0, 0x11, 0x00


	//----- nvinfo : EIATTR_KPARAM_INFO
	.align		4
.L_1947:
        /*0058*/ 	.byte	0x04, 0x17
        /*005a*/ 	.short	(.L_1949 - .L_1948)
.L_1948:
        /*005c*/ 	.word	0x00000000
        /*0060*/ 	.short	0x0003
        /*0062*/ 	.short	0x0018
        /*0064*/ 	.byte	0x00, 0xf5, 0x21, 0x00


	//----- nvinfo : EIATTR_KPARAM_INFO
	.align		4
.L_1949:
        /*0068*/ 	.byte	0x04, 0x17
        /*006a*/ 	.short	(.L_1951 - .L_1950)
.L_1950:
        /*006c*/ 	.word	0x00000000
        /*0070*/ 	.short	0x0002
        /*0072*/ 	.short	0x0010
        /*0074*/ 	.byte	0x00, 0xf5, 0x21, 0x00


	//----- nvinfo : EIATTR_KPARAM_INFO
	.align		4
.L_1951:
        /*0078*/ 	.byte	0x04, 0x17
        /*007a*/ 	.short	(.L_1953 - .L_1952)
.L_1952:
        /*007c*/ 	.word	0x00000000
        /*0080*/ 	.short	0x0001
        /*0082*/ 	.short	0x0008
        /*0084*/ 	.byte	0x00, 0xf5, 0x21, 0x00


	//----- nvinfo : EIATTR_KPARAM_INFO
	.align		4
.L_1953:
        /*0088*/ 	.byte	0x04, 0x17
        /*008a*/ 	.short	(.L_1955 - .L_1954)
.L_1954:
        /*008c*/ 	.word	0x00000000
        /*0090*/ 	.short	0x0000
        /*0092*/ 	.short	0x0000
        /*0094*/ 	.byte	0x00, 0xf5, 0x21, 0x00


	//----- nvinfo : EIATTR_SPARSE_MMA_MASK
	.align		4
.L_1955:
        /*0098*/ 	.byte	0x03, 0x50
        /*009a*/ 	.short	0x0000


	//----- nvinfo : EIATTR_MAXREG_COUNT
	.align		4
        /*009c*/ 	.byte	0x03, 0x1b
        /*009e*/ 	.short	0x00a8


	//----- nvinfo : EIATTR_MERCURY_ISA_VERSION
	.align		4
        /*00a0*/ 	.byte	0x03, 0x5f
        /*00a2*/ 	.short	0x0101


	//----- nvinfo : EIATTR_VRC_CTA_INIT_COUNT
	.align		4
        /*00a4*/ 	.byte	0x02, 0x4a
	.zero		1
	.zero		1


	//----- nvinfo : EIATTR_EXIT_INSTR_OFFSETS
	.align		4
        /*00a8*/ 	.byte	0x04, 0x1c
        /*00aa*/ 	.short	(.L_1957 - .L_1956)


	//   ....[0]....
.L_1956:
        /*00ac*/ 	.word	0x00000010


	//----- nvinfo : EIATTR_MAX_THREADS
	.align		4
.L_1957:
        /*00b0*/ 	.byte	0x04, 0x05
        /*00b2*/ 	.short	(.L_1959 - .L_1958)
.L_1958:
        /*00b4*/ 	.word	0x00000140
        /*00b8*/ 	.word	0x00000001
        /*00bc*/ 	.word	0x00000001


	//----- nvinfo : EIATTR_CBANK_PARAM_SIZE
	.align		4
.L_1959:
        /*00c0*/ 	.byte	0x03, 0x19
        /*00c2*/ 	.short	0x0048


	//----- nvinfo : EIATTR_PARAM_CBANK
	.align		4
        /*00c4*/ 	.byte	0x04, 0x0a
        /*00c6*/ 	.short	(.L_1961 - .L_1960)
	.align		4
.L_1960:
        /*00c8*/ 	.word	index@(.nv.constant0._ZN13group_norm_v214gn_cuda_kernelI6__halfLi320ELi1ELi16ELi80ELi1024ELb1ELi128ELi320ELi320ELi4ELb1ELi18ELb0ELb0ENS_16CompileConditionILi1000EEEEEvPT_PKS4_S7_S7_flPfS8_Pj)
        /*00cc*/ 	.short	0x0380
        /*00ce*/ 	.short	0x0048


	//----- nvinfo : EIATTR_SW_WAR
	.align		4
.L_1961:
        /*00d0*/ 	.byte	0x04, 0x36
        /*00d2*/ 	.short	(.L_1963 - .L_1962)
.L_1962:
        /*00d4*/ 	.word	0x00000008
.L_1963:


//--------------------- .nv.info._ZN13group_norm_v214gn_cuda_kernelI6__halfLi320ELi2ELi16ELi80ELi1024ELb1ELi64ELi320ELi320ELi4ELb1ELi18ELb0ELb0ENS_16CompileConditionILi1000EEEEEvPT_PKS4_S7_S7_flPfS8_Pj --------------------------
	.section	.nv.info._ZN13group_norm_v214gn_cuda_kernelI6__halfLi320ELi2ELi16ELi80ELi1024ELb1ELi64ELi320ELi320ELi4ELb1ELi18ELb0ELb0ENS_16CompileConditionILi1000EEEEEvPT_PKS4_S7_S7_flPfS8_Pj,"",@"SHT_CUDA_INFO"
	.sectionflags	@""
	.align	4


	//----- nvinfo : EIATTR_CUDA_API_VERSION
	.align		4
        /*0000*/ 	.byte	0x04, 0x37
        /*0002*/ 	.short	(.L_1965 - .L_1964)
.L_1964:
        /*0004*/ 	.word	0x00000082


	//----- nvinfo : EIATTR_KPARAM_INFO
	.align		4
.L_1965:
        /*0008*/ 	.byte	0x04, 0x17
        /*000a*/ 	.short	(.L_1967 - .L_1966)
.L_1966:
        /*000c*/ 	.word	0x00000000
        /*0010*/ 	.short	0x0008
        /*0012*/ 	.short	0x0040
        /*0014*/ 	.byte	0x00, 0xf5, 0x21, 0x00


	//----- nvinfo : EIATTR_KPARAM_INFO
	.align		4
.L_1967:
        /*0018*/ 	.byte	0x04, 0x17
        /*001a*/ 	.short	(.L_1969 - .L_1968)
.L_1968:
        /*001c*/ 	.word	0x00000000
        /*0020*/ 	.short	0x0007
        /*0022*/ 	.short	0x0038
        /*0024*/ 	.byte	0x00, 0xf5, 0x21, 0x00


	//----- nvinfo : EIATTR_KPARAM_INFO
	.align		4
.L_1969:
        /*0028*/ 	.byte	0x04, 0x17
        /*002a*/ 	.short	(.L_1971 - .L_1970)
.L_1970:
        /*002c*/ 	.word	0x00000000
        /*0030*/ 	.short	0x0006
        /*0032*/ 	.short	0x0030
        /*0034*/ 	.byte	0x00, 0xf5, 0x21, 0x00


	//----- nvinfo : EIATTR_KPARAM_INFO
	.align		4
.L_1971:
        /*0038*/ 	.byte	0x04, 0x17
        /*003a*/ 	.short	(.L_1973 - .L_1972)
.L_1972:
        /*003c*/ 	.word	0x00000000
        /*0040*/ 	.short	0x0005
        /*0042*/ 	.short	0x0028
        /*0044*/ 	.byte	0x00, 0xf0, 0x21, 0x00


	//----- nvinfo : EIATTR_KPARAM_INFO
	.align		4
.L_1973:
        /*0048*/ 	.byte	0x04, 0x17
        /*004a*/ 	.short	(.L_1975 - .L_1974)
.L_1974:
        /*004c*/ 	.word	0x00000000
        /*0050*/ 	.short	0x0004
        /*0052*/ 	.short	0x0020
        /*0054*/ 	.byte	0x00, 0xf0, 0x11, 0x00


	//----- nvinfo : EIATTR_KPARAM_INFO
	.align		4
.L_1975:
        /*0058*/ 	.byte	0x04, 0x17
        /*005a*/ 	.short	(.L_1977 - .L_1976)
.L_1976:
        /*005c*/ 	.word	0x00000000
        /*0060*/ 	.short	0x0003
        /*0062*/ 	.short	0x0018
        /*0064*/ 	.byte	0x00, 0xf5, 0x21, 0x00


	//----- nvinfo : EIATTR_KPARAM_INFO
	.align		4
.L_1977:
        /*0068*/ 	.byte	0x04, 0x17
        /*006a*/ 	.short	(.L_1979 - .L_1978)
.L_1978:
        /*006c*/ 	.word	0x00000000
        /*0070*/ 	.short	0x0002
        /*0072*/ 	.short	0x0010
        /*0074*/ 	.byte	0x00, 0xf5, 0x21, 0x00


	//----- nvinfo : EIATTR_KPARAM_INFO
	.align		4
.L_1979:
        /*0078*/ 	.byte	0x04, 0x17
        /*007a*/ 	.short	(.L_1981 - .L_1980)
.L_1980:
        /*007c*/ 	.word	0x00000000
        /*0080*/ 	.short	0x0001
        /*0082*/ 	.short	0x0008
        /*0084*/ 	.byte	0x00, 0xf5, 0x21, 0x00


	//----- nvinfo : EIATTR_KPARAM_INFO
	.align		4
.L_1981:
        /*0088*/ 	.byte	0x04, 0x17
        /*008a*/ 	.short	(.L_1983 - .L_1982)
.L_1982:
        /*008c*/ 	.word	0x00000000
        /*0090*/ 	.short	0x0000
        /*0092*/ 	.short	0x0000
        /*0094*/ 	.byte	0x00, 0xf5, 0x21, 0x00


	//----- nvinfo : EIATTR_SPARSE_MMA_MASK
	.align		4
.L_1983:
        /*0098*/ 	.byte	0x03, 0x50
        /*009a*/ 	.short	0x0000


	//----- nvinfo : EIATTR_MAXREG_COUNT
	.align		4
        /*009c*/ 	.byte	0x03, 0x1b
        /*009e*/ 	.short	0x0060


	//----- nvinfo : EIATTR_MERCURY_ISA_VERSION
	.align		4
        /*00a0*/ 	.byte	0x03, 0x5f
        /*00a2*/ 	.short	0x0101


	//----- nvinfo : EIATTR_VRC_CTA_INIT_COUNT
	.align		4
        /*00a4*/ 	.byte	0x02, 0x4a
	.zero		1
	.zero		1


	//----- nvinfo : EIATTR_EXIT_INSTR_OFFSETS
	.align		4
        /*00a8*/ 	.byte	0x04, 0x1c
        /*00aa*/ 	.short	(.L_1985 - .L_1984)


	//   ....[0]....
.L_1984:
        /*00ac*/ 	.word	0x00000010


	//----- nvinfo : EIATTR_MAX_THREADS
	.align		4
.L_1985:
        /*00b0*/ 	.byte	0x04, 0x05
        /*00b2*/ 	.short	(.L_1987 - .L_1986)
.L_1986:
        /*00b4*/ 	.word	0x00000140
        /*00b8*/ 	.word	0x00000001
        /*00bc*/ 	.word	0x00000001


	//----- nvinfo : EIATTR_CBANK_PARAM_SIZE
	.align		4
.L_1987:
        /*00c0*/ 	.byte	0x03, 0x19
        /*00c2*/ 	.short	0x0048


	//----- nvinfo : EIATTR_PARAM_CBANK
	.align		4
        /*00c4*/ 	.byte	0x04, 0x0a
        /*00c6*/ 	.short	(.L_1989 - .L_1988)
	.align		4
.L_1988:
        /*00c8*/ 	.word	index@(.nv.constant0._ZN13group_norm_v214gn_cuda_kernelI6__halfLi320ELi2ELi16ELi80ELi1024ELb1ELi64ELi320ELi320ELi4ELb1ELi18ELb0ELb0ENS_16CompileConditionILi1000EEEEEvPT_PKS4_S7_S7_flPfS8_Pj)
        /*00cc*/ 	.short	0x0380
        /*00ce*/ 	.short	0x0048


	//----- nvinfo : EIATTR_SW_WAR
	.align		4
.L_1989:
        /*00d0*/ 	.byte	0x04, 0x36
        /*00d2*/ 	.short	(.L_1991 - .L_1990)
.L_1990:
        /*00d4*/ 	.word	0x00000008
.L_1991:


//--------------------- .nv.info._ZN13group_norm_v214gn_cuda_kernelI6__halfLi320ELi3ELi16ELi80ELi1024ELb1ELi64ELi320ELi320ELi4ELb1ELi21ELb0ELb0ENS_16CompileConditionILi1000EEEEEvPT_PKS4_S7_S7_flPfS8_Pj --------------------------
	.section	.nv.info._ZN13group_norm_v214gn_cuda_kernelI6__halfLi320ELi3ELi16ELi80ELi1024ELb1ELi64ELi320ELi320ELi4ELb1ELi21ELb0ELb0ENS_16CompileConditionILi1000EEEEEvPT_PKS4_S7_S7_flPfS8_Pj,"",@"SHT_CUDA_INFO"
	.sectionflags	@""
	.align	4


	//----- nvinfo : EIATTR_CUDA_API_VERSION
	.align		4
        /*0000*/ 	.byte	0x04, 0x37
        /*0002*/ 	.short	(.L_1993 - .L_1992)
.L_1992:
        /*0004*/ 	.word	0x00000082


	//----- nvinfo : EIATTR_KPARAM_INFO
	.align		4
.L_1993:
        /*0008*/ 	.byte	0x04, 0x17
        /*000a*/ 	.short	(.L_1995 - .L_1994)
.L_1994:
        /*000c*/ 	.word	0x00000000
        /*0010*/ 	.short	0x0008
        /*0012*/ 	.short	0x0040
        /*0014*/ 	.byte	0x00, 0xf5, 0x21, 0x00


	//----- nvinfo : EIATTR_KPARAM_INFO
	.align		4
.L_1995:
        /*0018*/ 	.byte	0x04, 0x17
        /*001a*/ 	.short	(.L_1997 - .L_1996)
.L_1996:
        /*001c*/ 	.word	0x00000000
        /*0020*/ 	.short	0x0007
        /*0022*/ 	.short	0x0038
        /*0024*/ 	.byte	0x00, 0xf5, 0x21, 0x00


	//----- nvinfo : EIATTR_KPARAM_INFO
	.align		4
.L_1997:
        /*0028*/ 	.byte	0x04, 0x17
        /*002a*/ 	.short	(.L_1999 - .L_1998)
.L_1998:
        /*002c*/ 	.word	0x00000000
        /*0030*/ 	.short	0x0006
        /*0032*/ 	.short	0x0030
        /*0034*/ 	.byte	0x00, 0xf5, 0x21, 0x00


	//----- nvinfo : EIATTR_KPARAM_INFO
	.align		4
.L_1999:
        /*0038*/ 	.byte	0x04, 0x17
        /*003a*/ 	.short	(.L_2001 - .L_2000)
.L_2000:
        /*003c*/ 	.word	0x00000000
        /*0040*/ 	.short	0x0005
        /*0042*/ 	.short	0x0028
        /*0044*/ 	.byte	0x00, 0xf0, 0x21, 0x00


	//----- nvinfo : EIATTR_KPARAM_INFO
	.align		4
.L_2001:
        /*0048*/ 	.byte	0x04, 0x17
        /*004a*/ 	.short	(.L_2003 - .L_2002)
.L_2002:
        /*004c*/ 	.word	0x00000000
        /*0050*/ 	.short	0x0004
        /*0052*/ 	.short	0x0020
        /*0054*/ 	.byte	0x00, 0xf0, 0x11, 0x00


	//----- nvinfo : EIATTR_KPARAM_INFO
	.align		4
.L_2003:
        /*0058*/ 	.byte	0x04, 0x17
        /*005a*/ 	.short	(.L_2005 - .L_2004)
.L_2004:
        /*005c*/ 	.word	0x00000000
        /*0060*/ 	.short	0x0003
        /*0062*/ 	.short	0x0018
        /*0064*/ 	.byte	0x00, 0xf5, 0x21, 0x00


	//----- nvinfo : EIATTR_KPARAM_INFO
	.align		4
.L_2005:
        /*0068*/ 	.byte	0x04, 0x17
        /*006a*/ 	.short	(.L_2007 - .L_2006)
.L_2006:
        /*006c*/ 	.word	0x00000000
        /*0070*/ 	.short	0x0002
        /*0072*/ 	.short	0x0010
        /*0074*/ 	.byte	0x00, 0xf5, 0x21, 0x00


	//----- nvinfo : EIATTR_KPARAM_INFO
	.align		4
.L_2007:
        /*0078*/ 	.byte	0x04, 0x17
        /*007a*/ 	.short	(.L_2009 - .L_2008)
.L_2008:
        /*007c*/ 	.word	0x00000000
        /*0080*/ 	.short	0x0001
        /*0082*/ 	.short	0x0008
        /*0084*/ 	.byte	0x00, 0xf5, 0x21, 0x00


	//----- nvinfo : EIATTR_KPARAM_INFO
	.align		4
.L_2009:
        /*0088*/ 	.byte	0x04, 0x17
        /*008a*/ 	.short	(.L_2011 - .L_2010)
.L_2010:
        /*008c*/ 	.word	0x00000000
        /*0090*/ 	.short	0x0000
        /*0092*/ 	.short	0x0000
        /*0094*/ 	.byte	0x00, 0xf5, 0x21, 0x00


	//----- nvinfo : EIATTR_SPARSE_MMA_MASK
	.align		4
.L_2011:
        /*0098*/ 	.byte	0x03, 0x50
        /*009a*/ 	.short	0x0000


	//----- nvinfo : EIATTR_MAXREG_COUNT
	.align		4
        /*009c*/ 	.byte	0x03, 0x1b
        /*009e*/ 	.short	0x0040


	//----- nvinfo : EIATTR_MERCURY_ISA_VERSION
	.align		4
        /*00a0*/ 	.byte	0x03, 0x5f
        /*00a2*/ 	.short	0x0101


	//----- nvinfo : EIATTR_VRC_CTA_INIT_COUNT
	.align		4
        /*00a4*/ 	.byte	0x02, 0x4a
	.zero		1
	.zero		1


	//----- nvinfo : EIATTR_EXIT_INSTR_OFFSETS
	.align		4
        /*00a8*/ 	.byte	0x04, 0x1c
        /*00aa*/ 	.short	(.L_2013 - .L_2012)


	//   ....[0]....
.L_2012:
        /*00ac*/ 	.word	0x00000010


	//----- nvinfo : EIATTR_MAX_THREADS
	.align		4
.L_2013:
        /*00b0*/ 	.byte	0x04, 0x05
        /*00b2*/ 	.short	(.L_2015 - .L_2014)
.L_2014:
        /*00b4*/ 	.word	0x00000140
        /*00b8*/ 	.word	0x00000001
        /*00bc*/ 	.word	0x00000001


	//----- nvinfo : EIATTR_CBANK_PARAM_SIZE
	.align		4
.L_2015:
        /*00c0*/ 	.byte	0x03, 0x19
        /*00c2*/ 	.short	0x0048


	//----- nvinfo : EIATTR_PARAM_CBANK
	.align		4
        /*00c4*/ 	.byte	0x04, 0x0a
        /*00c6*/ 	.short	(.L_2017 - .L_2016)
	.align		4
.L_2016:
        /*00c8*/ 	.word	index@(.nv.constant0._ZN13group_norm_v214gn_cuda_kernelI6__halfLi320ELi3ELi16ELi80ELi1024ELb1ELi64ELi320ELi320ELi4ELb1ELi21ELb0ELb0ENS_16CompileConditionILi1000EEEEEvPT_PKS4_S7_S7_flPfS8_Pj)
        /*00cc*/ 	.short	0x0380
        /*00ce*/ 	.short	0x0048


	//----- nvinfo : EIATTR_SW_WAR
	.align		4
.L_2017:
        /*00d0*/ 	.byte	0x04, 0x36
        /*00d2*/ 	.short	(.L_2019 - .L_2018)
.L_2018:
        /*00d4*/ 	.word	0x00000008
.L_2019:


//--------------------- .nv.info._ZN13group_norm_v214gn_cuda_kernelI6__halfLi320ELi3ELi16ELi80ELi1024ELb1ELi64ELi320ELi320ELi4ELb1ELi27ELb0ELb0ENS_16CompileConditionILi1000EEEEEvPT_PKS4_S7_S7_flPfS8_Pj --------------------------
	.section	.nv.info._ZN13group_norm_v214gn_cuda_kernelI6__halfLi320ELi3ELi16ELi80ELi1024ELb1ELi64ELi320ELi320ELi4ELb1ELi27ELb0ELb0ENS_16CompileConditionILi1000EEEEEvPT_PKS4_S7_S7_flPfS8_Pj,"",@"SHT_CUDA_INFO"
	.sectionflags	@""
	.align	4


	//----- nvinfo : EIATTR_CUDA_API_VERSION
	.align		4
        /*0000*/ 	.byte	0x04, 0x37
        /*0002*/ 	.short	(.L_2021 - .L_2020)
.L_2020:
        /*0004*/ 	.word	0x00000082


	//----- nvinfo : EIATTR_KPARAM_INFO
	.align		4
.L_2021:
        /*0008*/ 	.byte	0x04, 0x17
        /*000a*/ 	.short	(.L_2023 - .L_2022)
.L_2022:
        /*000c*/ 	.word	0x00000000
        /*0010*/ 	.short	0x0008
        /*0012*/ 	.short	0x0040
        /*0014*/ 	.byte	0x00, 0xf5, 0x21, 0x00


	//----- nvinfo : EIATTR_KPARAM_INFO
	.align		4
.L_2023:
        /*0018*/ 	.byte	0x04, 0x17
        /*001a*/ 	.short	(.L_2025 - .L_2024)
.L_2024:
        /*001c*/ 	.word	0x00000000
        /*0020*/ 	.short	0x0007
        /*0022*/ 	.short	0x0038
        /*0024*/ 	.byte	0x00, 0xf5, 0x21, 0x00


	//----- nvinfo : EIATTR_KPARAM_INFO
	.align		4
.L_2025:
        /*0028*/ 	.byte	0x04, 0x17
        /*002a*/ 	.short	(.L_2027 - .L_2026)
.L_2026:
        /*002c*/ 	.word	0x00000000
        /*0030*/ 	.short	0x0006
        /*0032*/ 	.short	0x0030
        /*0034*/ 	.byte	0x00, 0xf5, 0x21, 0x00


	//----- nvinfo : EIATTR_KPARAM_INFO
	.align		4
.L_2027:
        /*0038*/ 	.byte	0x04, 0x17
        /*003a*/ 	.short	(.L_2029 - .L_2028)
.L_2028:
        /*003c*/ 	.word	0x00000000
        /*0040*/ 	.short	0x0005
        /*0042*/ 	.short	0x0028
        /*0044*/ 	.byte	0x00, 0xf0, 0x21, 0x00


	//----- nvinfo : EIATTR_KPARAM_INFO
	.align		4
.L_2029:
        /*0048*/ 	.byte	0x04, 0x17
        /*004a*/ 	.short	(.L_2031 - .L_2030)
.L_2030:
        /*004c*/ 	.word	0x00000000
        /*0050*/ 	.short	0x0004
        /*0052*/ 	.short	0x0020
        /*0054*/ 	.byte	0x00, 0xf0, 0x11, 0x00


	//----- nvinfo : EIATTR_KPARAM_INFO
	.align		4
.L_2031:
        /*0058*/ 	.byte	0x04, 0x17
        /*005a*/ 	.short	(.L_2033 - .L_2032)
.L_2032:
        /*005c*/ 	.word	0x00000000
        /*0060*/ 	.short	0x0003
        /*0062*/ 	.short	0x0018
        /*0064*/ 	.byte	0x00, 0xf5, 0x21, 0x00


	//----- nvinfo : EIATTR_KPARAM_INFO
	.align		4
.L_2033:
        /*0068*/ 	.byte	0x04, 0x17
        /*006a*/ 	.short	(.L_2035 - .L_2034)
.L_2034:
        /*006c*/ 	.word	0x00000000
        /*0070*/ 	.short	0x0002
        /*0072*/ 	.short	0x0010
        /*0074*/ 	.byte	0x00, 0xf5, 0x21, 0x00


	//----- nvinfo : EIATTR_KPARAM_INFO
	.align		4
.L_2035:
        /*0078*/ 	.byte	0x04, 0x17
        /*007a*/ 	.short	(.L_2037 - .L_2036)
.L_2036:
        /*007c*/ 	.word	0x00000000
        /*0080*/ 	.short	0x0001
        /*0082*/ 	.short	0x0008
        /*0084*/ 	.byte	0x00, 0xf5, 0x21, 0x00


	//----- nvinfo : EIATTR_KPARAM_INFO
	.align		4
.L_2037:
        /*0088*/ 	.byte	0x04, 0x17
        /*008a*/ 	.short	(.L_2039 - .L_2038)
.L_2038:
        /*008c*/ 	.word	0x00000000
        /*0090*/ 	.short	0x0000
        /*0092*/ 	.short	0x0000
        /*0094*/ 	.byte	0x00, 0xf5, 0x21, 0x00


	//----- nvinfo : EIATTR_SPARSE_MMA_MASK
	.align		4
.L_2039:
        /*0098*/ 	.byte	0x03, 0x50
        /*009a*/ 	.short	0x0000


	//----- nvinfo : EIATTR_MAXREG_COUNT
	.align		4
        /*009c*/ 	.byte	0x03, 0x1b
        /*009e*/ 	.short	0x0040


	//----- nvinfo : EIATTR_MERCURY_ISA_VERSION
	.align		4
        /*00a0*/ 	.byte	0x03, 0x5f
        /*00a2*/ 	.short	0x0101


	//----- nvinfo : EIATTR_VRC_CTA_INIT_COUNT
	.align		4
        /*00a4*/ 	.byte	0x02, 0x4a
	.zero		1
	.zero		1


	//----- nvinfo : EIATTR_EXIT_INSTR_OFFSETS
	.align		4
        /*00a8*/ 	.byte	0x04, 0x1c
        /*00aa*/ 	.short	(.L_2041 - .L_2040)


	//   ....[0]....
.L_2040:
        /*00ac*/ 	.word	0x00000010


	//----- nvinfo : EIATTR_MAX_THREADS
	.align		4
.L_2041:
        /*00b0*/ 	.byte	0x04, 0x05
        /*00b2*/ 	.short	(.L_2043 - .L_2042)
.L_2042:
        /*00b4*/ 	.word	0x00000140
        /*00b8*/ 	.word	0x00000001
        /*00bc*/ 	.word	0x00000001


	//----- nvinfo : EIATTR_CBANK_PARAM_SIZE
	.align		4
.L_2043:
        /*00c0*/ 	.byte	0x03, 0x19
        /*00c2*/ 	.short	0x0048


	//----- nvinfo : EIATTR_PARAM_CBANK
	.align		4
        /*00c4*/ 	.byte	0x04, 0x0a
        /*00c6*/ 	.short	(.L_2045 - .L_2044)
	.align		4
.L_2044:
        /*00c8*/ 	.word	index@(.nv.constant0._ZN13group_norm_v214gn_cuda_kernelI6__halfLi320ELi3ELi16ELi80ELi1024ELb1ELi64ELi320ELi320ELi4ELb1ELi27ELb0ELb0ENS_16CompileConditionILi1000EEEEEvPT_PKS4_S7_S7_flPfS8_Pj)
        /*00cc*/ 	.short	0x0380
        /*00ce*/ 	.short	0x0048


	//----- nvinfo : EIATTR_SW_WAR
	.align		4
.L_2045:
        /*00d0*/ 	.byte	0x04, 0x36
        /*00d2*/ 	.short	(.L_2047 - .L_2046)
.L_2046:
        /*00d4*/ 	.word	0x00000008
.L_2047:


//--------------------- .nv.callgraph             --------------------------
	.section	.nv.callgraph,"",@"SHT_CUDA_CALLGRAPH"
	.align	4
	.sectionentsize	8
	.align		4
        /*0000*/ 	.word	0x00000000
	.align		4
        /*0004*/ 	.word	0xffffffff
	.align		4
        /*0008*/ 	.word	0x00000000
	.align		4
        /*000c*/ 	.word	0xfffffffe
	.align		4
        /*0010*/ 	.word	0x00000000
	.align		4
        /*0014*/ 	.word	0xfffffffd
	.align		4
        /*0018*/ 	.word	0x00000000
	.align		4
        /*001c*/ 	.word	0xfffffffc


//--------------------- .text._ZN13group_norm_v218gn_bwd_cuda_kernelI13__nv_bfloat16Li320ELi3ELi32ELi40ELi1024ELb0ELb1ELi16ELi320ELi320ELi4ELb1ELi5ELb0ELb0ELNS_15WgradSyncMethodE2ENS_16CompileConditionILi1000EEEEEvPT_S6_S6_PKS5_S8_S8_S8_PKfflPfPj --------------------------
	.section	.text._ZN13group_norm_v218gn_bwd_cuda_kernelI13__nv_bfloat16Li320ELi3ELi32ELi40ELi1024ELb0ELb1ELi16ELi320ELi320ELi4ELb1ELi5ELb0ELb0ELNS_15WgradSyncMethodE2ENS_16CompileConditionILi1000EEEEEvPT_S6_S6_PKS5_S8_S8_S8_PKfflPfPj,"ax",@progbits
	.align	128
        .global         _ZN13group_norm_v218gn_bwd_cuda_kernelI13__nv_bfloat16Li320ELi3ELi32ELi40ELi1024ELb0ELb1ELi16ELi320ELi320ELi4ELb1ELi5ELb0ELb0ELNS_15WgradSyncMethodE2ENS_16CompileConditionILi1000EEEEEvPT_S6_S6_PKS5_S8_S8_S8_PKfflPfPj
        .type           _ZN13group_norm_v218gn_bwd_cuda_kernelI13__nv_bfloat16Li320ELi3ELi32ELi40ELi1024ELb0ELb1ELi16ELi320ELi320ELi4ELb1ELi5ELb0ELb0ELNS_15WgradSyncMethodE2ENS_16CompileConditionILi1000EEEEEvPT_S6_S6_PKS5_S8_S8_S8_PKfflPfPj,@function
        .size           _ZN13group_norm_v218gn_bwd_cuda_kernelI13__nv_bfloat16Li320ELi3ELi32ELi40ELi1024ELb0ELb1ELi16ELi320ELi320ELi4ELb1ELi5ELb0ELb0ELNS_15WgradSyncMethodE2ENS_16CompileConditionILi1000EEEEEvPT_S6_S6_PKS5_S8_S8_S8_PKfflPfPj,(.L_x_56 - _ZN13group_norm_v218gn_bwd_cuda_kernelI13__nv_bfloat16Li320ELi3ELi32ELi40ELi1024ELb0ELb1ELi16ELi320ELi320ELi4ELb1ELi5ELb0ELb0ELNS_15WgradSyncMethodE2ENS_16CompileConditionILi1000EEEEEvPT_S6_S6_PKS5_S8_S8_S8_PKfflPfPj)
        .other          _ZN13group_norm_v218gn_bwd_cuda_kernelI13__nv_bfloat16Li320ELi3ELi32ELi40ELi1024ELb0ELb1ELi16ELi320ELi320ELi4ELb1ELi5ELb0ELb0ELNS_15WgradSyncMethodE2ENS_16CompileConditionILi1000EEEEEvPT_S6_S6_PKS5_S8_S8_S8_PKfflPfPj,@"STO_CUDA_ENTRY STV_DEFAULT"
_ZN13group_norm_v218gn_bwd_cuda_kernelI13__nv_bfloat16Li320ELi3ELi32ELi40ELi1024ELb0ELb1ELi16ELi320ELi320ELi4ELb1ELi5ELb0ELb0ELNS_15WgradSyncMethodE2ENS_16CompileConditionILi1000EEEEEvPT_S6_S6_PKS5_S8_S8_S8_PKfflPfPj:
.text._ZN13group_norm_v218gn_bwd_cuda_kernelI13__nv_bfloat16Li320ELi3ELi32ELi40ELi1024ELb0ELb1ELi16ELi320ELi320ELi4ELb1ELi5ELb0ELb0ELNS_15WgradSyncMethodE2ENS_16CompileConditionILi1000EEEEEvPT_S6_S6_PKS5_S8_S8_S8_PKfflPfPj:
[----:B------:R-:W-:Y:S01]  /*0000*/  LDC R1, c[0x0][0x37c] ;  /* 0x0000df00ff017b82 */ /* 0x000fe20000000800 */
[----:B------:R-:W-:Y:S05]  /*0010*/  EXIT ;  /* 0x000000000000794d */ /* 0x000fea0003800000 */
.L_x_0:
[----:B------:R-:W-:-:S00]  /*0020*/  BRA `(.L_x_0) ;  /* 0xfffffffc00fc7947 */ /* 0x000fc0000383ffff */
[----:B------:R-:W-:-:S00]  /*0030*/  NOP ;  /* 0x0000000000007918 */ /* 0x000fc00000000000 */
        /* <DEDUP_REMOVED lines=12> */
.L_x_56:


//--------------------- .text._ZN13group_norm_v218gn_bwd_cuda_kernelI13__nv_bfloat16Li320ELi1ELi32ELi40ELi1024ELb0ELb1ELi32ELi320ELi320ELi4ELb1ELi4ELb0ELb0ELNS_15WgradSyncMethodE3ENS_16CompileConditionILi1000EEEEEvPT_S6_S6_PKS5_S8_S8_S8_PKfflPfPj --------------------------
	.section	.text._ZN13group_norm_v218gn_bwd_cuda_kernelI13__nv_bfloat16Li320ELi1ELi32ELi40ELi1024ELb0ELb1ELi32ELi320ELi320ELi4ELb1ELi4ELb0ELb0ELNS_15WgradSyncMethodE3ENS_16CompileConditionILi1000EEEEEvPT_S6_S6_PKS5_S8_S8_S8_PKfflPfPj,"ax",@progbits
	.align	128
        .global         _ZN13group_norm_v218gn_bwd_cuda_kernelI13__nv_bfloat16Li320ELi1ELi32ELi40ELi1024ELb0ELb1ELi32ELi320ELi320ELi4ELb1ELi4ELb0ELb0ELNS_15WgradSyncMethodE3ENS_16CompileConditionILi1000EEEEEvPT_S6_S6_PKS5_S8_S8_S8_PKfflPfPj
        .type           _ZN13group_norm_v218gn_bwd_cuda_kernelI13__nv_bfloat16Li320ELi1ELi32ELi40ELi1024ELb0ELb1ELi32ELi320ELi320ELi4ELb1ELi4ELb0ELb0ELNS_15WgradSyncMethodE3ENS_16CompileConditionILi1000EEEEEvPT_S6_S6_PKS5_S8_S8_S8_PKfflPfPj,@function
        .size           _ZN13group_norm_v218gn_bwd_cuda_kernelI13__nv_bfloat16Li320ELi1ELi32ELi40ELi1024ELb0ELb1ELi32ELi320ELi320ELi4ELb1ELi4ELb0ELb0ELNS_15WgradSyncMethodE3ENS_16CompileConditionILi1000EEEEEvPT_S6_S6_PKS5_S8_S8_S8_PKfflPfPj,(.L_x_57 - _ZN13group_norm_v218gn_bwd_cuda_kernelI13__nv_bfloat16Li320ELi1ELi32ELi40ELi1024ELb0ELb1ELi32ELi320ELi320ELi4ELb1ELi4ELb0ELb0ELNS_15WgradSyncMethodE3ENS_16CompileConditionILi1000EEEEEvPT_S6_S6_PKS5_S8_S8_S8_PKfflPfPj)
        .other          _ZN13group_norm_v218gn_bwd_cuda_kernelI13__nv_bfloat16Li320ELi1ELi32ELi40ELi1024ELb0ELb1ELi32ELi320ELi320ELi4ELb1ELi4ELb0ELb0ELNS_15WgradSyncMethodE3ENS_16CompileConditionILi1000EEEEEvPT_S6_S6_PKS5_S8_S8_S8_PKfflPfPj,@"STO_CUDA_ENTRY STV_DEFAULT"
_ZN13group_norm_v218gn_bwd_cuda_kernelI13__nv_bfloat16Li320ELi1ELi32ELi40ELi1024ELb0ELb1ELi32ELi320ELi320ELi4ELb1ELi4ELb0ELb0ELNS_15WgradSyncMethodE3ENS_16CompileConditionILi1000EEEEEvPT_S6_S6_PKS5_S8_S8_S8_PKfflPfPj:
.text._ZN13group_norm_v218gn_bwd_cuda_kernelI13__nv_bfloat16Li320ELi1ELi32ELi40ELi1024ELb0ELb1ELi32ELi320ELi320ELi4ELb1ELi4ELb0ELb0ELNS_15WgradSyncMethodE3ENS_16CompileConditionILi1000EEEEEvPT_S6_S6_PKS5_S8_S8_S8_PKfflPfPj:
[----:B------:R-:W-:Y:S01]  /*0000*/  LDC R1, c[0x0][0x37c] ;  /* 0x0000df00ff017b82 */ /* 0x000fe20000000800 */
[----:B------:R-:W-:Y:S05]  /*0010*/  EXIT ;  /* 0x000000000000794d */ /* 0x000fea0003800000 */
.L_x_1:
        /* <DEDUP_REMOVED lines=14> */
.L_x_57:


//--------------------- .text._ZN13group_norm_v218gn_bwd_cuda_kernelI13__nv_bfloat16Li320ELi1ELi32ELi40ELi1024ELb0ELb1ELi64ELi320ELi320ELi4ELb1ELi8ELb0ELb0ELNS_15WgradSyncMethodE3ENS_16CompileConditionILi1000EEEEEvPT_S6_S6_PKS5_S8_S8_S8_PKfflPfPj --------------------------
	.section	.text._ZN13group_norm_v218gn_bwd_cuda_kernelI13__nv_bfloat16Li320ELi1ELi32ELi40ELi1024ELb0ELb1ELi64ELi320ELi320ELi4ELb1ELi8ELb0ELb0ELNS_15WgradSyncMethodE3ENS_16CompileConditionILi1000EEEEEvPT_S6_S6_PKS5_S8_S8_S8_PKfflPfPj,"ax",@progbits
	.align	128
        .global         _ZN13group_norm_v218gn_bwd_cuda_kernelI13__nv_bfloat16Li320ELi1ELi32ELi40ELi1024ELb0ELb1ELi64ELi320ELi320ELi4ELb1ELi8ELb0ELb0ELNS_15WgradSyncMethodE3ENS_16CompileConditionILi1000EEEEEvPT_S6_S6_PKS5_S8_S8_S8_PKfflPfPj
        .type           _ZN13group_norm_v218gn_bwd_cuda_kernelI13__nv_bfloat16Li320ELi1ELi32ELi40ELi1024ELb0ELb1ELi64ELi320ELi320ELi4ELb1ELi8ELb0ELb0ELNS_15WgradSyncMethodE3ENS_16CompileConditionILi1000EEEEEvPT_S6_S6_PKS5_S8_S8_S8_PKfflPfPj,@function
        .size           _ZN13group_norm_v218gn_bwd_cuda_kernelI13__nv_bfloat16Li320ELi1ELi32ELi40ELi1024ELb0ELb1ELi64ELi320ELi320ELi4ELb1ELi8ELb0ELb0ELNS_15WgradSyncMethodE3ENS_16CompileConditionILi1000EEEEEvPT_S6_S6_PKS5_S8_S8_S8_PKfflPfPj,(.L_x_58 - _ZN13group_norm_v218gn_bwd_cuda_kernelI13__nv_bfloat16Li320ELi1ELi32ELi40ELi1024ELb0ELb1ELi64ELi320ELi320ELi4ELb1ELi8ELb0ELb0ELNS_15WgradSyncMethodE3ENS_16CompileConditionILi1000EEEEEvPT_S6_S6_PKS5_S8_S8_S8_PKfflPfPj)
        .other          _ZN13group_norm_v218gn_bwd_cuda_kernelI13__nv_bfloat16Li320ELi1ELi32ELi40ELi1024ELb0ELb1ELi64ELi320ELi320ELi4ELb1ELi8ELb0ELb0ELNS_15WgradSyncMethodE3ENS_16CompileConditionILi1000EEEEEvPT_S6_S6_PKS5_S8_S8_S8_PKfflPfPj,@"STO_CUDA_ENTRY STV_DEFAULT"
_ZN13group_norm_v218gn_bwd_cuda_kernelI13__nv_bfloat16Li320ELi1ELi32ELi40ELi1024ELb0ELb1ELi64ELi320ELi320ELi4ELb1ELi8ELb0ELb0ELNS_15WgradSyncMethodE3ENS_16CompileConditionILi1000EEEEEvPT_S6_S6_PKS5_S8_S8_S8_PKfflPfPj:
.text._ZN13group_norm_v218gn_bwd_cuda_kernelI13__nv_bfloat16Li320ELi1ELi32ELi40ELi1024ELb0ELb1ELi64ELi320ELi320ELi4ELb1ELi8ELb0ELb0ELNS_15WgradSyncMethodE3ENS_16CompileConditionILi1000EEEEEvPT_S6_S6_PKS5_S8_S8_S8_PKfflPfPj:
[----:B------:R-:W-:Y:S01]  /*0000*/  LDC R1, c[0x0][0x37c] ;  /* 0x0000df00ff017b82 */ /* 0x000fe20000000800 */
[----:B------:R-:W-:Y:S05]  /*0010*/  EXIT ;  /* 0x000000000000794d */ /* 0x000fea0003800000 */
.L_x_2:
        /* <DEDUP_REMOVED lines=14> */
.L_x_58:


//--------------------- .text._ZN13group_norm_v218gn_bwd_cuda_kernelI13__nv_bfloat16Li320ELi2ELi32ELi40ELi1024ELb0ELb1ELi32ELi320ELi320ELi4ELb1ELi8ELb0ELb0ELNS_15WgradSyncMethodE3ENS_16CompileConditionILi1000EEEEEvPT_S6_S6_PKS5_S8_S8_S8_PKfflPfPj --------------------------
	.section	.text._ZN13group_norm_v218gn_bwd_cuda_kernelI13__nv_bfloat16Li320ELi2ELi32ELi40ELi1024ELb0ELb1ELi32ELi320ELi320ELi4ELb1ELi8ELb0ELb0ELNS_15WgradSyncMethodE3ENS_16CompileConditionILi1000EEEEEvPT_S6_S6_PKS5_S8_S8_S8_PKfflPfPj,"ax",@progbits
	.align	128
        .global         _ZN13group_norm_v218gn_bwd_cuda_kernelI13__nv_bfloat16Li320ELi2ELi32ELi40ELi1024ELb0ELb1ELi32ELi320ELi320ELi4ELb1ELi8ELb0ELb0ELNS_15WgradSyncMethodE3ENS_16CompileConditionILi1000EEEEEvPT_S6_S6_PKS5_S8_S8_S8_PKfflPfPj
        .type           _ZN13group_norm_v218gn_bwd_cuda_kernelI13__nv_bfloat16Li320ELi2ELi32ELi40ELi1024ELb0ELb1ELi32ELi320ELi320ELi4ELb1ELi8ELb0ELb0ELNS_15WgradSyncMethodE3ENS_16CompileConditionILi1000EEEEEvPT_S6_S6_PKS5_S8_S8_S8_PKfflPfPj,@function
        .size           _ZN13group_norm_v218gn_bwd_cuda_kernelI13__nv_bfloat16Li320ELi2ELi32ELi40ELi1024ELb0ELb1ELi32ELi320ELi320ELi4ELb1ELi8ELb0ELb0ELNS_15WgradSyncMethodE3ENS_16CompileConditionILi1000EEEEEvPT_S6_S6_PKS5_S8_S8_S8_PKfflPfPj,(.L_x_59 - _ZN13group_norm_v218gn_bwd_cuda_kernelI13__nv_bfloat16Li320ELi2ELi32ELi40ELi1024ELb0ELb1ELi32ELi320ELi320ELi4ELb1ELi8ELb0ELb0ELNS_15WgradSyncMethodE3ENS_16CompileConditionILi1000EEEEEvPT_S6_S6_PKS5_S8_S8_S8_PKfflPfPj)
        .other          _ZN13group_norm_v218gn_bwd_cuda_kernelI13__nv_bfloat16Li320ELi2ELi32ELi40ELi1024ELb0ELb1ELi32ELi320ELi320ELi4ELb1ELi8ELb0ELb0ELNS_15WgradSyncMethodE3ENS_16CompileConditionILi1000EEEEEvPT_S6_S6_PKS5_S8_S8_S8_PKfflPfPj,@"STO_CUDA_ENTRY STV_DEFAULT"
_ZN13group_norm_v218gn_bwd_cuda_kernelI13__nv_bfloat16Li320ELi2ELi32ELi40ELi1024ELb0ELb1ELi32ELi320ELi320ELi4ELb1ELi8ELb0ELb0ELNS_15WgradSyncMethodE3ENS_16CompileConditionILi1000EEEEEvPT_S6_S6_PKS5_S8_S8_S8_PKfflPfPj:
.text._ZN13group_norm_v218gn_bwd_cuda_kernelI13__nv_bfloat16Li320ELi2ELi32ELi40ELi1024ELb0ELb1ELi32ELi320ELi320ELi4ELb1ELi8ELb0ELb0ELNS_15WgradSyncMethodE3ENS_16CompileConditionILi1000EEEEEvPT_S6_S6_PKS5_S8_S8_S8_PKfflPfPj:
[----:B------:R-:W-:Y:S01]  /*0000*/  LDC R1, c[0x0][0x37c] ;  /* 0x0000df00ff017b82 */ /* 0x000fe20000000800 */
[----:B------:R-:W-:Y:S05]  /*0010*/  EXIT ;  /* 0x000000000000794d */ /* 0x000fea0003800000 */
.L_x_3:
        /* <DEDUP_REMOVED lines=14> */
.L_x_59:


//--------------------- .text._ZN13group_norm_v218gn_bwd_cuda_kernelI13__nv_bfloat16Li320ELi3ELi32ELi40ELi1024ELb0ELb1ELi32ELi320ELi320ELi4ELb1ELi8ELb0ELb0ELNS_15WgradSyncMethodE3ENS_16CompileConditionILi1000EEEEEvPT_S6_S6_PKS5_S8_S8_S8_PKfflPfPj --------------------------
	.section	.text._ZN13group_norm_v218gn_bwd_cuda_kernelI13__nv_bfloat16Li320ELi3ELi32ELi40ELi1024ELb0ELb1ELi32ELi320ELi320ELi4ELb1ELi8ELb0ELb0ELNS_15WgradSyncMethodE3ENS_16CompileConditionILi1000EEEEEvPT_S6_S6_PKS5_S8_S8_S8_PKfflPfPj,"ax",@progbits
	.align	128
        .global         _ZN13group_norm_v218gn_bwd_cuda_kernelI13__nv_bfloat16Li320ELi3ELi32ELi40ELi1024ELb0ELb1ELi32ELi320ELi320ELi4ELb1ELi8ELb0ELb0ELNS_15WgradSyncMethodE3ENS_16CompileConditionILi1000EEEEEvPT_S6_S6_PKS5_S8_S8_S8_PKfflPfPj
        .type           _ZN13group_norm_v218gn_bwd_cuda_kernelI13__nv_bfloat16Li320ELi3ELi32ELi40ELi1024ELb0ELb1ELi32ELi320ELi320ELi4ELb1ELi8ELb0ELb0ELNS_15WgradSyncMethodE3ENS_16CompileConditionILi1000EEEEEvPT_S6_S6_PKS5_S8_S8_S8_PKfflPfPj,@function
        .size           _ZN13group_norm_v218gn_bwd_cuda_kernelI13__nv_bfloat16Li320ELi3ELi32ELi40ELi1024ELb0ELb1ELi32ELi320ELi320ELi4ELb1ELi8ELb0ELb0ELNS_15WgradSyncMethodE3ENS_16CompileConditionILi1000EEEEEvPT_S6_S6_PKS5_S8_S8_S8_PKfflPfPj,(.L_x_60 - _ZN13group_norm_v218gn_bwd_cuda_kernelI13__nv_bfloat16Li320ELi3ELi32ELi40ELi1024ELb0ELb1ELi32ELi320ELi320ELi4ELb1ELi8ELb0ELb0ELNS_15WgradSyncMethodE3ENS_16CompileConditionILi1000EEEEEvPT_S6_S6_PKS5_S8_S8_S8_PKfflPfPj)
        .other          _ZN13group_norm_v218gn_bwd_cuda_kernelI13__nv_bfloat16Li320ELi3ELi32ELi40ELi1024ELb0ELb1ELi32ELi320ELi320ELi4ELb1ELi8ELb0ELb0ELNS_15WgradSyncMethodE3ENS_16CompileConditionILi1000EEEEEvPT_S6_S6_PKS5_S8_S8_S8_PKfflPfPj,@"STO_CUDA_ENTRY STV_DEFAULT"
_ZN13group_norm_v218gn_bwd_cuda_kernelI13__nv_bfloat16Li320ELi3ELi32ELi40ELi1024ELb0ELb1ELi32ELi320ELi320ELi4ELb1ELi8ELb0ELb0ELNS_15WgradSyncMethodE3ENS_16CompileConditionILi1000EEEEEvPT_S6_S6_PKS5_S8_S8_S8_PKfflPfPj:
.text._ZN13group_norm_v218gn_bwd_cuda_kernelI13__nv_bfloat16Li320ELi3ELi32ELi40ELi1024ELb0ELb1ELi32ELi320ELi320ELi4ELb1ELi8ELb0ELb0ELNS_15WgradSyncMethodE3ENS_16CompileConditionILi1000EEEEEvPT_S6_S6_PKS5_S8_S8_S8_PKfflPfPj:
[----:B------:R-:W-:Y:S01]  /*0000*/  LDC R1, c[0x0][0x37c] ;  /* 0x0000df00ff017b82 */ /* 0x000fe20000000800 */
[----:B------:R-:W-:Y:S05]  /*0010*/  EXIT ;  /* 0x000000000000794d */ /* 0x000fea0003800000 */
.L_x_4:
        /* <DEDUP_REMOVED lines=14> */
.L_x_60:


//--------------------- .text._ZN13group_norm_v218gn_bwd_cuda_kernelI13__nv_bfloat16Li320ELi3ELi32ELi40ELi1024ELb0ELb1ELi32ELi320ELi320ELi4ELb1ELi12ELb0ELb0ELNS_15WgradSyncMethodE3ENS_16CompileConditionILi1000EEEEEvPT_S6_S6_PKS5_S8_S8_S8_PKfflPfPj --------------------------
	.section	.text._ZN13group_norm_v218gn_bwd_cuda_kernelI13__nv_bfloat16Li320ELi3ELi32ELi40ELi1024ELb0ELb1ELi32ELi320ELi320ELi4ELb1ELi12ELb0ELb0ELNS_15WgradSyncMethodE3ENS_16CompileConditionILi1000EEEEEvPT_S6_S6_PKS5_S8_S8_S8_PKfflPfPj,"ax",@progbits
	.align	128
        .global         _ZN13group_norm_v218gn_bwd_cuda_kernelI13__nv_bfloat16Li320ELi3ELi32ELi40ELi1024ELb0ELb1ELi32ELi320ELi320ELi4ELb1ELi12ELb0ELb0ELNS_15WgradSyncMethodE3ENS_16CompileConditionILi1000EEEEEvPT_S6_S6_PKS5_S8_S8_S8_PKfflPfPj
        .type           _ZN13group_norm_v218gn_bwd_cuda_kernelI13__nv_bfloat16Li320ELi3ELi32ELi40ELi1024ELb0ELb1ELi32ELi320ELi320ELi4ELb1ELi12ELb0ELb0ELNS_15WgradSyncMethodE3ENS_16CompileConditionILi1000EEEEEvPT_S6_S6_PKS5_S8_S8_S8_PKfflPfPj,@function
        .size           _ZN13group_norm_v218gn_bwd_cuda_kernelI13__nv_bfloat16Li320ELi3ELi32ELi40ELi1024ELb0ELb1ELi32ELi320ELi320ELi4ELb1ELi12ELb0ELb0ELNS_15WgradSyncMethodE3ENS_16CompileConditionILi1000EEEEEvPT_S6_S6_PKS5_S8_S8_S8_PKfflPfPj,(.L_x_61 - _ZN13group_norm_v218gn_bwd_cuda_kernelI13__nv_bfloat16Li320ELi3ELi32ELi40ELi1024ELb0ELb1ELi32ELi320ELi320ELi4ELb1ELi12ELb0ELb0ELNS_15WgradSyncMethodE3ENS_16CompileConditionILi1000EEEEEvPT_S6_S6_PKS5_S8_S8_S8_PKfflPfPj)
        .other          _ZN13group_norm_v218gn_bwd_cuda_kernelI13__nv_bfloat16Li320ELi3ELi32ELi40ELi1024ELb0ELb1ELi32ELi320ELi320ELi4ELb1ELi12ELb0ELb0ELNS_15WgradSyncMethodE3ENS_16CompileConditionILi1000EEEEEvPT_S6_S6_PKS5_S8_S8_S8_PKfflPfPj,@"STO_CUDA_ENTRY STV_DEFAULT"
_ZN13group_norm_v218gn_bwd_cuda_kernelI13__nv_bfloat16Li320ELi3ELi32ELi40ELi1024ELb0ELb1ELi32ELi320ELi320ELi4ELb1ELi12ELb0ELb0ELNS_15WgradSyncMethodE3ENS_16CompileConditionILi1000EEEEEvPT_S6_S6_PKS5_S8_S8_S8_PKfflPfPj:
.text._ZN13group_norm_v218gn_bwd_cuda_kernelI13__nv_bfloat16Li320ELi3ELi32ELi40ELi1024ELb0ELb1ELi32ELi320ELi320ELi4ELb1ELi12ELb0ELb0ELNS_15WgradSyncMethodE3ENS_16CompileConditionILi1000EEEEEvPT_S6_S6_PKS5_S8_S8_S8_PKfflPfPj:
[----:B------:R-:W-:Y:S01]  /*0000*/  LDC R1, c[0x0][0x37c] ;  /* 0x0000df00ff017b82 */ /* 0x000fe20000000800 */
[----:B------:R-:W-:Y:S05]  /*0010*/  EXIT ;  /* 0x000000000000794d */ /* 0x000fea0003800000 */
.L_x_5:
        /* <DEDUP_REMOVED lines=14> */
.L_x_61:


//--------------------- .text._ZN13group_norm_v218gn_bwd_cuda_kernelI13__nv_bfloat16Li320ELi3ELi16ELi80ELi1024ELb1ELb1ELi16ELi320ELi320ELi4ELb1ELi5ELb0ELb0ELNS_15WgradSyncMethodE2ENS_16CompileConditionILi1000EEEEEvPT_S6_S6_PKS5_S8_S8_S8_PKfflPfPj --------------------------
	.section	.text._ZN13group_norm_v218gn_bwd_cuda_kernelI13__nv_bfloat16Li320ELi3ELi16ELi80ELi1024ELb1ELb1ELi16ELi320ELi320ELi4ELb1ELi5ELb0ELb0ELNS_15WgradSyncMethodE2ENS_16CompileConditionILi1000EEEEEvPT_S6_S6_PKS5_S8_S8_S8_PKfflPfPj,"ax",@progbits
	.align	128
        .global         _ZN13group_norm_v218gn_bwd_cuda_kernelI13__nv_bfloat16Li320ELi3ELi16ELi80ELi1024ELb1ELb1ELi16ELi320ELi320ELi4ELb1ELi5ELb0ELb0ELNS_15WgradSyncMethodE2ENS_16CompileConditionILi1000EEEEEvPT_S6_S6_PKS5_S8_S8_S8_PKfflPfPj
        .type           _ZN13group_norm_v218gn_bwd_cuda_kernelI13__nv_bfloat16Li320ELi3ELi16ELi80ELi1024ELb1ELb1ELi16ELi320ELi320ELi4ELb1ELi5ELb0ELb0ELNS_15WgradSyncMethodE2ENS_16CompileConditionILi1000EEEEEvPT_S6_S6_PKS5_S8_S8_S8_PKfflPfPj,@function
        .size           _ZN13group_norm_v218gn_bwd_cuda_kernelI13__nv_bfloat16Li320ELi3ELi16ELi80ELi1024ELb1ELb1ELi16ELi320ELi320ELi4ELb1ELi5ELb0ELb0ELNS_15WgradSyncMethodE2ENS_16CompileConditionILi1000EEEEEvPT_S6_S6_PKS5_S8_S8_S8_PKfflPfPj,(.L_x_62 - _ZN13group_norm_v218gn_bwd_cuda_kernelI13__nv_bfloat16Li320ELi3ELi16ELi80ELi1024ELb1ELb1ELi16ELi320ELi320ELi4ELb1ELi5ELb0ELb0ELNS_15WgradSyncMethodE2ENS_16CompileConditionILi1000EEEEEvPT_S6_S6_PKS5_S8_S8_S8_PKfflPfPj)
        .other          _ZN13group_norm_v218gn_bwd_cuda_kernelI13__nv_bfloat16Li320ELi3ELi16ELi80ELi1024ELb1ELb1ELi16ELi320ELi320ELi4ELb1ELi5ELb0ELb0ELNS_15WgradSyncMethodE2ENS_16CompileConditionILi1000EEEEEvPT_S6_S6_PKS5_S8_S8_S8_PKfflPfPj,@"STO_CUDA_ENTRY STV_DEFAULT"
_ZN13group_norm_v218gn_bwd_cuda_kernelI13__nv_bfloat16Li320ELi3ELi16ELi80ELi1024ELb1ELb1ELi16ELi320ELi320ELi4ELb1ELi5ELb0ELb0ELNS_15WgradSyncMethodE2ENS_16CompileConditionILi1000EEEEEvPT_S6_S6_PKS5_S8_S8_S8_PKfflPfPj:
.text._ZN13group_norm_v218gn_bwd_cuda_kernelI13__nv_bfloat16Li320ELi3ELi16ELi80ELi1024ELb1ELb1ELi16ELi320ELi320ELi4ELb1ELi5ELb0ELb0ELNS_15WgradSyncMethodE2ENS_16CompileConditionILi1000EEEEEvPT_S6_S6_PKS5_S8_S8_S8_PKfflPfPj:
[----:B------:R-:W-:Y:S01]  /*0000*/  LDC R1, c[0x0][0x37c] ;  /* 0x0000df00ff017b82 */ /* 0x000fe20000000800 */
[----:B------:R-:W-:Y:S05]  /*0010*/  EXIT ;  /* 0x000000000000794d */ /* 0x000fea0003800000 */
.L_x_6:
        /* <DEDUP_REMOVED lines=14> */
.L_x_62:


//--------------------- .text._ZN13group_norm_v218gn_bwd_cuda_kernelI13__nv_bfloat16Li320ELi1ELi16ELi80ELi1024ELb1ELb1ELi32ELi320ELi320ELi4ELb1ELi4ELb0ELb0ELNS_15WgradSyncMethodE3ENS_16CompileConditionILi1000EEEEEvPT_S6_S6_PKS5_S8_S8_S8_PKfflPfPj --------------------------
	.section	.text._ZN13group_norm_v218gn_bwd_cuda_kernelI13__nv_bfloat16Li320ELi1ELi16ELi80ELi1024ELb1ELb1ELi32ELi320ELi320ELi4ELb1ELi4ELb0ELb0ELNS_15WgradSyncMethodE3ENS_16CompileConditionILi1000EEEEEvPT_S6_S6_PKS5_S8_S8_S8_PKfflPfPj,"ax",@progbits
	.align	128
        .global         _ZN13group_norm_v218gn_bwd_cuda_kernelI13__nv_bfloat16Li320ELi1ELi16ELi80ELi1024ELb1ELb1ELi32ELi320ELi320ELi4ELb1ELi4ELb0ELb0ELNS_15WgradSyncMethodE3ENS_16CompileConditionILi1000EEEEEvPT_S6_S6_PKS5_S8_S8_S8_PKfflPfPj
        .type           _ZN13group_norm_v218gn_bwd_cuda_kernelI13__nv_bfloat16Li320ELi1ELi16ELi80ELi1024ELb1ELb1ELi32ELi320ELi320ELi4ELb1ELi4ELb0ELb0ELNS_15WgradSyncMethodE3ENS_16CompileConditionILi1000EEEEEvPT_S6_S6_PKS5_S8_S8_S8_PKfflPfPj,@function
        .size           _ZN13group_norm_v218gn_bwd_cuda_kernelI13__nv_bfloat16Li320ELi1ELi16ELi80ELi1024ELb1ELb1ELi32ELi320ELi320ELi4ELb1ELi4ELb0ELb0ELNS_15WgradSyncMethodE3ENS_16CompileConditionILi1000EEEEEvPT_S6_S6_PKS5_S8_S8_S8_PKfflPfPj,(.L_x_63 - _ZN13group_norm_v218gn_bwd_cuda_kernelI13__nv_bfloat16Li320ELi1ELi16ELi80ELi1024ELb1ELb1ELi32ELi320ELi320ELi4ELb1ELi4ELb0ELb0ELNS_15WgradSyncMethodE3ENS_16CompileConditionILi1000EEEEEvPT_S6_S6_PKS5_S8_S8_S8_PKfflPfPj)
        .other          _ZN13group_norm_v218gn_bwd_cuda_kernelI13__nv_bfloat16Li320ELi1ELi16ELi80ELi1024ELb1ELb1ELi32ELi320ELi320ELi4ELb1ELi4ELb0ELb0ELNS_15WgradSyncMethodE3ENS_16CompileConditionILi1000EEEEEvPT_S6_S6_PKS5_S8_S8_S8_PKfflPfPj,@"STO_CUDA_ENTRY STV_DEFAULT"
_ZN13group_norm_v218gn_bwd_cuda_kernelI13__nv_bfloat16Li320ELi1ELi16ELi80ELi1024ELb1ELb1ELi32ELi320ELi320ELi4ELb1ELi4ELb0ELb0ELNS_15WgradSyncMethodE3ENS_16CompileConditionILi1000EEEEEvPT_S6_S6_PKS5_S8_S8_S8_PKfflPfPj:
.text._ZN13group_norm_v218gn_bwd_cuda_kernelI13__nv_bfloat16Li320ELi1ELi16ELi80ELi1024ELb1ELb1ELi32ELi320ELi320ELi4ELb1ELi4ELb0ELb0ELNS_15WgradSyncMethodE3ENS_16CompileConditionILi1000EEEEEvPT_S6_S6_PKS5_S8_S8_S8_PKfflPfPj:
[----:B------:R-:W-:Y:S01]  /*0000*/  LDC R1, c[0x0][0x37c] ;  /* 0x0000df00ff017b82 */ /* 0x000fe20000000800 */
[----:B------:R-:W-:Y:S05]  /*0010*/  EXIT ;  /* 0x000000000000794d */ /* 0x000fea0003800000 */
.L_x_7:
        /* <DEDUP_REMOVED lines=14> */
.L_x_63:


//--------------------- .text._ZN13group_norm_v218gn_bwd_cuda_kernelI13__nv_bfloat16Li320ELi1ELi16ELi80ELi1024ELb1ELb1ELi64ELi320ELi320ELi4ELb1ELi8ELb0ELb0ELNS_15WgradSyncMethodE3ENS_16CompileConditionILi1000EEEEEvPT_S6_S6_PKS5_S8_S8_S8_PKfflPfPj --------------------------
	.section	.text._ZN13group_norm_v218gn_bwd_cuda_kernelI13__nv_bfloat16Li320ELi1ELi16ELi80ELi1024ELb1ELb1ELi64ELi320ELi320ELi4ELb1ELi8ELb0ELb0ELNS_15WgradSyncMethodE3ENS_16CompileConditionILi1000EEEEEvPT_S6_S6_PKS5_S8_S8_S8_PKfflPfPj,"ax",@progbits
	.align	128
        .global         _ZN13group_norm_v218gn_bwd_cuda_kernelI13__nv_bfloat16Li320ELi1ELi16ELi80ELi1024ELb1ELb1ELi64ELi320ELi320ELi4ELb1ELi8ELb0ELb0ELNS_15WgradSyncMethodE3ENS_16CompileConditionILi1000EEEEEvPT_S6_S6_PKS5_S8_S8_S8_PKfflPfPj
        .type           _ZN13group_norm_v218gn_bwd_cuda_kernelI13__nv_bfloat16Li320ELi1ELi16ELi80ELi1024ELb1ELb1ELi64ELi320ELi320ELi4ELb1ELi8ELb0ELb0ELNS_15WgradSyncMethodE3ENS_16CompileConditionILi1000EEEEEvPT_S6_S6_PKS5_S8_S8_S8_PKfflPfPj,@function
        .size           _ZN13group_norm_v218gn_bwd_cuda_kernelI13__nv_bfloat16Li320ELi1ELi16ELi80ELi1024ELb1ELb1ELi64ELi320ELi320ELi4ELb1ELi8ELb0ELb0ELNS_15WgradSyncMethodE3ENS_16CompileConditionILi1000EEEEEvPT_S6_S6_PKS5_S8_S8_S8_PKfflPfPj,(.L_x_64 - _ZN13group_norm_v218gn_bwd_cuda_kernelI13__nv_bfloat16Li320ELi1ELi16ELi80ELi1024ELb1ELb1ELi64ELi320ELi320ELi4ELb1ELi8ELb0ELb0ELNS_15WgradSyncMethodE3ENS_16CompileConditionILi1000EEEEEvPT_S6_S6_PKS5_S8_S8_S8_PKfflPfPj)
        .other          _ZN13group_norm_v218gn_bwd_cuda_kernelI13__nv_bfloat16Li320ELi1ELi16ELi80ELi1024ELb1ELb1ELi64ELi320ELi320ELi4ELb1ELi8ELb0ELb0ELNS_15WgradSyncMethodE3ENS_16CompileConditionILi1000EEEEEvPT_S6_S6_PKS5_S8_S8_S8_PKfflPfPj,@"STO_CUDA_ENTRY STV_DEFAULT"
_ZN13group_norm_v218gn_bwd_cuda_kernelI13__nv_bfloat16Li320ELi1ELi16ELi80ELi1024ELb1ELb1ELi64ELi320ELi320ELi4ELb1ELi8ELb0ELb0ELNS_15WgradSyncMethodE3ENS_16CompileConditionILi1000EEEEEvPT_S6_S6_PKS5_S8_S8_S8_PKfflPfPj:
.text._ZN13group_norm_v218gn_bwd_cuda_kernelI13__nv_bfloat16Li320ELi1ELi16ELi80ELi1024ELb1ELb1ELi64ELi320ELi320ELi4ELb1ELi8ELb0ELb0ELNS_15WgradSyncMethodE3ENS_16CompileConditionILi1000EEEEEvPT_S6_S6_PKS5_S8_S8_S8_PKfflPfPj:
[----:B------:R-:W-:Y:S01]  /*0000*/  LDC R1, c[0x0][0x37c] ;  /* 0x0000df00ff017b82 */ /* 0x000fe20000000800 */
[----:B------:R-:W-:Y:S05]  /*0010*/  EXIT ;  /* 0x000000000000794d */ /* 0x000fea0003800000 */
.L_x_8:
        /* <DEDUP_REMOVED lines=14> */
.L_x_64:


//--------------------- .text._ZN13group_norm_v218gn_bwd_cuda_kernelI13__nv_bfloat16Li320ELi2ELi16ELi80ELi1024ELb1ELb1ELi32ELi320ELi320ELi4ELb1ELi8ELb0ELb0ELNS_15WgradSyncMethodE3ENS_16CompileConditionILi1000EEEEEvPT_S6_S6_PKS5_S8_S8_S8_PKfflPfPj --------------------------
	.section	.text._ZN13group_norm_v218gn_bwd_cuda_kernelI13__nv_bfloat16Li320ELi2ELi16ELi80ELi1024ELb1ELb1ELi32ELi320ELi320ELi4ELb1ELi8ELb0ELb0ELNS_15WgradSyncMethodE3ENS_16CompileConditionILi1000EEEEEvPT_S6_S6_PKS5_S8_S8_S8_PKfflPfPj,"ax",@progbits
	.align	128
        .global         _ZN13group_norm_v218gn_bwd_cuda_kernelI13__nv_bfloat16Li320ELi2ELi16ELi80ELi1024ELb1ELb1ELi32ELi320ELi320ELi4ELb1ELi8ELb0ELb0ELNS_15WgradSyncMethodE3ENS_16CompileConditionILi1000EEEEEvPT_S6_S6_PKS5_S8_S8_S8_PKfflPfPj
        .type           _ZN13group_norm_v218gn_bwd_cuda_kernelI13__nv_bfloat16Li320ELi2ELi16ELi80ELi1024ELb1ELb1ELi32ELi320ELi320ELi4ELb1ELi8ELb0ELb0ELNS_15WgradSyncMethodE3ENS_16CompileConditionILi1000EEEEEvPT_S6_S6_PKS5_S8_S8_S8_PKfflPfPj,@function
        .size           _ZN13group_norm_v218gn_bwd_cuda_kernelI13__nv_bfloat16Li320ELi2ELi16ELi80ELi1024ELb1ELb1ELi32ELi320ELi320ELi4ELb1ELi8ELb0ELb0ELNS_15WgradSyncMethodE3ENS_16CompileConditionILi1000EEEEEvPT_S6_S6_PKS5_S8_S8_S8_PKfflPfPj,(.L_x_65 - _ZN13group_norm_v218gn_bwd_cuda_kernelI13__nv_bfloat16Li320ELi2ELi16ELi80ELi1024ELb1ELb1ELi32ELi320ELi320ELi4ELb1ELi8ELb0ELb0ELNS_15WgradSyncMethodE3ENS_16CompileConditionILi1000EEEEEvPT_S6_S6_PKS5_S8_S8_S8_PKfflPfPj)
        .other          _ZN13group_norm_v218gn_bwd_cuda_kernelI13__nv_bfloat16Li320ELi2ELi16ELi80ELi1024ELb1ELb1ELi32ELi320ELi320ELi4ELb1ELi8ELb0ELb0ELNS_15WgradSyncMethodE3ENS_16CompileConditionILi1000EEEEEvPT_S6_S6_PKS5_S8_S8_S8_PKfflPfPj,@"STO_CUDA_ENTRY STV_DEFAULT"
_ZN13group_norm_v218gn_bwd_cuda_kernelI13__nv_bfloat16Li320ELi2ELi16ELi80ELi1024ELb1ELb1ELi32ELi320ELi320ELi4ELb1ELi8ELb0ELb0ELNS_15WgradSyncMethodE3ENS_16CompileConditionILi1000EEEEEvPT_S6_S6_PKS5_S8_S8_S8_PKfflPfPj:
.text._ZN13group_norm_v218gn_bwd_cuda_kernelI13__nv_bfloat16Li320ELi2ELi16ELi80ELi1024ELb1ELb1ELi32ELi320ELi320ELi4ELb1ELi8ELb0ELb0ELNS_15WgradSyncMethodE3ENS_16CompileConditionILi1000EEEEEvPT_S6_S6_PKS5_S8_S8_S8_PKfflPfPj:
[----:B------:R-:W-:Y:S01]  /*0000*/  LDC R1, c[0x0][0x37c] ;  /* 0x0000df00ff017b82 */ /* 0x000fe20000000800 */
[----:B------:R-:W-:Y:S05]  /*0010*/  EXIT ;  /* 0x000000000000794d */ /* 0x000fea0003800000 */
.L_x_9:
        /* <DEDUP_REMOVED lines=14> */
.L_x_65:


//--------------------- .text._ZN13group_norm_v218gn_bwd_cuda_kernelI13__nv_bfloat16Li320ELi3ELi16ELi80ELi1024ELb1ELb1ELi32ELi320ELi320ELi4ELb1ELi8ELb0ELb0ELNS_15WgradSyncMethodE3ENS_16CompileConditionILi1000EEEEEvPT_S6_S6_PKS5_S8_S8_S8_PKfflPfPj --------------------------
	.section	.text._ZN13group_norm_v218gn_bwd_cuda_kernelI13__nv_bfloat16Li320ELi3ELi16ELi80ELi1024ELb1ELb1ELi32ELi320ELi320ELi4ELb1ELi8ELb0ELb0ELNS_15WgradSyncMethodE3ENS_16CompileConditionILi1000EEEEEvPT_S6_S6_PKS5_S8_S8_S8_PKfflPfPj,"ax",@progbits
	.align	128
        .global         _ZN13group_norm_v218gn_bwd_cuda_kernelI13__nv_bfloat16Li320ELi3ELi16ELi80ELi1024ELb1ELb1ELi32ELi320ELi320ELi4ELb1ELi8ELb0ELb0ELNS_15WgradSyncMethodE3ENS_16CompileConditionILi1000EEEEEvPT_S6_S6_PKS5_S8_S8_S8_PKfflPfPj
        .type           _ZN13group_norm_v218gn_bwd_cuda_kernelI13__nv_bfloat16Li320ELi3ELi16ELi80ELi1024ELb1ELb1ELi32ELi320ELi320ELi4ELb1ELi8ELb0ELb0ELNS_15WgradSyncMethodE3ENS_16CompileConditionILi1000EEEEEvPT_S6_S6_PKS5_S8_S8_S8_PKfflPfPj,@function
        .size           _ZN13group_norm_v218gn_bwd_cuda_kernelI13__nv_bfloat16Li320ELi3ELi16ELi80ELi1024ELb1ELb1ELi32ELi320ELi320ELi4ELb1ELi8ELb0ELb0ELNS_15WgradSyncMethodE3ENS_16CompileConditionILi1000EEEEEvPT_S6_S6_PKS5_S8_S8_S8_PKfflPfPj,(.L_x_66 - _ZN13group_norm_v218gn_bwd_cuda_kernelI13__nv_bfloat16Li320ELi3ELi16ELi80ELi1024ELb1ELb1ELi32ELi320ELi320ELi4ELb1ELi8ELb0ELb0ELNS_15WgradSyncMethodE3ENS_16CompileConditionILi1000EEEEEvPT_S6_S6_PKS5_S8_S8_S8_PKfflPfPj)
        .other          _ZN13group_norm_v218gn_bwd_cuda_kernelI13__nv_bfloat16Li320ELi3ELi16ELi80ELi1024ELb1ELb1ELi32ELi320ELi320ELi4ELb1ELi8ELb0ELb0ELNS_15WgradSyncMethodE3ENS_16CompileConditionILi1000EEEEEvPT_S6_S6_PKS5_S8_S8_S8_PKfflPfPj,@"STO_CUDA_ENTRY STV_DEFAULT"
_ZN13group_norm_v218gn_bwd_cuda_kernelI13__nv_bfloat16Li320ELi3ELi16ELi80ELi1024ELb1ELb1ELi32ELi320ELi320ELi4ELb1ELi8ELb0ELb0ELNS_15WgradSyncMethodE3ENS_16CompileConditionILi1000EEEEEvPT_S6_S6_PKS5_S8_S8_S8_PKfflPfPj:
.text._ZN13group_norm_v218gn_bwd_cuda_kernelI13__nv_bfloat16Li320ELi3ELi16ELi80ELi1024ELb1ELb1ELi32ELi320ELi320ELi4ELb1ELi8ELb0ELb0ELNS_15WgradSyncMethodE3ENS_16CompileConditionILi1000EEEEEvPT_S6_S6_PKS5_S8_S8_S8_PKfflPfPj:
[----:B------:R-:W-:Y:S01]  /*0000*/  LDC R1, c[0x0][0x37c] ;  /* 0x0000df00ff017b82 */ /* 0x000fe20000000800 */
[----:B------:R-:W-:Y:S05]  /*0010*/  EXIT ;  /* 0x000000000000794d */ /* 0x000fea0003800000 */
.L_x_10:
        /* <DEDUP_REMOVED lines=14> */
.L_x_66:


//--------------------- .text._ZN13group_norm_v218gn_bwd_cuda_kernelI13__nv_bfloat16Li320ELi3ELi16ELi80ELi1024ELb1ELb1ELi32ELi320ELi320ELi4ELb1ELi12ELb0ELb0ELNS_15WgradSyncMethodE3ENS_16CompileConditionILi1000EEEEEvPT_S6_S6_PKS5_S8_S8_S8_PKfflPfPj --------------------------
	.section	.text._ZN13group_norm_v218gn_bwd_cuda_kernelI13__nv_bfloat16Li320ELi3ELi16ELi80ELi1024ELb1ELb1ELi32ELi320ELi320ELi4ELb1ELi12ELb0ELb0ELNS_15WgradSyncMethodE3ENS_16CompileConditionILi1000EEEEEvPT_S6_S6_PKS5_S8_S8_S8_PKfflPfPj,"ax",@progbits
	.align	128
        .global         _ZN13group_norm_v218gn_bwd_cuda_kernelI13__nv_bfloat16Li320ELi3ELi16ELi80ELi1024ELb1ELb1ELi32ELi320ELi320ELi4ELb1ELi12ELb0ELb0ELNS_15WgradSyncMethodE3ENS_16CompileConditionILi1000EEEEEvPT_S6_S6_PKS5_S8_S8_S8_PKfflPfPj
        .type           _ZN13group_norm_v218gn_bwd_cuda_kernelI13__nv_bfloat16Li320ELi3ELi16ELi80ELi1024ELb1ELb1ELi32ELi320ELi320ELi4ELb1ELi12ELb0ELb0ELNS_15WgradSyncMethodE3ENS_16CompileConditionILi1000EEEEEvPT_S6_S6_PKS5_S8_S8_S8_PKfflPfPj,@function
        .size           _ZN13group_norm_v218gn_bwd_cuda_kernelI13__nv_bfloat16Li320ELi3ELi16ELi80ELi1024ELb1ELb1ELi32ELi320ELi320ELi4ELb1ELi12ELb0ELb0ELNS_15WgradSyncMethodE3ENS_16CompileConditionILi1000EEEEEvPT_S6_S6_PKS5_S8_S8_S8_PKfflPfPj,(.L_x_67 - _ZN13group_norm_v218gn_bwd_cuda_kernelI13__nv_bfloat16Li320ELi3ELi16ELi80ELi1024ELb1ELb1ELi32ELi320ELi320ELi4ELb1ELi12ELb0ELb0ELNS_15WgradSyncMethodE3ENS_16CompileConditionILi1000EEEEEvPT_S6_S6_PKS5_S8_S8_S8_PKfflPfPj)
        .other          _ZN13group_norm_v218gn_bwd_cuda_kernelI13__nv_bfloat16Li320ELi3ELi16ELi80ELi1024ELb1ELb1ELi32ELi320ELi320ELi4ELb1ELi12ELb0ELb0ELNS_15WgradSyncMethodE3ENS_16CompileConditionILi1000EEEEEvPT_S6_S6_PKS5_S8_S8_S8_PKfflPfPj,@"STO_CUDA_ENTRY STV_DEFAULT"
_ZN13group_norm_v218gn_bwd_cuda_kernelI13__nv_bfloat16Li320ELi3ELi16ELi80ELi1024ELb1ELb1ELi32ELi320ELi320ELi4ELb1ELi12ELb0ELb0ELNS_15WgradSyncMethodE3ENS_16CompileConditionILi1000EEEEEvPT_S6_S6_PKS5_S8_S8_S8_PKfflPfPj:
.text._ZN13group_norm_v218gn_bwd_cuda_kernelI13__nv_bfloat16Li320ELi3ELi16ELi80ELi1024ELb1ELb1ELi32ELi320ELi320ELi4ELb1ELi12ELb0ELb0ELNS_15WgradSyncMethodE3ENS_16CompileConditionILi1000EEEEEvPT_S6_S6_PKS5_S8_S8_S8_PKfflPfPj:
[----:B------:R-:W-:Y:S01]  /*0000*/  LDC R1, c[0x0][0x37c] ;  /* 0x0000df00ff017b82 */ /* 0x000fe20000000800 */
[----:B------:R-:W-:Y:S05]  /*0010*/  EXIT ;  /* 0x000000000000794d */ /* 0x000fea0003800000 */
.L_x_11:
        /* <DEDUP_REMOVED lines=14> */
.L_x_67:


//--------------------- .text._ZN13group_norm_v214gn_cuda_kernelI13__nv_bfloat16Li320ELi3ELi32ELi40ELi1024ELb0ELi16ELi320ELi320ELi4ELb1ELi5ELb0ELb0ENS_16CompileConditionILi1000EEEEEvPT_PKS4_S7_S7_flPfS8_Pj --------------------------
	.section	.text._ZN13group_norm_v214gn_cuda_kernelI13__nv_bfloat16Li320ELi3ELi32ELi40ELi1024ELb0ELi16ELi320ELi320ELi4ELb1ELi5ELb0ELb0ENS_16CompileConditionILi1000EEEEEvPT_PKS4_S7_S7_flPfS8_Pj,"ax",@progbits
	.align	128
        .global         _ZN13group_norm_v214gn_cuda_kernelI13__nv_bfloat16Li320ELi3ELi32ELi40ELi1024ELb0ELi16ELi320ELi320ELi4ELb1ELi5ELb0ELb0ENS_16CompileConditionILi1000EEEEEvPT_PKS4_S7_S7_flPfS8_Pj
        .type           _ZN13group_norm_v214gn_cuda_kernelI13__nv_bfloat16Li320ELi3ELi32ELi40ELi1024ELb0ELi16ELi320ELi320ELi4ELb1ELi5ELb0ELb0ENS_16CompileConditionILi1000EEEEEvPT_PKS4_S7_S7_flPfS8_Pj,@function
        .size           _ZN13group_norm_v214gn_cuda_kernelI13__nv_bfloat16Li320ELi3ELi32ELi40ELi1024ELb0ELi16ELi320ELi320ELi4ELb1ELi5ELb0ELb0ENS_16CompileConditionILi1000EEEEEvPT_PKS4_S7_S7_flPfS8_Pj,(.L_x_68 - _ZN13group_norm_v214gn_cuda_kernelI13__nv_bfloat16Li320ELi3ELi32ELi40ELi1024ELb0ELi16ELi320ELi320ELi4ELb1ELi5ELb0ELb0ENS_16CompileConditionILi1000EEEEEvPT_PKS4_S7_S7_flPfS8_Pj)
        .other          _ZN13group_norm_v214gn_cuda_kernelI13__nv_bfloat16Li320ELi3ELi32ELi40ELi1024ELb0ELi16ELi320ELi320ELi4ELb1ELi5ELb0ELb0ENS_16CompileConditionILi1000EEEEEvPT_PKS4_S7_S7_flPfS8_Pj,@"STO_CUDA_ENTRY STV_DEFAULT"
_ZN13group_norm_v214gn_cuda_kernelI13__nv_bfloat16Li320ELi3ELi32ELi40ELi1024ELb0ELi16ELi320ELi320ELi4ELb1ELi5ELb0ELb0ENS_16CompileConditionILi1000EEEEEvPT_PKS4_S7_S7_flPfS8_Pj:
.text._ZN13group_norm_v214gn_cuda_kernelI13__nv_bfloat16Li320ELi3ELi32ELi40ELi1024ELb0ELi16ELi320ELi320ELi4ELb1ELi5ELb0ELb0ENS_16CompileConditionILi1000EEEEEvPT_PKS4_S7_S7_flPfS8_Pj:
[----:B------:R-:W-:Y:S01]  /*0000*/  LDC R1, c[0x0][0x37c] ;  /* 0x0000df00ff017b82 */ /* 0x000fe20000000800 */
[----:B------:R-:W-:Y:S05]  /*0010*/  EXIT ;  /* 0x000000000000794d */ /* 0x000fea0003800000 */
.L_x_12:
        /* <DEDUP_REMOVED lines=14> */
.L_x_68:


//--------------------- .text._ZN13group_norm_v214gn_cuda_kernelI13__nv_bfloat16Li320ELi1ELi32ELi40ELi1024ELb0ELi32ELi320ELi320ELi4ELb1ELi4ELb0ELb0ENS_16CompileConditionILi1000EEEEEvPT_PKS4_S7_S7_flPfS8_Pj --------------------------
	.section	.text._ZN13group_norm_v214gn_cuda_kernelI13__nv_bfloat16Li320ELi1ELi32ELi40ELi1024ELb0ELi32ELi320ELi320ELi4ELb1ELi4ELb0ELb0ENS_16CompileConditionILi1000EEEEEvPT_PKS4_S7_S7_flPfS8_Pj,"ax",@progbits
	.align	128
        .global         _ZN13group_norm_v214gn_cuda_kernelI13__nv_bfloat16Li320ELi1ELi32ELi40ELi1024ELb0ELi32ELi320ELi320ELi4ELb1ELi4ELb0ELb0ENS_16CompileConditionILi1000EEEEEvPT_PKS4_S7_S7_flPfS8_Pj
        .type           _ZN13group_norm_v214gn_cuda_kernelI13__nv_bfloat16Li320ELi1ELi32ELi40ELi1024ELb0ELi32ELi320ELi320ELi4ELb1ELi4ELb0ELb0ENS_16CompileConditionILi1000EEEEEvPT_PKS4_S7_S7_flPfS8_Pj,@function
        .size           _ZN13group_norm_v214gn_cuda_kernelI13__nv_bfloat16Li320ELi1ELi32ELi40ELi1024ELb0ELi32ELi320ELi320ELi4ELb1ELi4ELb0ELb0ENS_16CompileConditionILi1000EEEEEvPT_PKS4_S7_S7_flPfS8_Pj,(.L_x_69 - _ZN13group_norm_v214gn_cuda_kernelI13__nv_bfloat16Li320ELi1ELi32ELi40ELi1024ELb0ELi32ELi320ELi320ELi4ELb1ELi4ELb0ELb0ENS_16CompileConditionILi1000EEEEEvPT_PKS4_S7_S7_flPfS8_Pj)
        .other          _ZN13group_norm_v214gn_cuda_kernelI13__nv_bfloat16Li320ELi1ELi32ELi40ELi1024ELb0ELi32ELi320ELi320ELi4ELb1ELi4ELb0ELb0ENS_16CompileConditionILi1000EEEEEvPT_PKS4_S7_S7_flPfS8_Pj,@"STO_CUDA_ENTRY STV_DEFAULT"
_ZN13group_norm_v214gn_cuda_kernelI13__nv_bfloat16Li320ELi1ELi32ELi40ELi1024ELb0ELi32ELi320ELi320ELi4ELb1ELi4ELb0ELb0ENS_16CompileConditionILi1000EEEEEvPT_PKS4_S7_S7_flPfS8_Pj:
.text._ZN13group_norm_v214gn_cuda_kernelI13__nv_bfloat16Li320ELi1ELi32ELi40ELi1024ELb0ELi32ELi320ELi320ELi4ELb1ELi4ELb0ELb0ENS_16CompileConditionILi1000EEEEEvPT_PKS4_S7_S7_flPfS8_Pj:
[----:B------:R-:W-:Y:S01]  /*0000*/  LDC R1, c[0x0][0x37c] ;  /* 0x0000df00ff017b82 */ /* 0x000fe20000000800 */
[----:B------:R-:W-:Y:S05]  /*0010*/  EXIT ;  /* 0x000000000000794d */ /* 0x000fea0003800000 */
.L_x_13:
        /* <DEDUP_REMOVED lines=14> */
.L_x_69:


//--------------------- .text._ZN13group_norm_v214gn_cuda_kernelI13__nv_bfloat16Li320ELi3ELi32ELi40ELi1024ELb0ELi32ELi320ELi320ELi4ELb1ELi10ELb0ELb0ENS_16CompileConditionILi1000EEEEEvPT_PKS4_S7_S7_flPfS8_Pj --------------------------
	.section	.text._ZN13group_norm_v214gn_cuda_kernelI13__nv_bfloat16Li320ELi3ELi32ELi40ELi1024ELb0ELi32ELi320ELi320ELi4ELb1ELi10ELb0ELb0ENS_16CompileConditionILi1000EEEEEvPT_PKS4_S7_S7_flPfS8_Pj,"ax",@progbits
	.align	128
        .global         _ZN13group_norm_v214gn_cuda_kernelI13__nv_bfloat16Li320ELi3ELi32ELi40ELi1024ELb0ELi32ELi320ELi320ELi4ELb1ELi10ELb0ELb0ENS_16CompileConditionILi1000EEEEEvPT_PKS4_S7_S7_flPfS8_Pj
        .type           _ZN13group_norm_v214gn_cuda_kernelI13__nv_bfloat16Li320ELi3ELi32ELi40ELi1024ELb0ELi32ELi320ELi320ELi4ELb1ELi10ELb0ELb0ENS_16CompileConditionILi1000EEEEEvPT_PKS4_S7_S7_flPfS8_Pj,@function
        .size           _ZN13group_norm_v214gn_cuda_kernelI13__nv_bfloat16Li320ELi3ELi32ELi40ELi1024ELb0ELi32ELi320ELi320ELi4ELb1ELi10ELb0ELb0ENS_16CompileConditionILi1000EEEEEvPT_PKS4_S7_S7_flPfS8_Pj,(.L_x_70 - _ZN13group_norm_v214gn_cuda_kernelI13__nv_bfloat16Li320ELi3ELi32ELi40ELi1024ELb0ELi32ELi320ELi320ELi4ELb1ELi10ELb0ELb0ENS_16CompileConditionILi1000EEEEEvPT_PKS4_S7_S7_flPfS8_Pj)
        .other          _ZN13group_norm_v214gn_cuda_kernelI13__nv_bfloat16Li320ELi3ELi32ELi40ELi1024ELb0ELi32ELi320ELi320ELi4ELb1ELi10ELb0ELb0ENS_16CompileConditionILi1000EEEEEvPT_PKS4_S7_S7_flPfS8_Pj,@"STO_CUDA_ENTRY STV_DEFAULT"
_ZN13group_norm_v214gn_cuda_kernelI13__nv_bfloat16Li320ELi3ELi32ELi40ELi1024ELb0ELi32ELi320ELi320ELi4ELb1ELi10ELb0ELb0ENS_16CompileConditionILi1000EEEEEvPT_PKS4_S7_S7_flPfS8_Pj:
.text._ZN13group_norm_v214gn_cuda_kernelI13__nv_bfloat16Li320ELi3ELi32ELi40ELi1024ELb0ELi32ELi320ELi320ELi4ELb1ELi10ELb0ELb0ENS_16CompileConditionILi1000EEEEEvPT_PKS4_S7_S7_flPfS8_Pj:
[----:B------:R-:W-:Y:S01]  /*0000*/  LDC R1, c[0x0][0x37c] ;  /* 0x0000df00ff017b82 */ /* 0x000fe20000000800 */
[----:B------:R-:W-:Y:S05]  /*0010*/  EXIT ;  /* 0x000000000000794d */ /* 0x000fea0003800000 */
.L_x_14:
        /* <DEDUP_REMOVED lines=14> */
.L_x_70:


//--------------------- .text._ZN13group_norm_v214gn_cuda_kernelI13__nv_bfloat16Li320ELi1ELi32ELi40ELi1024ELb0ELi64ELi320ELi320ELi4ELb1ELi9ELb0ELb0ENS_16CompileConditionILi1000EEEEEvPT_PKS4_S7_S7_flPfS8_Pj --------------------------
	.section	.text._ZN13group_norm_v214gn_cuda_kernelI13__nv_bfloat16Li320ELi1ELi32ELi40ELi1024ELb0ELi64ELi320ELi320ELi4ELb1ELi9ELb0ELb0ENS_16CompileConditionILi1000EEEEEvPT_PKS4_S7_S7_flPfS8_Pj,"ax",@progbits
	.align	128
        .global         _ZN13group_norm_v214gn_cuda_kernelI13__nv_bfloat16Li320ELi1ELi32ELi40ELi1024ELb0ELi64ELi320ELi320ELi4ELb1ELi9ELb0ELb0ENS_16CompileConditionILi1000EEEEEvPT_PKS4_S7_S7_flPfS8_Pj
        .type           _ZN13group_norm_v214gn_cuda_kernelI13__nv_bfloat16Li320ELi1ELi32ELi40ELi1024ELb0ELi64ELi320ELi320ELi4ELb1ELi9ELb0ELb0ENS_16CompileConditionILi1000EEEEEvPT_PKS4_S7_S7_flPfS8_Pj,@function
        .size           _ZN13group_norm_v214gn_cuda_kernelI13__nv_bfloat16Li320ELi1ELi32ELi40ELi1024ELb0ELi64ELi320ELi320ELi4ELb1ELi9ELb0ELb0ENS_16CompileConditionILi1000EEEEEvPT_PKS4_S7_S7_flPfS8_Pj,(.L_x_71 - _ZN13group_norm_v214gn_cuda_kernelI13__nv_bfloat16Li320ELi1ELi32ELi40ELi1024ELb0ELi64ELi320ELi320ELi4ELb1ELi9ELb0ELb0ENS_16CompileConditionILi1000EEEEEvPT_PKS4_S7_S7_flPfS8_Pj)
        .other          _ZN13group_norm_v214gn_cuda_kernelI13__nv_bfloat16Li320ELi1ELi32ELi40ELi1024ELb0ELi64ELi320ELi320ELi4ELb1ELi9ELb0ELb0ENS_16CompileConditionILi1000EEEEEvPT_PKS4_S7_S7_flPfS8_Pj,@"STO_CUDA_ENTRY STV_DEFAULT"
_ZN13group_norm_v214gn_cuda_kernelI13__nv_bfloat16Li320ELi1ELi32ELi40ELi1024ELb0ELi64ELi320ELi320ELi4ELb1ELi9ELb0ELb0ENS_16CompileConditionILi1000EEEEEvPT_PKS4_S7_S7_flPfS8_Pj:
.text._ZN13group_norm_v214gn_cuda_kernelI13__nv_bfloat16Li320ELi1ELi32ELi40ELi1024ELb0ELi64ELi320ELi320ELi4ELb1ELi9ELb0ELb0ENS_16CompileConditionILi1000EEEEEvPT_PKS4_S7_S7_flPfS8_Pj:
[----:B------:R-:W-:Y:S01]  /*0000*/  LDC R1, c[0x0][0x37c] ;  /* 0x0000df00ff017b82 */ /* 0x000fe20000000800 */
[----:B------:R-:W-:Y:S05]  /*0010*/  EXIT ;  /* 0x000000000000794d */ /* 0x000fea0003800000 */
.L_x_15:
        /* <DEDUP_REMOVED lines=14> */
.L_x_71:


//--------------------- .text._ZN13group_norm_v214gn_cuda_kernelI13__nv_bfloat16Li320ELi1ELi32ELi40ELi1024ELb0ELi128ELi320ELi320ELi4ELb1ELi18ELb0ELb0ENS_16CompileConditionILi1000EEEEEvPT_PKS4_S7_S7_flPfS8_Pj --------------------------
	.section	.text._ZN13group_norm_v214gn_cuda_kernelI13__nv_bfloat16Li320ELi1ELi32ELi40ELi1024ELb0ELi128ELi320ELi320ELi4ELb1ELi18ELb0ELb0ENS_16CompileConditionILi1000EEEEEvPT_PKS4_S7_S7_flPfS8_Pj,"ax",@progbits
	.align	128
        .global         _ZN13group_norm_v214gn_cuda_kernelI13__nv_bfloat16Li320ELi1ELi32ELi40ELi1024ELb0ELi128ELi320ELi320ELi4ELb1ELi18ELb0ELb0ENS_16CompileConditionILi1000EEEEEvPT_PKS4_S7_S7_flPfS8_Pj
        .type           _ZN13group_norm_v214gn_cuda_kernelI13__nv_bfloat16Li320ELi1ELi32ELi40ELi1024ELb0ELi128ELi320ELi320ELi4ELb1ELi18ELb0ELb0ENS_16CompileConditionILi1000EEEEEvPT_PKS4_S7_S7_flPfS8_Pj,@function
        .size           _ZN13group_norm_v214gn_cuda_kernelI13__nv_bfloat16Li320ELi1ELi32ELi40ELi1024ELb0ELi128ELi320ELi320ELi4ELb1ELi18ELb0ELb0ENS_16CompileConditionILi1000EEEEEvPT_PKS4_S7_S7_flPfS8_Pj,(.L_x_72 - _ZN13group_norm_v214gn_cuda_kernelI13__nv_bfloat16Li320ELi1ELi32ELi40ELi1024ELb0ELi128ELi320ELi320ELi4ELb1ELi18ELb0ELb0ENS_16CompileConditionILi1000EEEEEvPT_PKS4_S7_S7_flPfS8_Pj)
        .other          _ZN13group_norm_v214gn_cuda_kernelI13__nv_bfloat16Li320ELi1ELi32ELi40ELi1024ELb0ELi128ELi320ELi320ELi4ELb1ELi18ELb0ELb0ENS_16CompileConditionILi1000EEEEEvPT_PKS4_S7_S7_flPfS8_Pj,@"STO_CUDA_ENTRY STV_DEFAULT"
_ZN13group_norm_v214gn_cuda_kernelI13__nv_bfloat16Li320ELi1ELi32ELi40ELi1024ELb0ELi128ELi320ELi320ELi4ELb1ELi18ELb0ELb0ENS_16CompileConditionILi1000EEEEEvPT_PKS4_S7_S7_flPfS8_Pj:
.text._ZN13group_norm_v214gn_cuda_kernelI13__nv_bfloat16Li320ELi1ELi32ELi40ELi1024ELb0ELi128ELi320ELi320ELi4ELb1ELi18ELb0ELb0ENS_16CompileConditionILi1000EEEEEvPT_PKS4_S7_S7_flPfS8_Pj:
[----:B------:R-:W-:Y:S01]  /*0000*/  LDC R1, c[0x0][0x37c] ;  /* 0x0000df00ff017b82 */ /* 0x000fe20000000800 */
[----:B------:R-:W-:Y:S05]  /*0010*/  EXIT ;  /* 0x000000000000794d */ /* 0x000fea0003800000 */
.L_x_16:
        /* <DEDUP_REMOVED lines=14> */
.L_x_72:


//--------------------- .text._ZN13group_norm_v214gn_cuda_kernelI13__nv_bfloat16Li320ELi2ELi32ELi40ELi1024ELb0ELi64ELi320ELi320ELi4ELb1ELi18ELb0ELb0ENS_16CompileConditionILi1000EEEEEvPT_PKS4_S7_S7_flPfS8_Pj --------------------------
	.section	.text._ZN13group_norm_v214gn_cuda_kernelI13__nv_bfloat16Li320ELi2ELi32ELi40ELi1024ELb0ELi64ELi320ELi320ELi4ELb1ELi18ELb0ELb0ENS_16CompileConditionILi1000EEEEEvPT_PKS4_S7_S7_flPfS8_Pj,"ax",@progbits
	.align	128
        .global         _ZN13group_norm_v214gn_cuda_kernelI13__nv_bfloat16Li320ELi2ELi32ELi40ELi1024ELb0ELi64ELi320ELi320ELi4ELb1ELi18ELb0ELb0ENS_16CompileConditionILi1000EEEEEvPT_PKS4_S7_S7_flPfS8_Pj
        .type           _ZN13group_norm_v214gn_cuda_kernelI13__nv_bfloat16Li320ELi2ELi32ELi40ELi1024ELb0ELi64ELi320ELi320ELi4ELb1ELi18ELb0ELb0ENS_16CompileConditionILi1000EEEEEvPT_PKS4_S7_S7_flPfS8_Pj,@function
        .size           _ZN13group_norm_v214gn_cuda_kernelI13__nv_bfloat16Li320ELi2ELi32ELi40ELi1024ELb0ELi64ELi320ELi320ELi4ELb1ELi18ELb0ELb0ENS_16CompileConditionILi1000EEEEEvPT_PKS4_S7_S7_flPfS8_Pj,(.L_x_73 - _ZN13group_norm_v214gn_cuda_kernelI13__nv_bfloat16Li320ELi2ELi32ELi40ELi1024ELb0ELi64ELi320ELi320ELi4ELb1ELi18ELb0ELb0ENS_16CompileConditionILi1000EEEEEvPT_PKS4_S7_S7_flPfS8_Pj)
        .other          _ZN13group_norm_v214gn_cuda_kernelI13__nv_bfloat16Li320ELi2ELi32ELi40ELi1024ELb0ELi64ELi320ELi320ELi4ELb1ELi18ELb0ELb0ENS_16CompileConditionILi1000EEEEEvPT_PKS4_S7_S7_flPfS8_Pj,@"STO_CUDA_ENTRY STV_DEFAULT"
_ZN13group_norm_v214gn_cuda_kernelI13__nv_bfloat16Li320ELi2ELi32ELi40ELi1024ELb0ELi64ELi320ELi320ELi4ELb1ELi18ELb0ELb0ENS_16CompileConditionILi1000EEEEEvPT_PKS4_S7_S7_flPfS8_Pj:
.text._ZN13group_norm_v214gn_cuda_kernelI13__nv_bfloat16Li320ELi2ELi32ELi40ELi1024ELb0ELi64ELi320ELi320ELi4ELb1ELi18ELb0ELb0ENS_16CompileConditionILi1000EEEEEvPT_PKS4_S7_S7_flPfS8_Pj:
[----:B------:R-:W-:Y:S01]  /*0000*/  LDC R1, c[0x0][0x37c] ;  /* 0x0000df00ff017b82 */ /* 0x000fe20000000800 */
[----:B------:R-:W-:Y:S05]  /*0010*/  EXIT ;  /* 0x000000000000794d */ /* 0x000fea0003800000 */
.L_x_17:
        /* <DEDUP_REMOVED lines=14> */
.L_x_73:


//--------------------- .text._ZN13group_norm_v214gn_cuda_kernelI13__nv_bfloat16Li320ELi3ELi32ELi40ELi1024ELb0ELi64ELi320ELi320ELi4ELb1ELi21ELb0ELb0ENS_16CompileConditionILi1000EEEEEvPT_PKS4_S7_S7_flPfS8_Pj --------------------------
	.section	.text._ZN13group_norm_v214gn_cuda_kernelI13__nv_bfloat16Li320ELi3ELi32ELi40ELi1024ELb0ELi64ELi320ELi320ELi4ELb1ELi21ELb0ELb0ENS_16CompileConditionILi1000EEEEEvPT_PKS4_S7_S7_flPfS8_Pj,"ax",@progbits
	.align	128
        .global         _ZN13group_norm_v214gn_cuda_kernelI13__nv_bfloat16Li320ELi3ELi32ELi40ELi1024ELb0ELi64ELi320ELi320ELi4ELb1ELi21ELb0ELb0ENS_16CompileConditionILi1000EEEEEvPT_PKS4_S7_S7_flPfS8_Pj
        .type           _ZN13group_norm_v214gn_cuda_kernelI13__nv_bfloat16Li320ELi3ELi32ELi40ELi1024ELb0ELi64ELi320ELi320ELi4ELb1ELi21ELb0ELb0ENS_16CompileConditionILi1000EEEEEvPT_PKS4_S7_S7_flPfS8_Pj,@function
        .size           _ZN13group_norm_v214gn_cuda_kernelI13__nv_bfloat16Li320ELi3ELi32ELi40ELi1024ELb0ELi64ELi320ELi320ELi4ELb1ELi21ELb0ELb0ENS_16CompileConditionILi1000EEEEEvPT_PKS4_S7_S7_flPfS8_Pj,(.L_x_74 - _ZN13group_norm_v214gn_cuda_kernelI13__nv_bfloat16Li320ELi3ELi32ELi40ELi1024ELb0ELi64ELi320ELi320ELi4ELb1ELi21ELb0ELb0ENS_16CompileConditionILi1000EEEEEvPT_PKS4_S7_S7_flPfS8_Pj)
        .other          _ZN13group_norm_v214gn_cuda_kernelI13__nv_bfloat16Li320ELi3ELi32ELi40ELi1024ELb0ELi64ELi320ELi320ELi4ELb1ELi21ELb0ELb0ENS_16CompileConditionILi1000EEEEEvPT_PKS4_S7_S7_flPfS8_Pj,@"STO_CUDA_ENTRY STV_DEFAULT"
_ZN13group_norm_v214gn_cuda_kernelI13__nv_bfloat16Li320ELi3ELi32ELi40ELi1024ELb0ELi64ELi320ELi320ELi4ELb1ELi21ELb0ELb0ENS_16CompileConditionILi1000EEEEEvPT_PKS4_S7_S7_flPfS8_Pj:
.text._ZN13group_norm_v214gn_cuda_kernelI13__nv_bfloat16Li320ELi3ELi32ELi40ELi1024ELb0ELi64ELi320ELi320ELi4ELb1ELi21ELb0ELb0ENS_16CompileConditionILi1000EEEEEvPT_PKS4_S7_S7_flPfS8_Pj:
[----:B------:R-:W-:Y:S01]  /*0000*/  LDC R1, c[0x0][0x37c] ;  /* 0x0000df00ff017b82 */ /* 0x000fe20000000800 */
[----:B------:R-:W-:Y:S05]  /*0010*/  EXIT ;  /* 0x000000000000794d */ /* 0x000fea0003800000 */
.L_x_18:
        /* <DEDUP_REMOVED lines=14> */
.L_x_74:


//--------------------- .text._ZN13group_norm_v214gn_cuda_kernelI13__nv_bfloat16Li320ELi3ELi32ELi40ELi1024ELb0ELi64ELi320ELi320ELi4ELb1ELi27ELb0ELb0ENS_16CompileConditionILi1000EEEEEvPT_PKS4_S7_S7_flPfS8_Pj --------------------------
	.section	.text._ZN13group_norm_v214gn_cuda_kernelI13__nv_bfloat16Li320ELi3ELi32ELi40ELi1024ELb0ELi64ELi320ELi320ELi4ELb1ELi27ELb0ELb0ENS_16CompileConditionILi1000EEEEEvPT_PKS4_S7_S7_flPfS8_Pj,"ax",@progbits
	.align	128
        .global         _ZN13group_norm_v214gn_cuda_kernelI13__nv_bfloat16Li320ELi3ELi32ELi40ELi1024ELb0ELi64ELi320ELi320ELi4ELb1ELi27ELb0ELb0ENS_16CompileConditionILi1000EEEEEvPT_PKS4_S7_S7_flPfS8_Pj
        .type           _ZN13group_norm_v214gn_cuda_kernelI13__nv_bfloat16Li320ELi3ELi32ELi40ELi1024ELb0ELi64ELi320ELi320ELi4ELb1ELi27ELb0ELb0ENS_16CompileConditionILi1000EEEEEvPT_PKS4_S7_S7_flPfS8_Pj,@function
        .size           _ZN13group_norm_v214gn_cuda_kernelI13__nv_bfloat16Li320ELi3ELi32ELi40ELi1024ELb0ELi64ELi320ELi320ELi4ELb1ELi27ELb0ELb0ENS_16CompileConditionILi1000EEEEEvPT_PKS4_S7_S7_flPfS8_Pj,(.L_x_75 - _ZN13group_norm_v214gn_cuda_kernelI13__nv_bfloat16Li320ELi3ELi32ELi40ELi1024ELb0ELi64ELi320ELi320ELi4ELb1ELi27ELb0ELb0ENS_16CompileConditionILi1000EEEEEvPT_PKS4_S7_S7_flPfS8_Pj)
        .other          _ZN13group_norm_v214gn_cuda_kernelI13__nv_bfloat16Li320ELi3ELi32ELi40ELi1024ELb0ELi64ELi320ELi320ELi4ELb1ELi27ELb0ELb0ENS_16CompileConditionILi1000EEEEEvPT_PKS4_S7_S7_flPfS8_Pj,@"STO_CUDA_ENTRY STV_DEFAULT"
_ZN13group_norm_v214gn_cuda_kernelI13__nv_bfloat16Li320ELi3ELi32ELi40ELi1024ELb0ELi64ELi320ELi320ELi4ELb1ELi27ELb0ELb0ENS_16CompileConditionILi1000EEEEEvPT_PKS4_S7_S7_flPfS8_Pj:
.text._ZN13group_norm_v214gn_cuda_kernelI13__nv_bfloat16Li320ELi3ELi32ELi40ELi1024ELb0ELi64ELi320ELi320ELi4ELb1ELi27ELb0ELb0ENS_16CompileConditionILi1000EEEEEvPT_PKS4_S7_S7_flPfS8_Pj:
[----:B------:R-:W-:Y:S01]  /*0000*/  LDC R1, c[0x0][0x37c] ;  /* 0x0000df00ff017b82 */ /* 0x000fe20000000800 */
[----:B------:R-:W-:Y:S05]  /*0010*/  EXIT ;  /* 0x000000000000794d */ /* 0x000fea0003800000 */
.L_x_19:
        /* <DEDUP_REMOVED lines=14> */
.L_x_75:


//--------------------- .text._ZN13group_norm_v214gn_cuda_kernelI13__nv_bfloat16Li320ELi3ELi16ELi80ELi1024ELb1ELi16ELi320ELi320ELi4ELb1ELi5ELb0ELb0ENS_16CompileConditionILi1000EEEEEvPT_PKS4_S7_S7_flPfS8_Pj --------------------------
	.section	.text._ZN13group_norm_v214gn_cuda_kernelI13__nv_bfloat16Li320ELi3ELi16ELi80ELi1024ELb1ELi16ELi320ELi320ELi4ELb1ELi5ELb0ELb0ENS_16CompileConditionILi1000EEEEEvPT_PKS4_S7_S7_flPfS8_Pj,"ax",@progbits
	.align	128
        .global         _ZN13group_norm_v214gn_cuda_kernelI13__nv_bfloat16Li320ELi3ELi16ELi80ELi1024ELb1ELi16ELi320ELi320ELi4ELb1ELi5ELb0ELb0ENS_16CompileConditionILi1000EEEEEvPT_PKS4_S7_S7_flPfS8_Pj
        .type           _ZN13group_norm_v214gn_cuda_kernelI13__nv_bfloat16Li320ELi3ELi16ELi80ELi1024ELb1ELi16ELi320ELi320ELi4ELb1ELi5ELb0ELb0ENS_16CompileConditionILi1000EEEEEvPT_PKS4_S7_S7_flPfS8_Pj,@function
        .size           _ZN13group_norm_v214gn_cuda_kernelI13__nv_bfloat16Li320ELi3ELi16ELi80ELi1024ELb1ELi16ELi320ELi320ELi4ELb1ELi5ELb0ELb0ENS_16CompileConditionILi1000EEEEEvPT_PKS4_S7_S7_flPfS8_Pj,(.L_x_76 - _ZN13group_norm_v214gn_cuda_kernelI13__nv_bfloat16Li320ELi3ELi16ELi80ELi1024ELb1ELi16ELi320ELi320ELi4ELb1ELi5ELb0ELb0ENS_16CompileConditionILi1000EEEEEvPT_PKS4_S7_S7_flPfS8_Pj)
        .other          _ZN13group_norm_v214gn_cuda_kernelI13__nv_bfloat16Li320ELi3ELi16ELi80ELi1024ELb1ELi16ELi320ELi320ELi4ELb1ELi5ELb0ELb0ENS_16CompileConditionILi1000EEEEEvPT_PKS4_S7_S7_flPfS8_Pj,@"STO_CUDA_ENTRY STV_DEFAULT"
_ZN13group_norm_v214gn_cuda_kernelI13__nv_bfloat16Li320ELi3ELi16ELi80ELi1024ELb1ELi16ELi320ELi320ELi4ELb1ELi5ELb0ELb0ENS_16CompileConditionILi1000EEEEEvPT_PKS4_S7_S7_flPfS8_Pj:
.text._ZN13group_norm_v214gn_cuda_kernelI13__nv_bfloat16Li320ELi3ELi16ELi80ELi1024ELb1ELi16ELi320ELi320ELi4ELb1ELi5ELb0ELb0ENS_16CompileConditionILi1000EEEEEvPT_PKS4_S7_S7_flPfS8_Pj:
[----:B------:R-:W-:Y:S01]  /*0000*/  LDC R1, c[0x0][0x37c] ;  /* 0x0000df00ff017b82 */ /* 0x000fe20000000800 */
[----:B------:R-:W-:Y:S05]  /*0010*/  EXIT ;  /* 0x000000000000794d */ /* 0x000fea0003800000 */
.L_x_20:
        /* <DEDUP_REMOVED lines=14> */
.L_x_76:


//--------------------- .text._ZN13group_norm_v214gn_cuda_kernelI13__nv_bfloat16Li320ELi1ELi16ELi80ELi1024ELb1ELi32ELi320ELi320ELi4ELb1ELi4ELb0ELb0ENS_16CompileConditionILi1000EEEEEvPT_PKS4_S7_S7_flPfS8_Pj --------------------------
	.section	.text._ZN13group_norm_v214gn_cuda_kernelI13__nv_bfloat16Li320ELi1ELi16ELi80ELi1024ELb1ELi32ELi320ELi320ELi4ELb1ELi4ELb0ELb0ENS_16CompileConditionILi1000EEEEEvPT_PKS4_S7_S7_flPfS8_Pj,"ax",@progbits
	.align	128
        .global         _ZN13group_norm_v214gn_cuda_kernelI13__nv_bfloat16Li320ELi1ELi16ELi80ELi1024ELb1ELi32ELi320ELi320ELi4ELb1ELi4ELb0ELb0ENS_16CompileConditionILi1000EEEEEvPT_PKS4_S7_S7_flPfS8_Pj
        .type           _ZN13group_norm_v214gn_cuda_kernelI13__nv_bfloat16Li320ELi1ELi16ELi80ELi1024ELb1ELi32ELi320ELi320ELi4ELb1ELi4ELb0ELb0ENS_16CompileConditionILi1000EEEEEvPT_PKS4_S7_S7_flPfS8_Pj,@function
        .size           _ZN13group_norm_v214gn_cuda_kernelI13__nv_bfloat16Li320ELi1ELi16ELi80ELi1024ELb1ELi32ELi320ELi320ELi4ELb1ELi4ELb0ELb0ENS_16CompileConditionILi1000EEEEEvPT_PKS4_S7_S7_flPfS8_Pj,(.L_x_77 - _ZN13group_norm_v214gn_cuda_kernelI13__nv_bfloat16Li320ELi1ELi16ELi80ELi1024ELb1ELi32ELi320ELi320ELi4ELb1ELi4ELb0ELb0ENS_16CompileConditionILi1000EEEEEvPT_PKS4_S7_S7_flPfS8_Pj)
        .other          _ZN13group_norm_v214gn_cuda_kernelI13__nv_bfloat16Li320ELi1ELi16ELi80ELi1024ELb1ELi32ELi320ELi320ELi4ELb1ELi4ELb0ELb0ENS_16CompileConditionILi1000EEEEEvPT_PKS4_S7_S7_flPfS8_Pj,@"STO_CUDA_ENTRY STV_DEFAULT"
_ZN13group_norm_v214gn_cuda_kernelI13__nv_bfloat16Li320ELi1ELi16ELi80ELi1024ELb1ELi32ELi320ELi320ELi4ELb1ELi4ELb0ELb0ENS_16CompileConditionILi1000EEEEEvPT_PKS4_S7_S7_flPfS8_Pj:
.text._ZN13group_norm_v214gn_cuda_kernelI13__nv_bfloat16Li320ELi1ELi16ELi80ELi1024ELb1ELi32ELi320ELi320ELi4ELb1ELi4ELb0ELb0ENS_16CompileConditionILi1000EEEEEvPT_PKS4_S7_S7_flPfS8_Pj:
[----:B------:R-:W-:Y:S01]  /*0000*/  LDC R1, c[0x0][0x37c] ;  /* 0x0000df00ff017b82 */ /* 0x000fe20000000800 */
[----:B------:R-:W-:Y:S05]  /*0010*/  EXIT ;  /* 0x000000000000794d */ /* 0x000fea0003800000 */
.L_x_21:
        /* <DEDUP_REMOVED lines=14> */
.L_x_77:


//--------------------- .text._ZN13group_norm_v214gn_cuda_kernelI13__nv_bfloat16Li320ELi3ELi16ELi80ELi1024ELb1ELi32ELi320ELi320ELi4ELb1ELi10ELb0ELb0ENS_16CompileConditionILi1000EEEEEvPT_PKS4_S7_S7_flPfS8_Pj --------------------------
	.section	.text._ZN13group_norm_v214gn_cuda_kernelI13__nv_bfloat16Li320ELi3ELi16ELi80ELi1024ELb1ELi32ELi320ELi320ELi4ELb1ELi10ELb0ELb0ENS_16CompileConditionILi1000EEEEEvPT_PKS4_S7_S7_flPfS8_Pj,"ax",@progbits
	.align	128
        .global         _ZN13group_norm_v214gn_cuda_kernelI13__nv_bfloat16Li320ELi3ELi16ELi80ELi1024ELb1ELi32ELi320ELi320ELi4ELb1ELi10ELb0ELb0ENS_16CompileConditionILi1000EEEEEvPT_PKS4_S7_S7_flPfS8_Pj
        .type           _ZN13group_norm_v214gn_cuda_kernelI13__nv_bfloat16Li320ELi3ELi16ELi80ELi1024ELb1ELi32ELi320ELi320ELi4ELb1ELi10ELb0ELb0ENS_16CompileConditionILi1000EEEEEvPT_PKS4_S7_S7_flPfS8_Pj,@function
        .size           _ZN13group_norm_v214gn_cuda_kernelI13__nv_bfloat16Li320ELi3ELi16ELi80ELi1024ELb1ELi32ELi320ELi320ELi4ELb1ELi10ELb0ELb0ENS_16CompileConditionILi1000EEEEEvPT_PKS4_S7_S7_flPfS8_Pj,(.L_x_78 - _ZN13group_norm_v214gn_cuda_kernelI13__nv_bfloat16Li320ELi3ELi16ELi80ELi1024ELb1ELi32ELi320ELi320ELi4ELb1ELi10ELb0ELb0ENS_16CompileConditionILi1000EEEEEvPT_PKS4_S7_S7_flPfS8_Pj)
        .other          _ZN13group_norm_v214gn_cuda_kernelI13__nv_bfloat16Li320ELi3ELi16ELi80ELi1024ELb1ELi32ELi320ELi320ELi4ELb1ELi10ELb0ELb0ENS_16CompileConditionILi1000EEEEEvPT_PKS4_S7_S7_flPfS8_Pj,@"STO_CUDA_ENTRY STV_DEFAULT"
_ZN13group_norm_v214gn_cuda_kernelI13__nv_bfloat16Li320ELi3ELi16ELi80ELi1024ELb1ELi32ELi320ELi320ELi4ELb1ELi10ELb0ELb0ENS_16CompileConditionILi1000EEEEEvPT_PKS4_S7_S7_flPfS8_Pj:
.text._ZN13group_norm_v214gn_cuda_kernelI13__nv_bfloat16Li320ELi3ELi16ELi80ELi1024ELb1ELi32ELi320ELi320ELi4ELb1ELi10ELb0ELb0ENS_16CompileConditionILi1000EEEEEvPT_PKS4_S7_S7_flPfS8_Pj:
[----:B------:R-:W-:Y:S01]  /*0000*/  LDC R1, c[0x0][0x37c] ;  /* 0x0000df00ff017b82 */ /* 0x000fe20000000800 */
[----:B------:R-:W-:Y:S05]  /*0010*/  EXIT ;  /* 0x000000000000794d */ /* 0x000fea0003800000 */
.L_x_22:
        /* <DEDUP_REMOVED lines=14> */
.L_x_78:


//--------------------- .text._ZN13group_norm_v214gn_cuda_kernelI13__nv_bfloat16Li320ELi1ELi16ELi80ELi1024ELb1ELi64ELi320ELi320ELi4ELb1ELi9ELb0ELb0ENS_16CompileConditionILi1000EEEEEvPT_PKS4_S7_S7_flPfS8_Pj --------------------------
	.section	.text._ZN13group_norm_v214gn_cuda_kernelI13__nv_bfloat16Li320ELi1ELi16ELi80ELi1024ELb1ELi64ELi320ELi320ELi4ELb1ELi9ELb0ELb0ENS_16CompileConditionILi1000EEEEEvPT_PKS4_S7_S7_flPfS8_Pj,"ax",@progbits
	.align	128
        .global         _ZN13group_norm_v214gn_cuda_kernelI13__nv_bfloat16Li320ELi1ELi16ELi80ELi1024ELb1ELi64ELi320ELi320ELi4ELb1ELi9ELb0ELb0ENS_16CompileConditionILi1000EEEEEvPT_PKS4_S7_S7_flPfS8_Pj
        .type           _ZN13group_norm_v214gn_cuda_kernelI13__nv_bfloat16Li320ELi1ELi16ELi80ELi1024ELb1ELi64ELi320ELi320ELi4ELb1ELi9ELb0ELb0ENS_16CompileConditionILi1000EEEEEvPT_PKS4_S7_S7_flPfS8_Pj,@function
        .size           _ZN13group_norm_v214gn_cuda_kernelI13__nv_bfloat16Li320ELi1ELi16ELi80ELi1024ELb1ELi64ELi320ELi320ELi4ELb1ELi9ELb0ELb0ENS_16CompileConditionILi1000EEEEEvPT_PKS4_S7_S7_flPfS8_Pj,(.L_x_79 - _ZN13group_norm_v214gn_cuda_kernelI13__nv_bfloat16Li320ELi1ELi16ELi80ELi1024ELb1ELi64ELi320ELi320ELi4ELb1ELi9ELb0ELb0ENS_16CompileConditionILi1000EEEEEvPT_PKS4_S7_S7_flPfS8_Pj)
        .other          _ZN13group_norm_v214gn_cuda_kernelI13__nv_bfloat16Li320ELi1ELi16ELi80ELi1024ELb1ELi64ELi320ELi320ELi4ELb1ELi9ELb0ELb0ENS_16CompileConditionILi1000EEEEEvPT_PKS4_S7_S7_flPfS8_Pj,@"STO_CUDA_ENTRY STV_DEFAULT"
_ZN13group_norm_v214gn_cuda_kernelI13__nv_bfloat16Li320ELi1ELi16ELi80ELi1024ELb1ELi64ELi320ELi320ELi4ELb1ELi9ELb0ELb0ENS_16CompileConditionILi1000EEEEEvPT_PKS4_S7_S7_flPfS8_Pj:
.text._ZN13group_norm_v214gn_cuda_kernelI13__nv_bfloat16Li320ELi1ELi16ELi80ELi1024ELb1ELi64ELi320ELi320ELi4ELb1ELi9ELb0ELb0ENS_16CompileConditionILi1000EEEEEvPT_PKS4_S7_S7_flPfS8_Pj:
[----:B------:R-:W-:Y:S01]  /*0000*/  LDC R1, c[0x0][0x37c] ;  /* 0x0000df00ff017b82 */ /* 0x000fe20000000800 */
[----:B------:R-:W-:Y:S05]  /*0010*/  EXIT ;  /* 0x000000000000794d */ /* 0x000fea0003800000 */
.L_x_23:
        /* <DEDUP_REMOVED lines=14> */
.L_x_79:


//--------------------- .text._ZN13group_norm_v214gn_cuda_kernelI13__nv_bfloat16Li320ELi1ELi16ELi80ELi1024ELb1ELi128ELi320ELi320ELi4ELb1ELi18ELb0ELb0ENS_16CompileConditionILi1000EEEEEvPT_PKS4_S7_S7_flPfS8_Pj --------------------------
	.section	.text._ZN13group_norm_v214gn_cuda_kernelI13__nv_bfloat16Li320ELi1ELi16ELi80ELi1024ELb1ELi128ELi320ELi320ELi4ELb1ELi18ELb0ELb0ENS_16CompileConditionILi1000EEEEEvPT_PKS4_S7_S7_flPfS8_Pj,"ax",@progbits
	.align	128
        .global         _ZN13group_norm_v214gn_cuda_kernelI13__nv_bfloat16Li320ELi1ELi16ELi80ELi1024ELb1ELi128ELi320ELi320ELi4ELb1ELi18ELb0ELb0ENS_16CompileConditionILi1000EEEEEvPT_PKS4_S7_S7_flPfS8_Pj
        .type           _ZN13group_norm_v214gn_cuda_kernelI13__nv_bfloat16Li320ELi1ELi16ELi80ELi1024ELb1ELi128ELi320ELi320ELi4ELb1ELi18ELb0ELb0ENS_16CompileConditionILi1000EEEEEvPT_PKS4_S7_S7_flPfS8_Pj,@function
        .size           _ZN13group_norm_v214gn_cuda_kernelI13__nv_bfloat16Li320ELi1ELi16ELi80ELi1024ELb1ELi128ELi320ELi320ELi4ELb1ELi18ELb0ELb0ENS_16CompileConditionILi1000EEEEEvPT_PKS4_S7_S7_flPfS8_Pj,(.L_x_80 - _ZN13group_norm_v214gn_cuda_kernelI13__nv_bfloat16Li320ELi1ELi16ELi80ELi1024ELb1ELi128ELi320ELi320ELi4ELb1ELi18ELb0ELb0ENS_16CompileConditionILi1000EEEEEvPT_PKS4_S7_S7_flPfS8_Pj)
        .other          _ZN13group_norm_v214gn_cuda_kernelI13__nv_bfloat16Li320ELi1ELi16ELi80ELi1024ELb1ELi128ELi320ELi320ELi4ELb1ELi18ELb0ELb0ENS_16CompileConditionILi1000EEEEEvPT_PKS4_S7_S7_flPfS8_Pj,@"STO_CUDA_ENTRY STV_DEFAULT"
_ZN13group_norm_v214gn_cuda_kernelI13__nv_bfloat16Li320ELi1ELi16ELi80ELi1024ELb1ELi128ELi320ELi320ELi4ELb1ELi18ELb0ELb0ENS_16CompileConditionILi1000EEEEEvPT_PKS4_S7_S7_flPfS8_Pj:
.text._ZN13group_norm_v214gn_cuda_kernelI13__nv_bfloat16Li320ELi1ELi16ELi80ELi1024ELb1ELi128ELi320ELi320ELi4ELb1ELi18ELb0ELb0ENS_16CompileConditionILi1000EEEEEvPT_PKS4_S7_S7_flPfS8_Pj:
[----:B------:R-:W-:Y:S01]  /*0000*/  LDC R1, c[0x0][0x37c] ;  /* 0x0000df00ff017b82 */ /* 0x000fe20000000800 */
[----:B------:R-:W-:Y:S05]  /*0010*/  EXIT ;  /* 0x000000000000794d */ /* 0x000fea0003800000 */
.L_x_24:
        /* <DEDUP_REMOVED lines=14> */
.L_x_80:


//--------------------- .text._ZN13group_norm_v214gn_cuda_kernelI13__nv_bfloat16Li320ELi2ELi16ELi80ELi1024ELb1ELi64ELi320ELi320ELi4ELb1ELi18ELb0ELb0ENS_16CompileConditionILi1000EEEEEvPT_PKS4_S7_S7_flPfS8_Pj --------------------------
	.section	.text._ZN13group_norm_v214gn_cuda_kernelI13__nv_bfloat16Li320ELi2ELi16ELi80ELi1024ELb1ELi64ELi320ELi320ELi4ELb1ELi18ELb0ELb0ENS_16CompileConditionILi1000EEEEEvPT_PKS4_S7_S7_flPfS8_Pj,"ax",@progbits
	.align	128
        .global         _ZN13group_norm_v214gn_cuda_kernelI13__nv_bfloat16Li320ELi2ELi16ELi80ELi1024ELb1ELi64ELi320ELi320ELi4ELb1ELi18ELb0ELb0ENS_16CompileConditionILi1000EEEEEvPT_PKS4_S7_S7_flPfS8_Pj
        .type           _ZN13group_norm_v214gn_cuda_kernelI13__nv_bfloat16Li320ELi2ELi16ELi80ELi1024ELb1ELi64ELi320ELi320ELi4ELb1ELi18ELb0ELb0ENS_16CompileConditionILi1000EEEEEvPT_PKS4_S7_S7_flPfS8_Pj,@function
        .size           _ZN13group_norm_v214gn_cuda_kernelI13__nv_bfloat16Li320ELi2ELi16ELi80ELi1024ELb1ELi64ELi320ELi320ELi4ELb1ELi18ELb0ELb0ENS_16CompileConditionILi1000EEEEEvPT_PKS4_S7_S7_flPfS8_Pj,(.L_x_81 - _ZN13group_norm_v214gn_cuda_kernelI13__nv_bfloat16Li320ELi2ELi16ELi80ELi1024ELb1ELi64ELi320ELi320ELi4ELb1ELi18ELb0ELb0ENS_16CompileConditionILi1000EEEEEvPT_PKS4_S7_S7_flPfS8_Pj)
        .other          _ZN13group_norm_v214gn_cuda_kernelI13__nv_bfloat16Li320ELi2ELi16ELi80ELi1024ELb1ELi64ELi320ELi320ELi4ELb1ELi18ELb0ELb0ENS_16CompileConditionILi1000EEEEEvPT_PKS4_S7_S7_flPfS8_Pj,@"STO_CUDA_ENTRY STV_DEFAULT"
_ZN13group_norm_v214gn_cuda_kernelI13__nv_bfloat16Li320ELi2ELi16ELi80ELi1024ELb1ELi64ELi320ELi320ELi4ELb1ELi18ELb0ELb0ENS_16CompileConditionILi1000EEEEEvPT_PKS4_S7_S7_flPfS8_Pj:
.text._ZN13group_norm_v214gn_cuda_kernelI13__nv_bfloat16Li320ELi2ELi16ELi80ELi1024ELb1ELi64ELi320ELi320ELi4ELb1ELi18ELb0ELb0ENS_16CompileConditionILi1000EEEEEvPT_PKS4_S7_S7_flPfS8_Pj:
[----:B------:R-:W-:Y:S01]  /*0000*/  LDC R1, c[0x0][0x37c] ;  /* 0x0000df00ff017b82 */ /* 0x000fe20000000800 */
[----:B------:R-:W-:Y:S05]  /*0010*/  EXIT ;  /* 0x000000000000794d */ /* 0x000fea0003800000 */
.L_x_25:
        /* <DEDUP_REMOVED lines=14> */
.L_x_81:


//--------------------- .text._ZN13group_norm_v214gn_cuda_kernelI13__nv_bfloat16Li320ELi3ELi16ELi80ELi1024ELb1ELi64ELi320ELi320ELi4ELb1ELi21ELb0ELb0ENS_16CompileConditionILi1000EEEEEvPT_PKS4_S7_S7_flPfS8_Pj --------------------------
	.section	.text._ZN13group_norm_v214gn_cuda_kernelI13__nv_bfloat16Li320ELi3ELi16ELi80ELi1024ELb1ELi64ELi320ELi320ELi4ELb1ELi21ELb0ELb0ENS_16CompileConditionILi1000EEEEEvPT_PKS4_S7_S7_flPfS8_Pj,"ax",@progbits
	.align	128
        .global         _ZN13group_norm_v214gn_cuda_kernelI13__nv_bfloat16Li320ELi3ELi16ELi80ELi1024ELb1ELi64ELi320ELi320ELi4ELb1ELi21ELb0ELb0ENS_16CompileConditionILi1000EEEEEvPT_PKS4_S7_S7_flPfS8_Pj
        .type           _ZN13group_norm_v214gn_cuda_kernelI13__nv_bfloat16Li320ELi3ELi16ELi80ELi1024ELb1ELi64ELi320ELi320ELi4ELb1ELi21ELb0ELb0ENS_16CompileConditionILi1000EEEEEvPT_PKS4_S7_S7_flPfS8_Pj,@function
        .size           _ZN13group_norm_v214gn_cuda_kernelI13__nv_bfloat16Li320ELi3ELi16ELi80ELi1024ELb1ELi64ELi320ELi320ELi4ELb1ELi21ELb0ELb0ENS_16CompileConditionILi1000EEEEEvPT_PKS4_S7_S7_flPfS8_Pj,(.L_x_82 - _ZN13group_norm_v214gn_cuda_kernelI13__nv_bfloat16Li320ELi3ELi16ELi80ELi1024ELb1ELi64ELi320ELi320ELi4ELb1ELi21ELb0ELb0ENS_16CompileConditionILi1000EEEEEvPT_PKS4_S7_S7_flPfS8_Pj)
        .other          _ZN13group_norm_v214gn_cuda_kernelI13__nv_bfloat16Li320ELi3ELi16ELi80ELi1024ELb1ELi64ELi320ELi320ELi4ELb1ELi21ELb0ELb0ENS_16CompileConditionILi1000EEEEEvPT_PKS4_S7_S7_flPfS8_Pj,@"STO_CUDA_ENTRY STV_DEFAULT"
_ZN13group_norm_v214gn_cuda_kernelI13__nv_bfloat16Li320ELi3ELi16ELi80ELi1024ELb1ELi64ELi320ELi320ELi4ELb1ELi21ELb0ELb0ENS_16CompileConditionILi1000EEEEEvPT_PKS4_S7_S7_flPfS8_Pj:
.text._ZN13group_norm_v214gn_cuda_kernelI13__nv_bfloat16Li320ELi3ELi16ELi80ELi1024ELb1ELi64ELi320ELi320ELi4ELb1ELi21ELb0ELb0ENS_16CompileConditionILi1000EEEEEvPT_PKS4_S7_S7_flPfS8_Pj:
[----:B------:R-:W-:Y:S01]  /*0000*/  LDC R1, c[0x0][0x37c] ;  /* 0x0000df00ff017b82 */ /* 0x000fe20000000800 */
[----:B------:R-:W-:Y:S05]  /*0010*/  EXIT ;  /* 0x000000000000794d */ /* 0x000fea0003800000 */
.L_x_26:
        /* <DEDUP_REMOVED lines=14> */
.L_x_82:


//--------------------- .text._ZN13group_norm_v214gn_cuda_kernelI13__nv_bfloat16Li320ELi3ELi16ELi80ELi1024ELb1ELi64ELi320ELi320ELi4ELb1ELi27ELb0ELb0ENS_16CompileConditionILi1000EEEEEvPT_PKS4_S7_S7_flPfS8_Pj --------------------------
	.section	.text._ZN13group_norm_v214gn_cuda_kernelI13__nv_bfloat16Li320ELi3ELi16ELi80ELi1024ELb1ELi64ELi320ELi320ELi4ELb1ELi27ELb0ELb0ENS_16CompileConditionILi1000EEEEEvPT_PKS4_S7_S7_flPfS8_Pj,"ax",@progbits
	.align	128
        .global         _ZN13group_norm_v214gn_cuda_kernelI13__nv_bfloat16Li320ELi3ELi16ELi80ELi1024ELb1ELi64ELi320ELi320ELi4ELb1ELi27ELb0ELb0ENS_16CompileConditionILi1000EEEEEvPT_PKS4_S7_S7_flPfS8_Pj
        .type           _ZN13group_norm_v214gn_cuda_kernelI13__nv_bfloat16Li320ELi3ELi16ELi80ELi1024ELb1ELi64ELi320ELi320ELi4ELb1ELi27ELb0ELb0ENS_16CompileConditionILi1000EEEEEvPT_PKS4_S7_S7_flPfS8_Pj,@function
        .size           _ZN13group_norm_v214gn_cuda_kernelI13__nv_bfloat16Li320ELi3ELi16ELi80ELi1024ELb1ELi64ELi320ELi320ELi4ELb1ELi27ELb0ELb0ENS_16CompileConditionILi1000EEEEEvPT_PKS4_S7_S7_flPfS8_Pj,(.L_x_83 - _ZN13group_norm_v214gn_cuda_kernelI13__nv_bfloat16Li320ELi3ELi16ELi80ELi1024ELb1ELi64ELi320ELi320ELi4ELb1ELi27ELb0ELb0ENS_16CompileConditionILi1000EEEEEvPT_PKS4_S7_S7_flPfS8_Pj)
        .other          _ZN13group_norm_v214gn_cuda_kernelI13__nv_bfloat16Li320ELi3ELi16ELi80ELi1024ELb1ELi64ELi320ELi320ELi4ELb1ELi27ELb0ELb0ENS_16CompileConditionILi1000EEEEEvPT_PKS4_S7_S7_flPfS8_Pj,@"STO_CUDA_ENTRY STV_DEFAULT"
_ZN13group_norm_v214gn_cuda_kernelI13__nv_bfloat16Li320ELi3ELi16ELi80ELi1024ELb1ELi64ELi320ELi320ELi4ELb1ELi27ELb0ELb0ENS_16CompileConditionILi1000EEEEEvPT_PKS4_S7_S7_flPfS8_Pj:
.text._ZN13group_norm_v214gn_cuda_kernelI13__nv_bfloat16Li320ELi3ELi16ELi80ELi1024ELb1ELi64ELi320ELi320ELi4ELb1ELi27ELb0ELb0ENS_16CompileConditionILi1000EEEEEvPT_PKS4_S7_S7_flPfS8_Pj:
[----:B------:R-:W-:Y:S01]  /*0000*/  LDC R1, c[0x0][0x37c] ;  /* 0x0000df00ff017b82 */ /* 0x000fe20000000800 */
[----:B------:R-:W-:Y:S05]  /*0010*/  EXIT ;  /* 0x000000000000794d */ /* 0x000fea0003800000 */
.L_x_27:
        /* <DEDUP_REMOVED lines=14> */
.L_x_83:


//--------------------- .text._ZN13group_norm_v218gn_bwd_cuda_kernelI6__halfLi320ELi3ELi32ELi40ELi1024ELb0ELb1ELi16ELi320ELi320ELi4ELb1ELi5ELb0ELb0ELNS_15WgradSyncMethodE2ENS_16CompileConditionILi1000EEEEEvPT_S6_S6_PKS5_S8_S8_S8_PKfflPfPj --------------------------
	.section	.text._ZN13group_norm_v218gn_bwd_cuda_kernelI6__halfLi320ELi3ELi32ELi40ELi1024ELb0ELb1ELi16ELi320ELi320ELi4ELb1ELi5ELb0ELb0ELNS_15WgradSyncMethodE2ENS_16CompileConditionILi1000EEEEEvPT_S6_S6_PKS5_S8_S8_S8_PKfflPfPj,"ax",@progbits
	.align	128
        .global         _ZN13group_norm_v218gn_bwd_cuda_kernelI6__halfLi320ELi3ELi32ELi40ELi1024ELb0ELb1ELi16ELi320ELi320ELi4ELb1ELi5ELb0ELb0ELNS_15WgradSyncMethodE2ENS_16CompileConditionILi1000EEEEEvPT_S6_S6_PKS5_S8_S8_S8_PKfflPfPj
        .type           _ZN13group_norm_v218gn_bwd_cuda_kernelI6__halfLi320ELi3ELi32ELi40ELi1024ELb0ELb1ELi16ELi320ELi320ELi4ELb1ELi5ELb0ELb0ELNS_15WgradSyncMethodE2ENS_16CompileConditionILi1000EEEEEvPT_S6_S6_PKS5_S8_S8_S8_PKfflPfPj,@function
        .size           _ZN13group_norm_v218gn_bwd_cuda_kernelI6__halfLi320ELi3ELi32ELi40ELi1024ELb0ELb1ELi16ELi320ELi320ELi4ELb1ELi5ELb0ELb0ELNS_15WgradSyncMethodE2ENS_16CompileConditionILi1000EEEEEvPT_S6_S6_PKS5_S8_S8_S8_PKfflPfPj,(.L_x_84 - _ZN13group_norm_v218gn_bwd_cuda_kernelI6__halfLi320ELi3ELi32ELi40ELi1024ELb0ELb1ELi16ELi320ELi320ELi4ELb1ELi5ELb0ELb0ELNS_15WgradSyncMethodE2ENS_16CompileConditionILi1000EEEEEvPT_S6_S6_PKS5_S8_S8_S8_PKfflPfPj)
        .other          _ZN13group_norm_v218gn_bwd_cuda_kernelI6__halfLi320ELi3ELi32ELi40ELi1024ELb0ELb1ELi16ELi320ELi320ELi4ELb1ELi5ELb0ELb0ELNS_15WgradSyncMethodE2ENS_16CompileConditionILi1000EEEEEvPT_S6_S6_PKS5_S8_S8_S8_PKfflPfPj,@"STO_CUDA_ENTRY STV_DEFAULT"
_ZN13group_norm_v218gn_bwd_cuda_kernelI6__halfLi320ELi3ELi32ELi40ELi1024ELb0ELb1ELi16ELi320ELi320ELi4ELb1ELi5ELb0ELb0ELNS_15WgradSyncMethodE2ENS_16CompileConditionILi1000EEEEEvPT_S6_S6_PKS5_S8_S8_S8_PKfflPfPj:
.text._ZN13group_norm_v218gn_bwd_cuda_kernelI6__halfLi320ELi3ELi32ELi40ELi1024ELb0ELb1ELi16ELi320ELi320ELi4ELb1ELi5ELb0ELb0ELNS_15WgradSyncMethodE2ENS_16CompileConditionILi1000EEEEEvPT_S6_S6_PKS5_S8_S8_S8_PKfflPfPj:
[----:B------:R-:W-:Y:S01]  /*0000*/  LDC R1, c[0x0][0x37c] ;  /* 0x0000df00ff017b82 */ /* 0x000fe20000000800 */
[----:B------:R-:W-:Y:S05]  /*0010*/  EXIT ;  /* 0x000000000000794d */ /* 0x000fea0003800000 */
.L_x_28:
        /* <DEDUP_REMOVED lines=14> */
.L_x_84:


//--------------------- .text._ZN13group_norm_v218gn_bwd_cuda_kernelI6__halfLi320ELi1ELi32ELi40ELi1024ELb0ELb1ELi32ELi320ELi320ELi4ELb1ELi4ELb0ELb0ELNS_15WgradSyncMethodE3ENS_16CompileConditionILi1000EEEEEvPT_S6_S6_PKS5_S8_S8_S8_PKfflPfPj --------------------------
	.section	.text._ZN13group_norm_v218gn_bwd_cuda_kernelI6__halfLi320ELi1ELi32ELi40ELi1024ELb0ELb1ELi32ELi320ELi320ELi4ELb1ELi4ELb0ELb0ELNS_15WgradSyncMethodE3ENS_16CompileConditionILi1000EEEEEvPT_S6_S6_PKS5_S8_S8_S8_PKfflPfPj,"ax",@progbits
	.align	128
        .global         _ZN13group_norm_v218gn_bwd_cuda_kernelI6__halfLi320ELi1ELi32ELi40ELi1024ELb0ELb1ELi32ELi320ELi320ELi4ELb1ELi4ELb0ELb0ELNS_15WgradSyncMethodE3ENS_16CompileConditionILi1000EEEEEvPT_S6_S6_PKS5_S8_S8_S8_PKfflPfPj
        .type           _ZN13group_norm_v218gn_bwd_cuda_kernelI6__halfLi320ELi1ELi32ELi40ELi1024ELb0ELb1ELi32ELi320ELi320ELi4ELb1ELi4ELb0ELb0ELNS_15WgradSyncMethodE3ENS_16CompileConditionILi1000EEEEEvPT_S6_S6_PKS5_S8_S8_S8_PKfflPfPj,@function
        .size           _ZN13group_norm_v218gn_bwd_cuda_kernelI6__halfLi320ELi1ELi32ELi40ELi1024ELb0ELb1ELi32ELi320ELi320ELi4ELb1ELi4ELb0ELb0ELNS_15WgradSyncMethodE3ENS_16CompileConditionILi1000EEEEEvPT_S6_S6_PKS5_S8_S8_S8_PKfflPfPj,(.L_x_85 - _ZN13group_norm_v218gn_bwd_cuda_kernelI6__halfLi320ELi1ELi32ELi40ELi1024ELb0ELb1ELi32ELi320ELi320ELi4ELb1ELi4ELb0ELb0ELNS_15WgradSyncMethodE3ENS_16CompileConditionILi1000EEEEEvPT_S6_S6_PKS5_S8_S8_S8_PKfflPfPj)
        .other          _ZN13group_norm_v218gn_bwd_cuda_kernelI6__halfLi320ELi1ELi32ELi40ELi1024ELb0ELb1ELi32ELi320ELi320ELi4ELb1ELi4ELb0ELb0ELNS_15WgradSyncMethodE3ENS_16CompileConditionILi1000EEEEEvPT_S6_S6_PKS5_S8_S8_S8_PKfflPfPj,@"STO_CUDA_ENTRY STV_DEFAULT"
_ZN13group_norm_v218gn_bwd_cuda_kernelI6__halfLi320ELi1ELi32ELi40ELi1024ELb0ELb1ELi32ELi320ELi320ELi4ELb1ELi4ELb0ELb0ELNS_15WgradSyncMethodE3ENS_16CompileConditionILi1000EEEEEvPT_S6_S6_PKS5_S8_S8_S8_PKfflPfPj:
.text._ZN13group_norm_v218gn_bwd_cuda_kernelI6__halfLi320ELi1ELi32ELi40ELi1024ELb0ELb1ELi32ELi320ELi320ELi4ELb1ELi4ELb0ELb0ELNS_15WgradSyncMethodE3ENS_16CompileConditionILi1000EEEEEvPT_S6_S6_PKS5_S8_S8_S8_PKfflPfPj:
[----:B------:R-:W-:Y:S01]  /*0000*/  LDC R1, c[0x0][0x37c] ;  /* 0x0000df00ff017b82 */ /* 0x000fe20000000800 */
[----:B------:R-:W-:Y:S05]  /*0010*/  EXIT ;  /* 0x000000000000794d */ /* 0x000fea0003800000 */
.L_x_29:
        /* <DEDUP_REMOVED lines=14> */
.L_x_85:


//--------------------- .text._ZN13group_norm_v218gn_bwd_cuda_kernelI6__halfLi320ELi1ELi32ELi40ELi1024ELb0ELb1ELi64ELi320ELi320ELi4ELb1ELi8ELb0ELb0ELNS_15WgradSyncMethodE3ENS_16CompileConditionILi1000EEEEEvPT_S6_S6_PKS5_S8_S8_S8_PKfflPfPj --------------------------
	.section	.text._ZN13group_norm_v218gn_bwd_cuda_kernelI6__halfLi320ELi1ELi32ELi40ELi1024ELb0ELb1ELi64ELi320ELi320ELi4ELb1ELi8ELb0ELb0ELNS_15WgradSyncMethodE3ENS_16CompileConditionILi1000EEEEEvPT_S6_S6_PKS5_S8_S8_S8_PKfflPfPj,"ax",@progbits
	.align	128
        .global         _ZN13group_norm_v218gn_bwd_cuda_kernelI6__halfLi320ELi1ELi32ELi40ELi1024ELb0ELb1ELi64ELi320ELi320ELi4ELb1ELi8ELb0ELb0ELNS_15WgradSyncMethodE3ENS_16CompileConditionILi1000EEEEEvPT_S6_S6_PKS5_S8_S8_S8_PKfflPfPj
        .type           _ZN13group_norm_v218gn_bwd_cuda_kernelI6__halfLi320ELi1ELi32ELi40ELi1024ELb0ELb1ELi64ELi320ELi320ELi4ELb1ELi8ELb0ELb0ELNS_15WgradSyncMethodE3ENS_16CompileConditionILi1000EEEEEvPT_S6_S6_PKS5_S8_S8_S8_PKfflPfPj,@function
        .size           _ZN13group_norm_v218gn_bwd_cuda_kernelI6__halfLi320ELi1ELi32ELi40ELi1024ELb0ELb1ELi64ELi320ELi320ELi4ELb1ELi8ELb0ELb0ELNS_15WgradSyncMethodE3ENS_16CompileConditionILi1000EEEEEvPT_S6_S6_PKS5_S8_S8_S8_PKfflPfPj,(.L_x_86 - _ZN13group_norm_v218gn_bwd_cuda_kernelI6__halfLi320ELi1ELi32ELi40ELi1024ELb0ELb1ELi64ELi320ELi320ELi4ELb1ELi8ELb0ELb0ELNS_15WgradSyncMethodE3ENS_16CompileConditionILi1000EEEEEvPT_S6_S6_PKS5_S8_S8_S8_PKfflPfPj)
        .other          _ZN13group_norm_v218gn_bwd_cuda_kernelI6__halfLi320ELi1ELi32ELi40ELi1024ELb0ELb1ELi64ELi320ELi320ELi4ELb1ELi8ELb0ELb0ELNS_15WgradSyncMethodE3ENS_16CompileConditionILi1000EEEEEvPT_S6_S6_PKS5_S8_S8_S8_PKfflPfPj,@"STO_CUDA_ENTRY STV_DEFAULT"
_ZN13group_norm_v218gn_bwd_cuda_kernelI6__halfLi320ELi1ELi32ELi40ELi1024ELb0ELb1ELi64ELi320ELi320ELi4ELb1ELi8ELb0ELb0ELNS_15WgradSyncMethodE3ENS_16CompileConditionILi1000EEEEEvPT_S6_S6_PKS5_S8_S8_S8_PKfflPfPj:
.text._ZN13group_norm_v218gn_bwd_cuda_kernelI6__halfLi320ELi1ELi32ELi40ELi1024ELb0ELb1ELi64ELi320ELi320ELi4ELb1ELi8ELb0ELb0ELNS_15WgradSyncMethodE3ENS_16CompileConditionILi1000EEEEEvPT_S6_S6_PKS5_S8_S8_S8_PKfflPfPj:
[----:B------:R-:W-:Y:S01]  /*0000*/  LDC R1, c[0x0][0x37c] ;  /* 0x0000df00ff017b82 */ /* 0x000fe20000000800 */
[----:B------:R-:W-:Y:S05]  /*0010*/  EXIT ;  /* 0x000000000000794d */ /* 0x000fea0003800000 */
.L_x_30:
        /* <DEDUP_REMOVED lines=14> */
.L_x_86:


//--------------------- .text._ZN13group_norm_v218gn_bwd_cuda_kernelI6__halfLi320ELi2ELi32ELi40ELi1024ELb0ELb1ELi32ELi320ELi320ELi4ELb1ELi8ELb0ELb0ELNS_15WgradSyncMethodE3ENS_16CompileConditionILi1000EEEEEvPT_S6_S6_PKS5_S8_S8_S8_PKfflPfPj --------------------------
	.section	.text._ZN13group_norm_v218gn_bwd_cuda_kernelI6__halfLi320ELi2ELi32ELi40ELi1024ELb0ELb1ELi32ELi320ELi320ELi4ELb1ELi8ELb0ELb0ELNS_15WgradSyncMethodE3ENS_16CompileConditionILi1000EEEEEvPT_S6_S6_PKS5_S8_S8_S8_PKfflPfPj,"ax",@progbits
	.align	128
        .global         _ZN13group_norm_v218gn_bwd_cuda_kernelI6__halfLi320ELi2ELi32ELi40ELi1024ELb0ELb1ELi32ELi320ELi320ELi4ELb1ELi8ELb0ELb0ELNS_15WgradSyncMethodE3ENS_16CompileConditionILi1000EEEEEvPT_S6_S6_PKS5_S8_S8_S8_PKfflPfPj
        .type           _ZN13group_norm_v218gn_bwd_cuda_kernelI6__halfLi320ELi2ELi32ELi40ELi1024ELb0ELb1ELi32ELi320ELi320ELi4ELb1ELi8ELb0ELb0ELNS_15WgradSyncMethodE3ENS_16CompileConditionILi1000EEEEEvPT_S6_S6_PKS5_S8_S8_S8_PKfflPfPj,@function
        .size           _ZN13group_norm_v218gn_bwd_cuda_kernelI6__halfLi320ELi2ELi32ELi40ELi1024ELb0ELb1ELi32ELi320ELi320ELi4ELb1ELi8ELb0ELb0ELNS_15WgradSyncMethodE3ENS_16CompileConditionILi1000EEEEEvPT_S6_S6_PKS5_S8_S8_S8_PKfflPfPj,(.L_x_87 - _ZN13group_norm_v218gn_bwd_cuda_kernelI6__halfLi320ELi2ELi32ELi40ELi1024ELb0ELb1ELi32ELi320ELi320ELi4ELb1ELi8ELb0ELb0ELNS_15WgradSyncMethodE3ENS_16CompileConditionILi1000EEEEEvPT_S6_S6_PKS5_S8_S8_S8_PKfflPfPj)
        .other          _ZN13group_norm_v218gn_bwd_cuda_kernelI6__halfLi320ELi2ELi32ELi40ELi1024ELb0ELb1ELi32ELi320ELi320ELi4ELb1ELi8ELb0ELb0ELNS_15WgradSyncMethodE3ENS_16CompileConditionILi1000EEEEEvPT_S6_S6_PKS5_S8_S8_S8_PKfflPfPj,@"STO_CUDA_ENTRY STV_DEFAULT"
_ZN13group_norm_v218gn_bwd_cuda_kernelI6__halfLi320ELi2ELi32ELi40ELi1024ELb0ELb1ELi32ELi320ELi320ELi4ELb1ELi8ELb0ELb0ELNS_15WgradSyncMethodE3ENS_16CompileConditionILi1000EEEEEvPT_S6_S6_PKS5_S8_S8_S8_PKfflPfPj:
.text._ZN13group_norm_v218gn_bwd_cuda_kernelI6__halfLi320ELi2ELi32ELi40ELi1024ELb0ELb1ELi32ELi320ELi320ELi4ELb1ELi8ELb0ELb0ELNS_15WgradSyncMethodE3ENS_16CompileConditionILi1000EEEEEvPT_S6_S6_PKS5_S8_S8_S8_PKfflPfPj:
[----:B------:R-:W-:Y:S01]  /*0000*/  LDC R1, c[0x0][0x37c] ;  /* 0x0000df00ff017b82 */ /* 0x000fe20000000800 */
[----:B------:R-:W-:Y:S05]  /*0010*/  EXIT ;  /* 0x000000000000794d */ /* 0x000fea0003800000 */
.L_x_31:
        /* <DEDUP_REMOVED lines=14> */
.L_x_87:


//--------------------- .text._ZN13group_norm_v218gn_bwd_cuda_kernelI6__halfLi320ELi3ELi32ELi40ELi1024ELb0ELb1ELi32ELi320ELi320ELi4ELb1ELi8ELb0ELb0ELNS_15WgradSyncMethodE3ENS_16CompileConditionILi1000EEEEEvPT_S6_S6_PKS5_S8_S8_S8_PKfflPfPj --------------------------
	.section	.text._ZN13group_norm_v218gn_bwd_cuda_kernelI6__halfLi320ELi3ELi32ELi40ELi1024ELb0ELb1ELi32ELi320ELi320ELi4ELb1ELi8ELb0ELb0ELNS_15WgradSyncMethodE3ENS_16CompileConditionILi1000EEEEEvPT_S6_S6_PKS5_S8_S8_S8_PKfflPfPj,"ax",@progbits
	.align	128
        .global         _ZN13group_norm_v218gn_bwd_cuda_kernelI6__halfLi320ELi3ELi32ELi40ELi1024ELb0ELb1ELi32ELi320ELi320ELi4ELb1ELi8ELb0ELb0ELNS_15WgradSyncMethodE3ENS_16CompileConditionILi1000EEEEEvPT_S6_S6_PKS5_S8_S8_S8_PKfflPfPj
        .type           _ZN13group_norm_v218gn_bwd_cuda_kernelI6__halfLi320ELi3ELi32ELi40ELi1024ELb0ELb1ELi32ELi320ELi320ELi4ELb1ELi8ELb0ELb0ELNS_15WgradSyncMethodE3ENS_16CompileConditionILi1000EEEEEvPT_S6_S6_PKS5_S8_S8_S8_PKfflPfPj,@function
        .size           _ZN13group_norm_v218gn_bwd_cuda_kernelI6__halfLi320ELi3ELi32ELi40ELi1024ELb0ELb1ELi32ELi320ELi320ELi4ELb1ELi8ELb0ELb0ELNS_15WgradSyncMethodE3ENS_16CompileConditionILi1000EEEEEvPT_S6_S6_PKS5_S8_S8_S8_PKfflPfPj,(.L_x_88 - _ZN13group_norm_v218gn_bwd_cuda_kernelI6__halfLi320ELi3ELi32ELi40ELi1024ELb0ELb1ELi32ELi320ELi320ELi4ELb1ELi8ELb0ELb0ELNS_15WgradSyncMethodE3ENS_16CompileConditionILi1000EEEEEvPT_S6_S6_PKS5_S8_S8_S8_PKfflPfPj)
        .other          _ZN13group_norm_v218gn_bwd_cuda_kernelI6__halfLi320ELi3ELi32ELi40ELi1024ELb0ELb1ELi32ELi320ELi320ELi4ELb1ELi8ELb0ELb0ELNS_15WgradSyncMethodE3ENS_16CompileConditionILi1000EEEEEvPT_S6_S6_PKS5_S8_S8_S8_PKfflPfPj,@"STO_CUDA_ENTRY STV_DEFAULT"
_ZN13group_norm_v218gn_bwd_cuda_kernelI6__halfLi320ELi3ELi32ELi40ELi1024ELb0ELb1ELi32ELi320ELi320ELi4ELb1ELi8ELb0ELb0ELNS_15WgradSyncMethodE3ENS_16CompileConditionILi1000EEEEEvPT_S6_S6_PKS5_S8_S8_S8_PKfflPfPj:
.text._ZN13group_norm_v218gn_bwd_cuda_kernelI6__halfLi320ELi3ELi32ELi40ELi1024ELb0ELb1ELi32ELi320ELi320ELi4ELb1ELi8ELb0ELb0ELNS_15WgradSyncMethodE3ENS_16CompileConditionILi1000EEEEEvPT_S6_S6_PKS5_S8_S8_S8_PKfflPfPj:
[----:B------:R-:W-:Y:S01]  /*0000*/  LDC R1, c[0x0][0x37c] ;  /* 0x0000df00ff017b82 */ /* 0x000fe20000000800 */
[----:B------:R-:W-:Y:S05]  /*0010*/  EXIT ;  /* 0x000000000000794d */ /* 0x000fea0003800000 */
.L_x_32:
        /* <DEDUP_REMOVED lines=14> */
.L_x_88:


//--------------------- .text._ZN13group_norm_v218gn_bwd_cuda_kernelI6__halfLi320ELi3ELi32ELi40ELi1024ELb0ELb1ELi32ELi320ELi320ELi4ELb1ELi12ELb0ELb0ELNS_15WgradSyncMethodE3ENS_16CompileConditionILi1000EEEEEvPT_S6_S6_PKS5_S8_S8_S8_PKfflPfPj --------------------------
	.section	.text._ZN13group_norm_v218gn_bwd_cuda_kernelI6__halfLi320ELi3ELi32ELi40ELi1024ELb0ELb1ELi32ELi320ELi320ELi4ELb1ELi12ELb0ELb0ELNS_15WgradSyncMethodE3ENS_16CompileConditionILi1000EEEEEvPT_S6_S6_PKS5_S8_S8_S8_PKfflPfPj,"ax",@progbits
	.align	128
        .global         _ZN13group_norm_v218gn_bwd_cuda_kernelI6__halfLi320ELi3ELi32ELi40ELi1024ELb0ELb1ELi32ELi320ELi320ELi4ELb1ELi12ELb0ELb0ELNS_15WgradSyncMethodE3ENS_16CompileConditionILi1000EEEEEvPT_S6_S6_PKS5_S8_S8_S8_PKfflPfPj
        .type           _ZN13group_norm_v218gn_bwd_cuda_kernelI6__halfLi320ELi3ELi32ELi40ELi1024ELb0ELb1ELi32ELi320ELi320ELi4ELb1ELi12ELb0ELb0ELNS_15WgradSyncMethodE3ENS_16CompileConditionILi1000EEEEEvPT_S6_S6_PKS5_S8_S8_S8_PKfflPfPj,@function
        .size           _ZN13group_norm_v218gn_bwd_cuda_kernelI6__halfLi320ELi3ELi32ELi40ELi1024ELb0ELb1ELi32ELi320ELi320ELi4ELb1ELi12ELb0ELb0ELNS_15WgradSyncMethodE3ENS_16CompileConditionILi1000EEEEEvPT_S6_S6_PKS5_S8_S8_S8_PKfflPfPj,(.L_x_89 - _ZN13group_norm_v218gn_bwd_cuda_kernelI6__halfLi320ELi3ELi32ELi40ELi1024ELb0ELb1ELi32ELi320ELi320ELi4ELb1ELi12ELb0ELb0ELNS_15WgradSyncMethodE3ENS_16CompileConditionILi1000EEEEEvPT_S6_S6_PKS5_S8_S8_S8_PKfflPfPj)
        .other          _ZN13group_norm_v218gn_bwd_cuda_kernelI6__halfLi320ELi3ELi32ELi40ELi1024ELb0ELb1ELi32ELi320ELi320ELi4ELb1ELi12ELb0ELb0ELNS_15WgradSyncMethodE3ENS_16CompileConditionILi1000EEEEEvPT_S6_S6_PKS5_S8_S8_S8_PKfflPfPj,@"STO_CUDA_ENTRY STV_DEFAULT"
_ZN13group_norm_v218gn_bwd_cuda_kernelI6__halfLi320ELi3ELi32ELi40ELi1024ELb0ELb1ELi32ELi320ELi320ELi4ELb1ELi12ELb0ELb0ELNS_15WgradSyncMethodE3ENS_16CompileConditionILi1000EEEEEvPT_S6_S6_PKS5_S8_S8_S8_PKfflPfPj:
.text._ZN13group_norm_v218gn_bwd_cuda_kernelI6__halfLi320ELi3ELi32ELi40ELi1024ELb0ELb1ELi32ELi320ELi320ELi4ELb1ELi12ELb0ELb0ELNS_15WgradSyncMethodE3ENS_16CompileConditionILi1000EEEEEvPT_S6_S6_PKS5_S8_S8_S8_PKfflPfPj:
[----:B------:R-:W-:Y:S01]  /*0000*/  LDC R1, c[0x0][0x37c] ;  /* 0x0000df00ff017b82 */ /* 0x000fe20000000800 */
[----:B------:R-:W-:Y:S05]  /*0010*/  EXIT ;  /* 0x000000000000794d */ /* 0x000fea0003800000 */
.L_x_33:
        /* <DEDUP_REMOVED lines=14> */
.L_x_89:


//--------------------- .text._ZN13group_norm_v218gn_bwd_cuda_kernelI6__halfLi320ELi3ELi16ELi80ELi1024ELb1ELb1ELi16ELi320ELi320ELi4ELb1ELi5ELb0ELb0ELNS_15WgradSyncMethodE2ENS_16CompileConditionILi1000EEEEEvPT_S6_S6_PKS5_S8_S8_S8_PKfflPfPj --------------------------
	.section	.text._ZN13group_norm_v218gn_bwd_cuda_kernelI6__halfLi320ELi3ELi16ELi80ELi1024ELb1ELb1ELi16ELi320ELi320ELi4ELb1ELi5ELb0ELb0ELNS_15WgradSyncMethodE2ENS_16CompileConditionILi1000EEEEEvPT_S6_S6_PKS5_S8_S8_S8_PKfflPfPj,"ax",@progbits
	.align	128
        .global         _ZN13group_norm_v218gn_bwd_cuda_kernelI6__halfLi320ELi3ELi16ELi80ELi1024ELb1ELb1ELi16ELi320ELi320ELi4ELb1ELi5ELb0ELb0ELNS_15WgradSyncMethodE2ENS_16CompileConditionILi1000EEEEEvPT_S6_S6_PKS5_S8_S8_S8_PKfflPfPj
        .type           _ZN13group_norm_v218gn_bwd_cuda_kernelI6__halfLi320ELi3ELi16ELi80ELi1024ELb1ELb1ELi16ELi320ELi320ELi4ELb1ELi5ELb0ELb0ELNS_15WgradSyncMethodE2ENS_16CompileConditionILi1000EEEEEvPT_S6_S6_PKS5_S8_S8_S8_PKfflPfPj,@function
        .size           _ZN13group_norm_v218gn_bwd_cuda_kernelI6__halfLi320ELi3ELi16ELi80ELi1024ELb1ELb1ELi16ELi320ELi320ELi4ELb1ELi5ELb0ELb0ELNS_15WgradSyncMethodE2ENS_16CompileConditionILi1000EEEEEvPT_S6_S6_PKS5_S8_S8_S8_PKfflPfPj,(.L_x_90 - _ZN13group_norm_v218gn_bwd_cuda_kernelI6__halfLi320ELi3ELi16ELi80ELi1024ELb1ELb1ELi16ELi320ELi320ELi4ELb1ELi5ELb0ELb0ELNS_15WgradSyncMethodE2ENS_16CompileConditionILi1000EEEEEvPT_S6_S6_PKS5_S8_S8_S8_PKfflPfPj)
        .other          _ZN13group_norm_v218gn_bwd_cuda_kernelI6__halfLi320ELi3ELi16ELi80ELi1024ELb1ELb1ELi16ELi320ELi320ELi4ELb1ELi5ELb0ELb0ELNS_15WgradSyncMethodE2ENS_16CompileConditionILi1000EEEEEvPT_S6_S6_PKS5_S8_S8_S8_PKfflPfPj,@"STO_CUDA_ENTRY STV_DEFAULT"
_ZN13group_norm_v218gn_bwd_cuda_kernelI6__halfLi320ELi3ELi16ELi80ELi1024ELb1ELb1ELi16ELi320ELi320ELi4ELb1ELi5ELb0ELb0ELNS_15WgradSyncMethodE2ENS_16CompileConditionILi1000EEEEEvPT_S6_S6_PKS5_S8_S8_S8_PKfflPfPj:
.text._ZN13group_norm_v218gn_bwd_cuda_kernelI6__halfLi320ELi3ELi16ELi80ELi1024ELb1ELb1ELi16ELi320ELi320ELi4ELb1ELi5ELb0ELb0ELNS_15WgradSyncMethodE2ENS_16CompileConditionILi1000EEEEEvPT_S6_S6_PKS5_S8_S8_S8_PKfflPfPj:
[----:B------:R-:W-:Y:S01]  /*0000*/  LDC R1, c[0x0][0x37c] ;  /* 0x0000df00ff017b82 */ /* 0x000fe20000000800 */
[----:B------:R-:W-:Y:S05]  /*0010*/  EXIT ;  /* 0x000000000000794d */ /* 0x000fea0003800000 */
.L_x_34:
        /* <DEDUP_REMOVED lines=14> */
.L_x_90:


//--------------------- .text._ZN13group_norm_v218gn_bwd_cuda_kernelI6__halfLi320ELi1ELi16ELi80ELi1024ELb1ELb1ELi32ELi320ELi320ELi4ELb1ELi4ELb0ELb0ELNS_15WgradSyncMethodE3ENS_16CompileConditionILi1000EEEEEvPT_S6_S6_PKS5_S8_S8_S8_PKfflPfPj --------------------------
	.section	.text._ZN13group_norm_v218gn_bwd_cuda_kernelI6__halfLi320ELi1ELi16ELi80ELi1024ELb1ELb1ELi32ELi320ELi320ELi4ELb1ELi4ELb0ELb0ELNS_15WgradSyncMethodE3ENS_16CompileConditionILi1000EEEEEvPT_S6_S6_PKS5_S8_S8_S8_PKfflPfPj,"ax",@progbits
	.align	128
        .global         _ZN13group_norm_v218gn_bwd_cuda_kernelI6__halfLi320ELi1ELi16ELi80ELi1024ELb1ELb1ELi32ELi320ELi320ELi4ELb1ELi4ELb0ELb0ELNS_15WgradSyncMethodE3ENS_16CompileConditionILi1000EEEEEvPT_S6_S6_PKS5_S8_S8_S8_PKfflPfPj
        .type           _ZN13group_norm_v218gn_bwd_cuda_kernelI6__halfLi320ELi1ELi16ELi80ELi1024ELb1ELb1ELi32ELi320ELi320ELi4ELb1ELi4ELb0ELb0ELNS_15WgradSyncMethodE3ENS_16CompileConditionILi1000EEEEEvPT_S6_S6_PKS5_S8_S8_S8_PKfflPfPj,@function
        .size           _ZN13group_norm_v218gn_bwd_cuda_kernelI6__halfLi320ELi1ELi16ELi80ELi1024ELb1ELb1ELi32ELi320ELi320ELi4ELb1ELi4ELb0ELb0ELNS_15WgradSyncMethodE3ENS_16CompileConditionILi1000EEEEEvPT_S6_S6_PKS5_S8_S8_S8_PKfflPfPj,(.L_x_91 - _ZN13group_norm_v218gn_bwd_cuda_kernelI6__halfLi320ELi1ELi16ELi80ELi1024ELb1ELb1ELi32ELi320ELi320ELi4ELb1ELi4ELb0ELb0ELNS_15WgradSyncMethodE3ENS_16CompileConditionILi1000EEEEEvPT_S6_S6_PKS5_S8_S8_S8_PKfflPfPj)
        .other          _ZN13group_norm_v218gn_bwd_cuda_kernelI6__halfLi320ELi1ELi16ELi80ELi1024ELb1ELb1ELi32ELi320ELi320ELi4ELb1ELi4ELb0ELb0ELNS_15WgradSyncMethodE3ENS_16CompileConditionILi1000EEEEEvPT_S6_S6_PKS5_S8_S8_S8_PKfflPfPj,@"STO_CUDA_ENTRY STV_DEFAULT"
_ZN13group_norm_v218gn_bwd_cuda_kernelI6__halfLi320ELi1ELi16ELi80ELi1024ELb1ELb1ELi32ELi320ELi320ELi4ELb1ELi4ELb0ELb0ELNS_15WgradSyncMethodE3ENS_16CompileConditionILi1000EEEEEvPT_S6_S6_PKS5_S8_S8_S8_PKfflPfPj:
.text._ZN13group_norm_v218gn_bwd_cuda_kernelI6__halfLi320ELi1ELi16ELi80ELi1024ELb1ELb1ELi32ELi320ELi320ELi4ELb1ELi4ELb0ELb0ELNS_15WgradSyncMethodE3ENS_16CompileConditionILi1000EEEEEvPT_S6_S6_PKS5_S8_S8_S8_PKfflPfPj:
[----:B------:R-:W-:Y:S01]  /*0000*/  LDC R1, c[0x0][0x37c] ;  /* 0x0000df00ff017b82 */ /* 0x000fe20000000800 */
[----:B------:R-:W-:Y:S05]  /*0010*/  EXIT ;  /* 0x000000000000794d */ /* 0x000fea0003800000 */
.L_x_35:
        /* <DEDUP_REMOVED lines=14> */
.L_x_91:


//--------------------- .text._ZN13group_norm_v218gn_bwd_cuda_kernelI6__halfLi320ELi1ELi16ELi80ELi1024ELb1ELb1ELi64ELi320ELi320ELi4ELb1ELi8ELb0ELb0ELNS_15WgradSyncMethodE3ENS_16CompileConditionILi1000EEEEEvPT_S6_S6_PKS5_S8_S8_S8_PKfflPfPj --------------------------
	.section	.text._ZN13group_norm_v218gn_bwd_cuda_kernelI6__halfLi320ELi1ELi16ELi80ELi1024ELb1ELb1ELi64ELi320ELi320ELi4ELb1ELi8ELb0ELb0ELNS_15WgradSyncMethodE3ENS_16CompileConditionILi1000EEEEEvPT_S6_S6_PKS5_S8_S8_S8_PKfflPfPj,"ax",@progbits
	.align	128
        .global         _ZN13group_norm_v218gn_bwd_cuda_kernelI6__halfLi320ELi1ELi16ELi80ELi1024ELb1ELb1ELi64ELi320ELi320ELi4ELb1ELi8ELb0ELb0ELNS_15WgradSyncMethodE3ENS_16CompileConditionILi1000EEEEEvPT_S6_S6_PKS5_S8_S8_S8_PKfflPfPj
        .type           _ZN13group_norm_v218gn_bwd_cuda_kernelI6__halfLi320ELi1ELi16ELi80ELi1024ELb1ELb1ELi64ELi320ELi320ELi4ELb1ELi8ELb0ELb0ELNS_15WgradSyncMethodE3ENS_16CompileConditionILi1000EEEEEvPT_S6_S6_PKS5_S8_S8_S8_PKfflPfPj,@function
        .size           _ZN13group_norm_v218gn_bwd_cuda_kernelI6__halfLi320ELi1ELi16ELi80ELi1024ELb1ELb1ELi64ELi320ELi320ELi4ELb1ELi8ELb0ELb0ELNS_15WgradSyncMethodE3ENS_16CompileConditionILi1000EEEEEvPT_S6_S6_PKS5_S8_S8_S8_PKfflPfPj,(.L_x_92 - _ZN13group_norm_v218gn_bwd_cuda_kernelI6__halfLi320ELi1ELi16ELi80ELi1024ELb1ELb1ELi64ELi320ELi320ELi4ELb1ELi8ELb0ELb0ELNS_15WgradSyncMethodE3ENS_16CompileConditionILi1000EEEEEvPT_S6_S6_PKS5_S8_S8_S8_PKfflPfPj)
        .other          _ZN13group_norm_v218gn_bwd_cuda_kernelI6__halfLi320ELi1ELi16ELi80ELi1024ELb1ELb1ELi64ELi320ELi320ELi4ELb1ELi8ELb0ELb0ELNS_15WgradSyncMethodE3ENS_16CompileConditionILi1000EEEEEvPT_S6_S6_PKS5_S8_S8_S8_PKfflPfPj,@"STO_CUDA_ENTRY STV_DEFAULT"
_ZN13group_norm_v218gn_bwd_cuda_kernelI6__halfLi320ELi1ELi16ELi80ELi1024ELb1ELb1ELi64ELi320ELi320ELi4ELb1ELi8ELb0ELb0ELNS_15WgradSyncMethodE3ENS_16CompileConditionILi1000EEEEEvPT_S6_S6_PKS5_S8_S8_S8_PKfflPfPj:
.text._ZN13group_norm_v218gn_bwd_cuda_kernelI6__halfLi320ELi1ELi16ELi80ELi1024ELb1ELb1ELi64ELi320ELi320ELi4ELb1ELi8ELb0ELb0ELNS_15WgradSyncMethodE3ENS_16CompileConditionILi1000EEEEEvPT_S6_S6_PKS5_S8_S8_S8_PKfflPfPj:
[----:B------:R-:W-:Y:S01]  /*0000*/  LDC R1, c[0x0][0x37c] ;  /* 0x0000df00ff017b82 */ /* 0x000fe20000000800 */
[----:B------:R-:W-:Y:S05]  /*0010*/  EXIT ;  /* 0x000000000000794d */ /* 0x000fea0003800000 */
.L_x_36:
        /* <DEDUP_REMOVED lines=14> */
.L_x_92:


//--------------------- .text._ZN13group_norm_v218gn_bwd_cuda_kernelI6__halfLi320ELi2ELi16ELi80ELi1024ELb1ELb1ELi32ELi320ELi320ELi4ELb1ELi8ELb0ELb0ELNS_15WgradSyncMethodE3ENS_16CompileConditionILi1000EEEEEvPT_S6_S6_PKS5_S8_S8_S8_PKfflPfPj --------------------------
	.section	.text._ZN13group_norm_v218gn_bwd_cuda_kernelI6__halfLi320ELi2ELi16ELi80ELi1024ELb1ELb1ELi32ELi320ELi320ELi4ELb1ELi8ELb0ELb0ELNS_15WgradSyncMethodE3ENS_16CompileConditionILi1000EEEEEvPT_S6_S6_PKS5_S8_S8_S8_PKfflPfPj,"ax",@progbits
	.align	128
        .global         _ZN13group_norm_v218gn_bwd_cuda_kernelI6__halfLi320ELi2ELi16ELi80ELi1024ELb1ELb1ELi32ELi320ELi320ELi4ELb1ELi8ELb0ELb0ELNS_15WgradSyncMethodE3ENS_16CompileConditionILi1000EEEEEvPT_S6_S6_PKS5_S8_S8_S8_PKfflPfPj
        .type           _ZN13group_norm_v218gn_bwd_cuda_kernelI6__halfLi320ELi2ELi16ELi80ELi1024ELb1ELb1ELi32ELi320ELi320ELi4ELb1ELi8ELb0ELb0ELNS_15WgradSyncMethodE3ENS_16CompileConditionILi1000EEEEEvPT_S6_S6_PKS5_S8_S8_S8_PKfflPfPj,@function
        .size           _ZN13group_norm_v218gn_bwd_cuda_kernelI6__halfLi320ELi2ELi16ELi80ELi1024ELb1ELb1ELi32ELi320ELi320ELi4ELb1ELi8ELb0ELb0ELNS_15WgradSyncMethodE3ENS_16CompileConditionILi1000EEEEEvPT_S6_S6_PKS5_S8_S8_S8_PKfflPfPj,(.L_x_93 - _ZN13group_norm_v218gn_bwd_cuda_kernelI6__halfLi320ELi2ELi16ELi80ELi1024ELb1ELb1ELi32ELi320ELi320ELi4ELb1ELi8ELb0ELb0ELNS_15WgradSyncMethodE3ENS_16CompileConditionILi1000EEEEEvPT_S6_S6_PKS5_S8_S8_S8_PKfflPfPj)
        .other          _ZN13group_norm_v218gn_bwd_cuda_kernelI6__halfLi320ELi2ELi16ELi80ELi1024ELb1ELb1ELi32ELi320ELi320ELi4ELb1ELi8ELb0ELb0ELNS_15WgradSyncMethodE3ENS_16CompileConditionILi1000EEEEEvPT_S6_S6_PKS5_S8_S8_S8_PKfflPfPj,@"STO_CUDA_ENTRY STV_DEFAULT"
_ZN13group_norm_v218gn_bwd_cuda_kernelI6__halfLi320ELi2ELi16ELi80ELi1024ELb1ELb1ELi32ELi320ELi320ELi4ELb1ELi8ELb0ELb0ELNS_15WgradSyncMethodE3ENS_16CompileConditionILi1000EEEEEvPT_S6_S6_PKS5_S8_S8_S8_PKfflPfPj:
.text._ZN13group_norm_v218gn_bwd_cuda_kernelI6__halfLi320ELi2ELi16ELi80ELi1024ELb1ELb1ELi32ELi320ELi320ELi4ELb1ELi8ELb0ELb0ELNS_15WgradSyncMethodE3ENS_16CompileConditionILi1000EEEEEvPT_S6_S6_PKS5_S8_S8_S8_PKfflPfPj:
[----:B------:R-:W-:Y:S01]  /*0000*/  LDC R1, c[0x0][0x37c] ;  /* 0x0000df00ff017b82 */ /* 0x000fe20000000800 */
[----:B------:R-:W-:Y:S05]  /*0010*/  EXIT ;  /* 0x000000000000794d */ /* 0x000fea0003800000 */
.L_x_37:
        /* <DEDUP_REMOVED lines=14> */
.L_x_93:


//--------------------- .text._ZN13group_norm_v218gn_bwd_cuda_kernelI6__halfLi320ELi3ELi16ELi80ELi1024ELb1ELb1ELi32ELi320ELi320ELi4ELb1ELi8ELb0ELb0ELNS_15WgradSyncMethodE3ENS_16CompileConditionILi1000EEEEEvPT_S6_S6_PKS5_S8_S8_S8_PKfflPfPj --------------------------
	.section	.text._ZN13group_norm_v218gn_bwd_cuda_kernelI6__halfLi320ELi3ELi16ELi80ELi1024ELb1ELb1ELi32ELi320ELi320ELi4ELb1ELi8ELb0ELb0ELNS_15WgradSyncMethodE3ENS_16CompileConditionILi1000EEEEEvPT_S6_S6_PKS5_S8_S8_S8_PKfflPfPj,"ax",@progbits
	.align	128
        .global         _ZN13group_norm_v218gn_bwd_cuda_kernelI6__halfLi320ELi3ELi16ELi80ELi1024ELb1ELb1ELi32ELi320ELi320ELi4ELb1ELi8ELb0ELb0ELNS_15WgradSyncMethodE3ENS_16CompileConditionILi1000EEEEEvPT_S6_S6_PKS5_S8_S8_S8_PKfflPfPj
        .type           _ZN13group_norm_v218gn_bwd_cuda_kernelI6__halfLi320ELi3ELi16ELi80ELi1024ELb1ELb1ELi32ELi320ELi320ELi4ELb1ELi8ELb0ELb0ELNS_15WgradSyncMethodE3ENS_16CompileConditionILi1000EEEEEvPT_S6_S6_PKS5_S8_S8_S8_PKfflPfPj,@function
        .size           _ZN13group_norm_v218gn_bwd_cuda_kernelI6__halfLi320ELi3ELi16ELi80ELi1024ELb1ELb1ELi32ELi320ELi320ELi4ELb1ELi8ELb0ELb0ELNS_15WgradSyncMethodE3ENS_16CompileConditionILi1000EEEEEvPT_S6_S6_PKS5_S8_S8_S8_PKfflPfPj,(.L_x_94 - _ZN13group_norm_v218gn_bwd_cuda_kernelI6__halfLi320ELi3ELi16ELi80ELi1024ELb1ELb1ELi32ELi320ELi320ELi4ELb1ELi8ELb0ELb0ELNS_15WgradSyncMethodE3ENS_16CompileConditionILi1000EEEEEvPT_S6_S6_PKS5_S8_S8_S8_PKfflPfPj)
        .other          _ZN13group_norm_v218gn_bwd_cuda_kernelI6__halfLi320ELi3ELi16ELi80ELi1024ELb1ELb1ELi32ELi320ELi320ELi4ELb1ELi8ELb0ELb0ELNS_15WgradSyncMethodE3ENS_16CompileConditionILi1000EEEEEvPT_S6_S6_PKS5_S8_S8_S8_PKfflPfPj,@"STO_CUDA_ENTRY STV_DEFAULT"
_ZN13group_norm_v218gn_bwd_cuda_kernelI6__halfLi320ELi3ELi16ELi80ELi1024ELb1ELb1ELi32ELi320ELi320ELi4ELb1ELi8ELb0ELb0ELNS_15WgradSyncMethodE3ENS_16CompileConditionILi1000EEEEEvPT_S6_S6_PKS5_S8_S8_S8_PKfflPfPj:
.text._ZN13group_norm_v218gn_bwd_cuda_kernelI6__halfLi320ELi3ELi16ELi80ELi1024ELb1ELb1ELi32ELi320ELi320ELi4ELb1ELi8ELb0ELb0ELNS_15WgradSyncMethodE3ENS_16CompileConditionILi1000EEEEEvPT_S6_S6_PKS5_S8_S8_S8_PKfflPfPj:
[----:B------:R-:W-:Y:S01]  /*0000*/  LDC R1, c[0x0][0x37c] ;  /* 0x0000df00ff017b82 */ /* 0x000fe20000000800 */
[----:B------:R-:W-:Y:S05]  /*0010*/  EXIT ;  /* 0x000000000000794d */ /* 0x000fea0003800000 */
.L_x_38:
        /* <DEDUP_REMOVED lines=14> */
.L_x_94:


//--------------------- .text._ZN13group_norm_v218gn_bwd_cuda_kernelI6__halfLi320ELi3ELi16ELi80ELi1024ELb1ELb1ELi32ELi320ELi320ELi4ELb1ELi12ELb0ELb0ELNS_15WgradSyncMethodE3ENS_16CompileConditionILi1000EEEEEvPT_S6_S6_PKS5_S8_S8_S8_PKfflPfPj --------------------------
	.section	.text._ZN13group_norm_v218gn_bwd_cuda_kernelI6__halfLi320ELi3ELi16ELi80ELi1024ELb1ELb1ELi32ELi320ELi320ELi4ELb1ELi12ELb0ELb0ELNS_15WgradSyncMethodE3ENS_16CompileConditionILi1000EEEEEvPT_S6_S6_PKS5_S8_S8_S8_PKfflPfPj,"ax",@progbits
	.align	128
        .global         _ZN13group_norm_v218gn_bwd_cuda_kernelI6__halfLi320ELi3ELi16ELi80ELi1024ELb1ELb1ELi32ELi320ELi320ELi4ELb1ELi12ELb0ELb0ELNS_15WgradSyncMethodE3ENS_16CompileConditionILi1000EEEEEvPT_S6_S6_PKS5_S8_S8_S8_PKfflPfPj
        .type           _ZN13group_norm_v218gn_bwd_cuda_kernelI6__halfLi320ELi3ELi16ELi80ELi1024ELb1ELb1ELi32ELi320ELi320ELi4ELb1ELi12ELb0ELb0ELNS_15WgradSyncMethodE3ENS_16CompileConditionILi1000EEEEEvPT_S6_S6_PKS5_S8_S8_S8_PKfflPfPj,@function
        .size           _ZN13group_norm_v218gn_bwd_cuda_kernelI6__halfLi320ELi3ELi16ELi80ELi1024ELb1ELb1ELi32ELi320ELi320ELi4ELb1ELi12ELb0ELb0ELNS_15WgradSyncMethodE3ENS_16CompileConditionILi1000EEEEEvPT_S6_S6_PKS5_S8_S8_S8_PKfflPfPj,(.L_x_95 - _ZN13group_norm_v218gn_bwd_cuda_kernelI6__halfLi320ELi3ELi16ELi80ELi1024ELb1ELb1ELi32ELi320ELi320ELi4ELb1ELi12ELb0ELb0ELNS_15WgradSyncMethodE3ENS_16CompileConditionILi1000EEEEEvPT_S6_S6_PKS5_S8_S8_S8_PKfflPfPj)
        .other          _ZN13group_norm_v218gn_bwd_cuda_kernelI6__halfLi320ELi3ELi16ELi80ELi1024ELb1ELb1ELi32ELi320ELi320ELi4ELb1ELi12ELb0ELb0ELNS_15WgradSyncMethodE3ENS_16CompileConditionILi1000EEEEEvPT_S6_S6_PKS5_S8_S8_S8_PKfflPfPj,@"STO_CUDA_ENTRY STV_DEFAULT"
_ZN13group_norm_v218gn_bwd_cuda_kernelI6__halfLi320ELi3ELi16ELi80ELi1024ELb1ELb1ELi32ELi320ELi320ELi4ELb1ELi12ELb0ELb0ELNS_15WgradSyncMethodE3ENS_16CompileConditionILi1000EEEEEvPT_S6_S6_PKS5_S8_S8_S8_PKfflPfPj:
.text._ZN13group_norm_v218gn_bwd_cuda_kernelI6__halfLi320ELi3ELi16ELi80ELi1024ELb1ELb1ELi32ELi320ELi320ELi4ELb1ELi12ELb0ELb0ELNS_15WgradSyncMethodE3ENS_16CompileConditionILi1000EEEEEvPT_S6_S6_PKS5_S8_S8_S8_PKfflPfPj:
[----:B------:R-:W-:Y:S01]  /*0000*/  LDC R1, c[0x0][0x37c] ;  /* 0x0000df00ff017b82 */ /* 0x000fe20000000800 */
[----:B------:R-:W-:Y:S05]  /*0010*/  EXIT ;  /* 0x000000000000794d */ /* 0x000fea0003800000 */
.L_x_39:
        /* <DEDUP_REMOVED lines=14> */
.L_x_95:


//--------------------- .text._ZN13group_norm_v214gn_cuda_kernelI6__halfLi320ELi3ELi32ELi40ELi1024ELb0ELi16ELi320ELi320ELi4ELb1ELi5ELb0ELb0ENS_16CompileConditionILi1000EEEEEvPT_PKS4_S7_S7_flPfS8_Pj --------------------------
	.section	.text._ZN13group_norm_v214gn_cuda_kernelI6__halfLi320ELi3ELi32ELi40ELi1024ELb0ELi16ELi320ELi320ELi4ELb1ELi5ELb0ELb0ENS_16CompileConditionILi1000EEEEEvPT_PKS4_S7_S7_flPfS8_Pj,"ax",@progbits
	.align	128
        .global         _ZN13group_norm_v214gn_cuda_kernelI6__halfLi320ELi3ELi32ELi40ELi1024ELb0ELi16ELi320ELi320ELi4ELb1ELi5ELb0ELb0ENS_16CompileConditionILi1000EEEEEvPT_PKS4_S7_S7_flPfS8_Pj
        .type           _ZN13group_norm_v214gn_cuda_kernelI6__halfLi320ELi3ELi32ELi40ELi1024ELb0ELi16ELi320ELi320ELi4ELb1ELi5ELb0ELb0ENS_16CompileConditionILi1000EEEEEvPT_PKS4_S7_S7_flPfS8_Pj,@function
        .size           _ZN13group_norm_v214gn_cuda_kernelI6__halfLi320ELi3ELi32ELi40ELi1024ELb0ELi16ELi320ELi320ELi4ELb1ELi5ELb0ELb0ENS_16CompileConditionILi1000EEEEEvPT_PKS4_S7_S7_flPfS8_Pj,(.L_x_96 - _ZN13group_norm_v214gn_cuda_kernelI6__halfLi320ELi3ELi32ELi40ELi1024ELb0ELi16ELi320ELi320ELi4ELb1ELi5ELb0ELb0ENS_16CompileConditionILi1000EEEEEvPT_PKS4_S7_S7_flPfS8_Pj)
        .other          _ZN13group_norm_v214gn_cuda_kernelI6__halfLi320ELi3ELi32ELi40ELi1024ELb0ELi16ELi320ELi320ELi4ELb1ELi5ELb0ELb0ENS_16CompileConditionILi1000EEEEEvPT_PKS4_S7_S7_flPfS8_Pj,@"STO_CUDA_ENTRY STV_DEFAULT"
_ZN13group_norm_v214gn_cuda_kernelI6__halfLi320ELi3ELi32ELi40ELi1024ELb0ELi16ELi320ELi320ELi4ELb1ELi5ELb0ELb0ENS_16CompileConditionILi1000EEEEEvPT_PKS4_S7_S7_flPfS8_Pj:
.text._ZN13group_norm_v214gn_cuda_kernelI6__halfLi320ELi3ELi32ELi40ELi1024ELb0ELi16ELi320ELi320ELi4ELb1ELi5ELb0ELb0ENS_16CompileConditionILi1000EEEEEvPT_PKS4_S7_S7_flPfS8_Pj:
[----:B------:R-:W-:Y:S01]  /*0000*/  LDC R1, c[0x0][0x37c] ;  /* 0x0000df00ff017b82 */ /* 0x000fe20000000800 */
[----:B------:R-:W-:Y:S05]  /*0010*/  EXIT ;  /* 0x000000000000794d */ /* 0x000fea0003800000 */
.L_x_40:
        /* <DEDUP_REMOVED lines=14> */
.L_x_96:


//--------------------- .text._ZN13group_norm_v214gn_cuda_kernelI6__halfLi320ELi1ELi32ELi40ELi1024ELb0ELi32ELi320ELi320ELi4ELb1ELi4ELb0ELb0ENS_16CompileConditionILi1000EEEEEvPT_PKS4_S7_S7_flPfS8_Pj --------------------------
	.section	.text._ZN13group_norm_v214gn_cuda_kernelI6__halfLi320ELi1ELi32ELi40ELi1024ELb0ELi32ELi320ELi320ELi4ELb1ELi4ELb0ELb0ENS_16CompileConditionILi1000EEEEEvPT_PKS4_S7_S7_flPfS8_Pj,"ax",@progbits
	.align	128
        .global         _ZN13group_norm_v214gn_cuda_kernelI6__halfLi320ELi1ELi32ELi40ELi1024ELb0ELi32ELi320ELi320ELi4ELb1ELi4ELb0ELb0ENS_16CompileConditionILi1000EEEEEvPT_PKS4_S7_S7_flPfS8_Pj
        .type           _ZN13group_norm_v214gn_cuda_kernelI6__halfLi320ELi1ELi32ELi40ELi1024ELb0ELi32ELi320ELi320ELi4ELb1ELi4ELb0ELb0ENS_16CompileConditionILi1000EEEEEvPT_PKS4_S7_S7_flPfS8_Pj,@function
        .size           _ZN13group_norm_v214gn_cuda_kernelI6__halfLi320ELi1ELi32ELi40ELi1024ELb0ELi32ELi320ELi320ELi4ELb1ELi4ELb0ELb0ENS_16CompileConditionILi1000EEEEEvPT_PKS4_S7_S7_flPfS8_Pj,(.L_x_97 - _ZN13group_norm_v214gn_cuda_kernelI6__halfLi320ELi1ELi32ELi40ELi1024ELb0ELi32ELi320ELi320ELi4ELb1ELi4ELb0ELb0ENS_16CompileConditionILi1000EEEEEvPT_PKS4_S7_S7_flPfS8_Pj)
        .other          _ZN13group_norm_v214gn_cuda_kernelI6__halfLi320ELi1ELi32ELi40ELi1024ELb0ELi32ELi320ELi320ELi4ELb1ELi4ELb0ELb0ENS_16CompileConditionILi1000EEEEEvPT_PKS4_S7_S7_flPfS8_Pj,@"STO_CUDA_ENTRY STV_DEFAULT"
_ZN13group_norm_v214gn_cuda_kernelI6__halfLi320ELi1ELi32ELi40ELi1024ELb0ELi32ELi320ELi320ELi4ELb1ELi4ELb0ELb0ENS_16CompileConditionILi1000EEEEEvPT_PKS4_S7_S7_flPfS8_Pj:
.text._ZN13group_norm_v214gn_cuda_kernelI6__halfLi320ELi1ELi32ELi40ELi1024ELb0ELi32ELi320ELi320ELi4ELb1ELi4ELb0ELb0ENS_16CompileConditionILi1000EEEEEvPT_PKS4_S7_S7_flPfS8_Pj:
[----:B------:R-:W-:Y:S01]  /*0000*/  LDC R1, c[0x0][0x37c] ;  /* 0x0000df00ff017b82 */ /* 0x000fe20000000800 */
[----:B------:R-:W-:Y:S05]  /*0010*/  EXIT ;  /* 0x000000000000794d */ /* 0x000fea0003800000 */
.L_x_41:
        /* <DEDUP_REMOVED lines=14> */
.L_x_97:


//--------------------- .text._ZN13group_norm_v214gn_cuda_kernelI6__halfLi320ELi3ELi32ELi40ELi1024ELb0ELi32ELi320ELi320ELi4ELb1ELi10ELb0ELb0ENS_16CompileConditionILi1000EEEEEvPT_PKS4_S7_S7_flPfS8_Pj --------------------------
	.section	.text._ZN13group_norm_v214gn_cuda_kernelI6__halfLi320ELi3ELi32ELi40ELi1024ELb0ELi32ELi320ELi320ELi4ELb1ELi10ELb0ELb0ENS_16CompileConditionILi1000EEEEEvPT_PKS4_S7_S7_flPfS8_Pj,"ax",@progbits
	.align	128
        .global         _ZN13group_norm_v214gn_cuda_kernelI6__halfLi320ELi3ELi32ELi40ELi1024ELb0ELi32ELi320ELi320ELi4ELb1ELi10ELb0ELb0ENS_16CompileConditionILi1000EEEEEvPT_PKS4_S7_S7_flPfS8_Pj
        .type           _ZN13group_norm_v214gn_cuda_kernelI6__halfLi320ELi3ELi32ELi40ELi1024ELb0ELi32ELi320ELi320ELi4ELb1ELi10ELb0ELb0ENS_16CompileConditionILi1000EEEEEvPT_PKS4_S7_S7_flPfS8_Pj,@function
        .size           _ZN13group_norm_v214gn_cuda_kernelI6__halfLi320ELi3ELi32ELi40ELi1024ELb0ELi32ELi320ELi320ELi4ELb1ELi10ELb0ELb0ENS_16CompileConditionILi1000EEEEEvPT_PKS4_S7_S7_flPfS8_Pj,(.L_x_98 - _ZN13group_norm_v214gn_cuda_kernelI6__halfLi320ELi3ELi32ELi40ELi1024ELb0ELi32ELi320ELi320ELi4ELb1ELi10ELb0ELb0ENS_16CompileConditionILi1000EEEEEvPT_PKS4_S7_S7_flPfS8_Pj)
        .other          _ZN13group_norm_v214gn_cuda_kernelI6__halfLi320ELi3ELi32ELi40ELi1024ELb0ELi32ELi320ELi320ELi4ELb1ELi10ELb0ELb0ENS_16CompileConditionILi1000EEEEEvPT_PKS4_S7_S7_flPfS8_Pj,@"STO_CUDA_ENTRY STV_DEFAULT"
_ZN13group_norm_v214gn_cuda_kernelI6__halfLi320ELi3ELi32ELi40ELi1024ELb0ELi32ELi320ELi320ELi4ELb1ELi10ELb0ELb0ENS_16CompileConditionILi1000EEEEEvPT_PKS4_S7_S7_flPfS8_Pj:
.text._ZN13group_norm_v214gn_cuda_kernelI6__halfLi320ELi3ELi32ELi40ELi1024ELb0ELi32ELi320ELi320ELi4ELb1ELi10ELb0ELb0ENS_16CompileConditionILi1000EEEEEvPT_PKS4_S7_S7_flPfS8_Pj:
[----:B------:R-:W-:Y:S01]  /*0000*/  LDC R1, c[0x0][0x37c] ;  /* 0x0000df00ff017b82 */ /* 0x000fe20000000800 */
[----:B------:R-:W-:Y:S05]  /*0010*/  EXIT ;  /* 0x000000000000794d */ /* 0x000fea0003800000 */
.L_x_42:
        /* <DEDUP_REMOVED lines=14> */
.L_x_98:


//--------------------- .text._ZN13group_norm_v214gn_cuda_kernelI6__halfLi320ELi1ELi32ELi40ELi1024ELb0ELi64ELi320ELi320ELi4ELb1ELi9ELb0ELb0ENS_16CompileConditionILi1000EEEEEvPT_PKS4_S7_S7_flPfS8_Pj --------------------------
	.section	.text._ZN13group_norm_v214gn_cuda_kernelI6__halfLi320ELi1ELi32ELi40ELi1024ELb0ELi64ELi320ELi320ELi4ELb1ELi9ELb0ELb0ENS_16CompileConditionILi1000EEEEEvPT_PKS4_S7_S7_flPfS8_Pj,"ax",@progbits
	.align	128
        .global         _ZN13group_norm_v214gn_cuda_kernelI6__halfLi320ELi1ELi32ELi40ELi1024ELb0ELi64ELi320ELi320ELi4ELb1ELi9ELb0ELb0ENS_16CompileConditionILi1000EEEEEvPT_PKS4_S7_S7_flPfS8_Pj
        .type           _ZN13group_norm_v214gn_cuda_kernelI6__halfLi320ELi1ELi32ELi40ELi1024ELb0ELi64ELi320ELi320ELi4ELb1ELi9ELb0ELb0ENS_16CompileConditionILi1000EEEEEvPT_PKS4_S7_S7_flPfS8_Pj,@function
        .size           _ZN13group_norm_v214gn_cuda_kernelI6__halfLi320ELi1ELi32ELi40ELi1024ELb0ELi64ELi320ELi320ELi4ELb1ELi9ELb0ELb0ENS_16CompileConditionILi1000EEEEEvPT_PKS4_S7_S7_flPfS8_Pj,(.L_x_99 - _ZN13group_norm_v214gn_cuda_kernelI6__halfLi320ELi1ELi32ELi40ELi1024ELb0ELi64ELi320ELi320ELi4ELb1ELi9ELb0ELb0ENS_16CompileConditionILi1000EEEEEvPT_PKS4_S7_S7_flPfS8_Pj)
        .other          _ZN13group_norm_v214gn_cuda_kernelI6__halfLi320ELi1ELi32ELi40ELi1024ELb0ELi64ELi320ELi320ELi4ELb1ELi9ELb0ELb0ENS_16CompileConditionILi1000EEEEEvPT_PKS4_S7_S7_flPfS8_Pj,@"STO_CUDA_ENTRY STV_DEFAULT"
_ZN13group_norm_v214gn_cuda_kernelI6__halfLi320ELi1ELi32ELi40ELi1024ELb0ELi64ELi320ELi320ELi4ELb1ELi9ELb0ELb0ENS_16CompileConditionILi1000EEEEEvPT_PKS4_S7_S7_flPfS8_Pj:
.text._ZN13group_norm_v214gn_cuda_kernelI6__halfLi320ELi1ELi32ELi40ELi1024ELb0ELi64ELi320ELi320ELi4ELb1ELi9ELb0ELb0ENS_16CompileConditionILi1000EEEEEvPT_PKS4_S7_S7_flPfS8_Pj:
[----:B------:R-:W-:Y:S01]  /*0000*/  LDC R1, c[0x0][0x37c] ;  /* 0x0000df00ff017b82 */ /* 0x000fe20000000800 */
[----:B------:R-:W-:Y:S05]  /*0010*/  EXIT ;  /* 0x000000000000794d */ /* 0x000fea0003800000 */
.L_x_43:
        /* <DEDUP_REMOVED lines=14> */
.L_x_99:


//--------------------- .text._ZN13group_norm_v214gn_cuda_kernelI6__halfLi320ELi1ELi32ELi40ELi1024ELb0ELi128ELi320ELi320ELi4ELb1ELi18ELb0ELb0ENS_16CompileConditionILi1000EEEEEvPT_PKS4_S7_S7_flPfS8_Pj --------------------------
	.section	.text._ZN13group_norm_v214gn_cuda_kernelI6__halfLi320ELi1ELi32ELi40ELi1024ELb0ELi128ELi320ELi320ELi4ELb1ELi18ELb0ELb0ENS_16CompileConditionILi1000EEEEEvPT_PKS4_S7_S7_flPfS8_Pj,"ax",@progbits
	.align	128
        .global         _ZN13group_norm_v214gn_cuda_kernelI6__halfLi320ELi1ELi32ELi40ELi1024ELb0ELi128ELi320ELi320ELi4ELb1ELi18ELb0ELb0ENS_16CompileConditionILi1000EEEEEvPT_PKS4_S7_S7_flPfS8_Pj
        .type           _ZN13group_norm_v214gn_cuda_kernelI6__halfLi320ELi1ELi32ELi40ELi1024ELb0ELi128ELi320ELi320ELi4ELb1ELi18ELb0ELb0ENS_16CompileConditionILi1000EEEEEvPT_PKS4_S7_S7_flPfS8_Pj,@function
        .size           _ZN13group_norm_v214gn_cuda_kernelI6__halfLi320ELi1ELi32ELi40ELi1024ELb0ELi128ELi320ELi320ELi4ELb1ELi18ELb0ELb0ENS_16CompileConditionILi1000EEEEEvPT_PKS4_S7_S7_flPfS8_Pj,(.L_x_100 - _ZN13group_norm_v214gn_cuda_kernelI6__halfLi320ELi1ELi32ELi40ELi1024ELb0ELi128ELi320ELi320ELi4ELb1ELi18ELb0ELb0ENS_16CompileConditionILi1000EEEEEvPT_PKS4_S7_S7_flPfS8_Pj)
        .other          _ZN13group_norm_v214gn_cuda_kernelI6__halfLi320ELi1ELi32ELi40ELi1024ELb0ELi128ELi320ELi320ELi4ELb1ELi18ELb0ELb0ENS_16CompileConditionILi1000EEEEEvPT_PKS4_S7_S7_flPfS8_Pj,@"STO_CUDA_ENTRY STV_DEFAULT"
_ZN13group_norm_v214gn_cuda_kernelI6__halfLi320ELi1ELi32ELi40ELi1024ELb0ELi128ELi320ELi320ELi4ELb1ELi18ELb0ELb0ENS_16CompileConditionILi1000EEEEEvPT_PKS4_S7_S7_flPfS8_Pj:
.text._ZN13group_norm_v214gn_cuda_kernelI6__halfLi320ELi1ELi32ELi40ELi1024ELb0ELi128ELi320ELi320ELi4ELb1ELi18ELb0ELb0ENS_16CompileConditionILi1000EEEEEvPT_PKS4_S7_S7_flPfS8_Pj:
[----:B------:R-:W-:Y:S01]  /*0000*/  LDC R1, c[0x0][0x37c] ;  /* 0x0000df00ff017b82 */ /* 0x000fe20000000800 */
[----:B------:R-:W-:Y:S05]  /*0010*/  EXIT ;  /* 0x000000000000794d */ /* 0x000fea0003800000 */
.L_x_44:
        /* <DEDUP_REMOVED lines=14> */
.L_x_100:


//--------------------- .text._ZN13group_norm_v214gn_cuda_kernelI6__halfLi320ELi2ELi32ELi40ELi1024ELb0ELi64ELi320ELi320ELi4ELb1ELi18ELb0ELb0ENS_16CompileConditionILi1000EEEEEvPT_PKS4_S7_S7_flPfS8_Pj --------------------------
	.section	.text._ZN13group_norm_v214gn_cuda_kernelI6__halfLi320ELi2ELi32ELi40ELi1024ELb0ELi64ELi320ELi320ELi4ELb1ELi18ELb0ELb0ENS_16CompileConditionILi1000EEEEEvPT_PKS4_S7_S7_flPfS8_Pj,"ax",@progbits
	.align	128
        .global         _ZN13group_norm_v214gn_cuda_kernelI6__halfLi320ELi2ELi32ELi40ELi1024ELb0ELi64ELi320ELi320ELi4ELb1ELi18ELb0ELb0ENS_16CompileConditionILi1000EEEEEvPT_PKS4_S7_S7_flPfS8_Pj
        .type           _ZN13group_norm_v214gn_cuda_kernelI6__halfLi320ELi2ELi32ELi40ELi1024ELb0ELi64ELi320ELi320ELi4ELb1ELi18ELb0ELb0ENS_16CompileConditionILi1000EEEEEvPT_PKS4_S7_S7_flPfS8_Pj,@function
        .size           _ZN13group_norm_v214gn_cuda_kernelI6__halfLi320ELi2ELi32ELi40ELi1024ELb0ELi64ELi320ELi320ELi4ELb1ELi18ELb0ELb0ENS_16CompileConditionILi1000EEEEEvPT_PKS4_S7_S7_flPfS8_Pj,(.L_x_101 - _ZN13group_norm_v214gn_cuda_kernelI6__halfLi320ELi2ELi32ELi40ELi1024ELb0ELi64ELi320ELi320ELi4ELb1ELi18ELb0ELb0ENS_16CompileConditionILi1000EEEEEvPT_PKS4_S7_S7_flPfS8_Pj)
        .other          _ZN13group_norm_v214gn_cuda_kernelI6__halfLi320ELi2ELi32ELi40ELi1024ELb0ELi64ELi320ELi320ELi4ELb1ELi18ELb0ELb0ENS_16CompileConditionILi1000EEEEEvPT_PKS4_S7_S7_flPfS8_Pj,@"STO_CUDA_ENTRY STV_DEFAULT"
_ZN13group_norm_v214gn_cuda_kernelI6__halfLi320ELi2ELi32ELi40ELi1024ELb0ELi64ELi320ELi320ELi4ELb1ELi18ELb0ELb0ENS_16CompileConditionILi1000EEEEEvPT_PKS4_S7_S7_flPfS8_Pj:
.text._ZN13group_norm_v214gn_cuda_kernelI6__halfLi320ELi2ELi32ELi40ELi1024ELb0ELi64ELi320ELi320ELi4ELb1ELi18ELb0ELb0ENS_16CompileConditionILi1000EEEEEvPT_PKS4_S7_S7_flPfS8_Pj:
[----:B------:R-:W-:Y:S01]  /*0000*/  LDC R1, c[0x0][0x37c] ;  /* 0x0000df00ff017b82 */ /* 0x000fe20000000800 */
[----:B------:R-:W-:Y:S05]  /*0010*/  EXIT ;  /* 0x000000000000794d */ /* 0x000fea0003800000 */
.L_x_45:
        /* <DEDUP_REMOVED lines=14> */
.L_x_101:


//--------------------- .text._ZN13group_norm_v214gn_cuda_kernelI6__halfLi320ELi3ELi32ELi40ELi1024ELb0ELi64ELi320ELi320ELi4ELb1ELi21ELb0ELb0ENS_16CompileConditionILi1000EEEEEvPT_PKS4_S7_S7_flPfS8_Pj --------------------------
	.section	.text._ZN13group_norm_v214gn_cuda_kernelI6__halfLi320ELi3ELi32ELi40ELi1024ELb0ELi64ELi320ELi320ELi4ELb1ELi21ELb0ELb0ENS_16CompileConditionILi1000EEEEEvPT_PKS4_S7_S7_flPfS8_Pj,"ax",@progbits
	.align	128
        .global         _ZN13group_norm_v214gn_cuda_kernelI6__halfLi320ELi3ELi32ELi40ELi1024ELb0ELi64ELi320ELi320ELi4ELb1ELi21ELb0ELb0ENS_16CompileConditionILi1000EEEEEvPT_PKS4_S7_S7_flPfS8_Pj
        .type           _ZN13group_norm_v214gn_cuda_kernelI6__halfLi320ELi3ELi32ELi40ELi1024ELb0ELi64ELi320ELi320ELi4ELb1ELi21ELb0ELb0ENS_16CompileConditionILi1000EEEEEvPT_PKS4_S7_S7_flPfS8_Pj,@function
        .size           _ZN13group_norm_v214gn_cuda_kernelI6__halfLi320ELi3ELi32ELi40ELi1024ELb0ELi64ELi320ELi320ELi4ELb1ELi21ELb0ELb0ENS_16CompileConditionILi1000EEEEEvPT_PKS4_S7_S7_flPfS8_Pj,(.L_x_102 - _ZN13group_norm_v214gn_cuda_kernelI6__halfLi320ELi3ELi32ELi40ELi1024ELb0ELi64ELi320ELi320ELi4ELb1ELi21ELb0ELb0ENS_16CompileConditionILi1000EEEEEvPT_PKS4_S7_S7_flPfS8_Pj)
        .other          _ZN13group_norm_v214gn_cuda_kernelI6__halfLi320ELi3ELi32ELi40ELi1024ELb0ELi64ELi320ELi320ELi4ELb1ELi21ELb0ELb0ENS_16CompileConditionILi1000EEEEEvPT_PKS4_S7_S7_flPfS8_Pj,@"STO_CUDA_ENTRY STV_DEFAULT"
_ZN13group_norm_v214gn_cuda_kernelI6__halfLi320ELi3ELi32ELi40ELi1024ELb0ELi64ELi320ELi320ELi4ELb1ELi21ELb0ELb0ENS_16CompileConditionILi1000EEEEEvPT_PKS4_S7_S7_flPfS8_Pj:
.text._ZN13group_norm_v214gn_cuda_kernelI6__halfLi320ELi3ELi32ELi40ELi1024ELb0ELi64ELi320ELi320ELi4ELb1ELi21ELb0ELb0ENS_16CompileConditionILi1000EEEEEvPT_PKS4_S7_S7_flPfS8_Pj:
[----:B------:R-:W-:Y:S01]  /*0000*/  LDC R1, c[0x0][0x37c] ;  /* 0x0000df00ff017b82 */ /* 0x000fe20000000800 */
[----:B------:R-:W-:Y:S05]  /*0010*/  EXIT ;  /* 0x000000000000794d */ /* 0x000fea0003800000 */
.L_x_46:
        /* <DEDUP_REMOVED lines=14> */
.L_x_102:


//--------------------- .text._ZN13group_norm_v214gn_cuda_kernelI6__halfLi320ELi3ELi32ELi40ELi1024ELb0ELi64ELi320ELi320ELi4ELb1ELi27ELb0ELb0ENS_16CompileConditionILi1000EEEEEvPT_PKS4_S7_S7_flPfS8_Pj --------------------------
	.section	.text._ZN13group_norm_v214gn_cuda_kernelI6__halfLi320ELi3ELi32ELi40ELi1024ELb0ELi64ELi320ELi320ELi4ELb1ELi27ELb0ELb0ENS_16CompileConditionILi1000EEEEEvPT_PKS4_S7_S7_flPfS8_Pj,"ax",@progbits
	.align	128
        .global         _ZN13group_norm_v214gn_cuda_kernelI6__halfLi320ELi3ELi32ELi40ELi1024ELb0ELi64ELi320ELi320ELi4ELb1ELi27ELb0ELb0ENS_16CompileConditionILi1000EEEEEvPT_PKS4_S7_S7_flPfS8_Pj
        .type           _ZN13group_norm_v214gn_cuda_kernelI6__halfLi320ELi3ELi32ELi40ELi1024ELb0ELi64ELi320ELi320ELi4ELb1ELi27ELb0ELb0ENS_16CompileConditionILi1000EEEEEvPT_PKS4_S7_S7_flPfS8_Pj,@function
        .size           _ZN13group_norm_v214gn_cuda_kernelI6__halfLi320ELi3ELi32ELi40ELi1024ELb0ELi64ELi320ELi320ELi4ELb1ELi27ELb0ELb0ENS_16CompileConditionILi1000EEEEEvPT_PKS4_S7_S7_flPfS8_Pj,(.L_x_103 - _ZN13group_norm_v214gn_cuda_kernelI6__halfLi320ELi3ELi32ELi40ELi1024ELb0ELi64ELi320ELi320ELi4ELb1ELi27ELb0ELb0ENS_16CompileConditionILi1000EEEEEvPT_PKS4_S7_S7_flPfS8_Pj)
        .other          _ZN13group_norm_v214gn_cuda_kernelI6__halfLi320ELi3ELi32ELi40ELi1024ELb0ELi64ELi320ELi320ELi4ELb1ELi27ELb0ELb0ENS_16CompileConditionILi1000EEEEEvPT_PKS4_S7_S7_flPfS8_Pj,@"STO_CUDA_ENTRY STV_DEFAULT"
_ZN13group_norm_v214gn_cuda_kernelI6__halfLi320ELi3ELi32ELi40ELi1024ELb0ELi64ELi320ELi320ELi4ELb1ELi27ELb0ELb0ENS_16CompileConditionILi1000EEEEEvPT_PKS4_S7_S7_flPfS8_Pj:
.text._ZN13group_norm_v214gn_cuda_kernelI6__halfLi320ELi3ELi32ELi40ELi1024ELb0ELi64ELi320ELi320ELi4ELb1ELi27ELb0ELb0ENS_16CompileConditionILi1000EEEEEvPT_PKS4_S7_S7_flPfS8_Pj:
[----:B------:R-:W-:Y:S01]  /*0000*/  LDC R1, c[0x0][0x37c] ;  /* 0x0000df00ff017b82 */ /* 0x000fe20000000800 */
[----:B------:R-:W-:Y:S05]  /*0010*/  EXIT ;  /* 0x000000000000794d */ /* 0x000fea0003800000 */
.L_x_47:
        /* <DEDUP_REMOVED lines=14> */
.L_x_103:


//--------------------- .text._ZN13group_norm_v214gn_cuda_kernelI6__halfLi320ELi3ELi16ELi80ELi1024ELb1ELi16ELi320ELi320ELi4ELb1ELi5ELb0ELb0ENS_16CompileConditionILi1000EEEEEvPT_PKS4_S7_S7_flPfS8_Pj --------------------------
	.section	.text._ZN13group_norm_v214gn_cuda_kernelI6__halfLi320ELi3ELi16ELi80ELi1024ELb1ELi16ELi320ELi320ELi4ELb1ELi5ELb0ELb0ENS_16CompileConditionILi1000EEEEEvPT_PKS4_S7_S7_flPfS8_Pj,"ax",@progbits
	.align	128
        .global         _ZN13group_norm_v214gn_cuda_kernelI6__halfLi320ELi3ELi16ELi80ELi1024ELb1ELi16ELi320ELi320ELi4ELb1ELi5ELb0ELb0ENS_16CompileConditionILi1000EEEEEvPT_PKS4_S7_S7_flPfS8_Pj
        .type           _ZN13group_norm_v214gn_cuda_kernelI6__halfLi320ELi3ELi16ELi80ELi1024ELb1ELi16ELi320ELi320ELi4ELb1ELi5ELb0ELb0ENS_16CompileConditionILi1000EEEEEvPT_PKS4_S7_S7_flPfS8_Pj,@function
        .size           _ZN13group_norm_v214gn_cuda_kernelI6__halfLi320ELi3ELi16ELi80ELi1024ELb1ELi16ELi320ELi320ELi4ELb1ELi5ELb0ELb0ENS_16CompileConditionILi1000EEEEEvPT_PKS4_S7_S7_flPfS8_Pj,(.L_x_104 - _ZN13group_norm_v214gn_cuda_kernelI6__halfLi320ELi3ELi16ELi80ELi1024ELb1ELi16ELi320ELi320ELi4ELb1ELi5ELb0ELb0ENS_16CompileConditionILi1000EEEEEvPT_PKS4_S7_S7_flPfS8_Pj)
        .other          _ZN13group_norm_v214gn_cuda_kernelI6__halfLi320ELi3ELi16ELi80ELi1024ELb1ELi16ELi320ELi320ELi4ELb1ELi5ELb0ELb0ENS_16CompileConditionILi1000EEEEEvPT_PKS4_S7_S7_flPfS8_Pj,@"STO_CUDA_ENTRY STV_DEFAULT"
_ZN13group_norm_v214gn_cuda_kernelI6__halfLi320ELi3ELi16ELi80ELi1024ELb1ELi16ELi320ELi320ELi4ELb1ELi5ELb0ELb0ENS_16CompileConditionILi1000EEEEEvPT_PKS4_S7_S7_flPfS8_Pj:
.text._ZN13group_norm_v214gn_cuda_kernelI6__halfLi320ELi3ELi16ELi80ELi1024ELb1ELi16ELi320ELi320ELi4ELb1ELi5ELb0ELb0ENS_16CompileConditionILi1000EEEEEvPT_PKS4_S7_S7_flPfS8_Pj:
[----:B------:R-:W-:Y:S01]  /*0000*/  LDC R1, c[0x0][0x37c] ;  /* 0x0000df00ff017b82 */ /* 0x000fe20000000800 */
[----:B------:R-:W-:Y:S05]  /*0010*/  EXIT ;  /* 0x000000000000794d */ /* 0x000fea0003800000 */
.L_x_48:
        /* <DEDUP_REMOVED lines=14> */
.L_x_104:


//--------------------- .text._ZN13group_norm_v214gn_cuda_kernelI6__halfLi320ELi1ELi16ELi80ELi1024ELb1ELi32ELi320ELi320ELi4ELb1ELi4ELb0ELb0ENS_16CompileConditionILi1000EEEEEvPT_PKS4_S7_S7_flPfS8_Pj --------------------------
	.section	.text._ZN13group_norm_v214gn_cuda_kernelI6__halfLi320ELi1ELi16ELi80ELi1024ELb1ELi32ELi320ELi320ELi4ELb1ELi4ELb0ELb0ENS_16CompileConditionILi1000EEEEEvPT_PKS4_S7_S7_flPfS8_Pj,"ax",@progbits
	.align	128
        .global         _ZN13group_norm_v214gn_cuda_kernelI6__halfLi320ELi1ELi16ELi80ELi1024ELb1ELi32ELi320ELi320ELi4ELb1ELi4ELb0ELb0ENS_16CompileConditionILi1000EEEEEvPT_PKS4_S7_S7_flPfS8_Pj
        .type           _ZN13group_norm_v214gn_cuda_kernelI6__halfLi320ELi1ELi16ELi80ELi1024ELb1ELi32ELi320ELi320ELi4ELb1ELi4ELb0ELb0ENS_16CompileConditionILi1000EEEEEvPT_PKS4_S7_S7_flPfS8_Pj,@function
        .size           _ZN13group_norm_v214gn_cuda_kernelI6__halfLi320ELi1ELi16ELi80ELi1024ELb1ELi32ELi320ELi320ELi4ELb1ELi4ELb0ELb0ENS_16CompileConditionILi1000EEEEEvPT_PKS4_S7_S7_flPfS8_Pj,(.L_x_105 - _ZN13group_norm_v214gn_cuda_kernelI6__halfLi320ELi1ELi16ELi80ELi1024ELb1ELi32ELi320ELi320ELi4ELb1ELi4ELb0ELb0ENS_16CompileConditionILi1000EEEEEvPT_PKS4_S7_S7_flPfS8_Pj)
        .other          _ZN13group_norm_v214gn_cuda_kernelI6__halfLi320ELi1ELi16ELi80ELi1024ELb1ELi32ELi320ELi320ELi4ELb1ELi4ELb0ELb0ENS_16CompileConditionILi1000EEEEEvPT_PKS4_S7_S7_flPfS8_Pj,@"STO_CUDA_ENTRY STV_DEFAULT"
_ZN13group_norm_v214gn_cuda_kernelI6__halfLi320ELi1ELi16ELi80ELi1024ELb1ELi32ELi320ELi320ELi4ELb1ELi4ELb0ELb0ENS_16CompileConditionILi1000EEEEEvPT_PKS4_S7_S7_flPfS8_Pj:
.text._ZN13group_norm_v214gn_cuda_kernelI6__halfLi320ELi1ELi16ELi80ELi1024ELb1ELi32ELi320ELi320ELi4ELb1ELi4ELb0ELb0ENS_16CompileConditionILi1000EEEEEvPT_PKS4_S7_S7_flPfS8_Pj:
[----:B------:R-:W-:Y:S01]  /*0000*/  LDC R1, c[0x0][0x37c] ;  /* 0x0000df00ff017b82 */ /* 0x000fe20000000800 */
[----:B------:R-:W-:Y:S05]  /*0010*/  EXIT ;  /* 0x000000000000794d */ /* 0x000fea0003800000 */
.L_x_49:
        /* <DEDUP_REMOVED lines=14> */
.L_x_105:


//--------------------- .text._ZN13group_norm_v214gn_cuda_kernelI6__halfLi320ELi3ELi16ELi80ELi1024ELb1ELi32ELi320ELi320ELi4ELb1ELi10ELb0ELb0ENS_16CompileConditionILi1000EEEEEvPT_PKS4_S7_S7_flPfS8_Pj --------------------------
	.section	.text._ZN13group_norm_v214gn_cuda_kernelI6__halfLi320ELi3ELi16ELi80ELi1024ELb1ELi32ELi320ELi320ELi4ELb1ELi10ELb0ELb0ENS_16CompileConditionILi1000EEEEEvPT_PKS4_S7_S7_flPfS8_Pj,"ax",@progbits
	.align	128
        .global         _ZN13group_norm_v214gn_cuda_kernelI6__halfLi320ELi3ELi16ELi80ELi1024ELb1ELi32ELi320ELi320ELi4ELb1ELi10ELb0ELb0ENS_16CompileConditionILi1000EEEEEvPT_PKS4_S7_S7_flPfS8_Pj
        .type           _ZN13group_norm_v214gn_cuda_kernelI6__halfLi320ELi3ELi16ELi80ELi1024ELb1ELi32ELi320ELi320ELi4ELb1ELi10ELb0ELb0ENS_16CompileConditionILi1000EEEEEvPT_PKS4_S7_S7_flPfS8_Pj,@function
        .size           _ZN13group_norm_v214gn_cuda_kernelI6__halfLi320ELi3ELi16ELi80ELi1024ELb1ELi32ELi320ELi320ELi4ELb1ELi10ELb0ELb0ENS_16CompileConditionILi1000EEEEEvPT_PKS4_S7_S7_flPfS8_Pj,(.L_x_106 - _ZN13group_norm_v214gn_cuda_kernelI6__halfLi320ELi3ELi16ELi80ELi1024ELb1ELi32ELi320ELi320ELi4ELb1ELi10ELb0ELb0ENS_16CompileConditionILi1000EEEEEvPT_PKS4_S7_S7_flPfS8_Pj)
        .other          _ZN13group_norm_v214gn_cuda_kernelI6__halfLi320ELi3ELi16ELi80ELi1024ELb1ELi32ELi320ELi320ELi4ELb1ELi10ELb0ELb0ENS_16CompileConditionILi1000EEEEEvPT_PKS4_S7_S7_flPfS8_Pj,@"STO_CUDA_ENTRY STV_DEFAULT"
_ZN13group_norm_v214gn_cuda_kernelI6__halfLi320ELi3ELi16ELi80ELi1024ELb1ELi32ELi320ELi320ELi4ELb1ELi10ELb0ELb0ENS_16CompileConditionILi1000EEEEEvPT_PKS4_S7_S7_flPfS8_Pj:
.text._ZN13group_norm_v214gn_cuda_kernelI6__halfLi320ELi3ELi16ELi80ELi1024ELb1ELi32ELi320ELi320ELi4ELb1ELi10ELb0ELb0ENS_16CompileConditionILi1000EEEEEvPT_PKS4_S7_S7_flPfS8_Pj:
[----:B------:R-:W-:Y:S01]  /*0000*/  LDC R1, c[0x0][0x37c] ;  /* 0x0000df00ff017b82 */ /* 0x000fe20000000800 */
[----:B------:R-:W-:Y:S05]  /*0010*/  EXIT ;  /* 0x000000000000794d */ /* 0x000fea0003800000 */
.L_x_50:
        /* <DEDUP_REMOVED lines=14> */
.L_x_106:


//--------------------- .text._ZN13group_norm_v214gn_cuda_kernelI6__halfLi320ELi1ELi16ELi80ELi1024ELb1ELi64ELi320ELi320ELi4ELb1ELi9ELb0ELb0ENS_16CompileConditionILi1000EEEEEvPT_PKS4_S7_S7_flPfS8_Pj --------------------------
	.section	.text._ZN13group_norm_v214gn_cuda_kernelI6__halfLi320ELi1ELi16ELi80ELi1024ELb1ELi64ELi320ELi320ELi4ELb1ELi9ELb0ELb0ENS_16CompileConditionILi1000EEEEEvPT_PKS4_S7_S7_flPfS8_Pj,"ax",@progbits
	.align	128
        .global         _ZN13group_norm_v214gn_cuda_kernelI6__halfLi320ELi1ELi16ELi80ELi1024ELb1ELi64ELi320ELi320ELi4ELb1ELi9ELb0ELb0ENS_16CompileConditionILi1000EEEEEvPT_PKS4_S7_S7_flPfS8_Pj
        .type           _ZN13group_norm_v214gn_cuda_kernelI6__halfLi320ELi1ELi16ELi80ELi1024ELb1ELi64ELi320ELi320ELi4ELb1ELi9ELb0ELb0ENS_16CompileConditionILi1000EEEEEvPT_PKS4_S7_S7_flPfS8_Pj,@function
        .size           _ZN13group_norm_v214gn_cuda_kernelI6__halfLi320ELi1ELi16ELi80ELi1024ELb1ELi64ELi320ELi320ELi4ELb1ELi9ELb0ELb0ENS_16CompileConditionILi1000EEEEEvPT_PKS4_S7_S7_flPfS8_Pj,(.L_x_107 - _ZN13group_norm_v214gn_cuda_kernelI6__halfLi320ELi1ELi16ELi80ELi1024ELb1ELi64ELi320ELi320ELi4ELb1ELi9ELb0ELb0ENS_16CompileConditionILi1000EEEEEvPT_PKS4_S7_S7_flPfS8_Pj)
        .other          _ZN13group_norm_v214gn_cuda_kernelI6__halfLi320ELi1ELi16ELi80ELi1024ELb1ELi64ELi320ELi320ELi4ELb1ELi9ELb0ELb0ENS_16CompileConditionILi1000EEEEEvPT_PKS4_S7_S7_flPfS8_Pj,@"STO_CUDA_ENTRY STV_DEFAULT"
_ZN13group_norm_v214gn_cuda_kernelI6__halfLi320ELi1ELi16ELi80ELi1024ELb1ELi64ELi320ELi320ELi4ELb1ELi9ELb0ELb0ENS_16CompileConditionILi1000EEEEEvPT_PKS4_S7_S7_flPfS8_Pj:
.text._ZN13group_norm_v214gn_cuda_kernelI6__halfLi320ELi1ELi16ELi80ELi1024ELb1ELi64ELi320ELi320ELi4ELb1ELi9ELb0ELb0ENS_16CompileConditionILi1000EEEEEvPT_PKS4_S7_S7_flPfS8_Pj:
[----:B------:R-:W-:Y:S01]  /*0000*/  LDC R1, c[0x0][0x37c] ;  /* 0x0000df00ff017b82 */ /* 0x000fe20000000800 */
[----:B------:R-:W-:Y:S05]  /*0010*/  EXIT ;  /* 0x000000000000794d */ /* 0x000fea0003800000 */
.L_x_51:
        /* <DEDUP_REMOVED lines=14> */
.L_x_107:


//--------------------- .text._ZN13group_norm_v214gn_cuda_kernelI6__halfLi320ELi1ELi16ELi80ELi1024ELb1ELi128ELi320ELi320ELi4ELb1ELi18ELb0ELb0ENS_16CompileConditionILi1000EEEEEvPT_PKS4_S7_S7_flPfS8_Pj --------------------------
	.section	.text._ZN13group_norm_v214gn_cuda_kernelI6__halfLi320ELi1ELi16ELi80ELi1024ELb1ELi128ELi320ELi320ELi4ELb1ELi18ELb0ELb0ENS_16CompileConditionILi1000EEEEEvPT_PKS4_S7_S7_flPfS8_Pj,"ax",@progbits
	.align	128
        .global         _ZN13group_norm_v214gn_cuda_kernelI6__halfLi320ELi1ELi16ELi80ELi1024ELb1ELi128ELi320ELi320ELi4ELb1ELi18ELb0ELb0ENS_16CompileConditionILi1000EEEEEvPT_PKS4_S7_S7_flPfS8_Pj
        .type           _ZN13group_norm_v214gn_cuda_kernelI6__halfLi320ELi1ELi16ELi80ELi1024ELb1ELi128ELi320ELi320ELi4ELb1ELi18ELb0ELb0ENS_16CompileConditionILi1000EEEEEvPT_PKS4_S7_S7_flPfS8_Pj,@function
        .size           _ZN13group_norm_v214gn_cuda_kernelI6__halfLi320ELi1ELi16ELi80ELi1024ELb1ELi128ELi320ELi320ELi4ELb1ELi18ELb0ELb0ENS_16CompileConditionILi1000EEEEEvPT_PKS4_S7_S7_flPfS8_Pj,(.L_x_108 - _ZN13group_norm_v214gn_cuda_kernelI6__halfLi320ELi1ELi16ELi80ELi1024ELb1ELi128ELi320ELi320ELi4ELb1ELi18ELb0ELb0ENS_16CompileConditionILi1000EEEEEvPT_PKS4_S7_S7_flPfS8_Pj)
        .other          _ZN13group_norm_v214gn_cuda_kernelI6__halfLi320ELi1ELi16ELi80ELi1024ELb1ELi128ELi320ELi320ELi4ELb1ELi18ELb0ELb0ENS_16CompileConditionILi1000EEEEEvPT_PKS4_S7_S7_flPfS8_Pj,@"STO_CUDA_ENTRY STV_DEFAULT"
_ZN13group_norm_v214gn_cuda_kernelI6__halfLi320ELi1ELi16ELi80ELi1024ELb1ELi128ELi320ELi320ELi4ELb1ELi18ELb0ELb0ENS_16CompileConditionILi1000EEEEEvPT_PKS4_S7_S7_flPfS8_Pj:
.text._ZN13group_norm_v214gn_cuda_kernelI6__halfLi320ELi1ELi16ELi80ELi1024ELb1ELi128ELi320ELi320ELi4ELb1ELi18ELb0ELb0ENS_16CompileConditionILi1000EEEEEvPT_PKS4_S7_S7_flPfS8_Pj:
[----:B------:R-:W-:Y:S01]  /*0000*/  LDC R1, c[0x0][0x37c] ;  /* 0x0000df00ff017b82 */ /* 0x000fe20000000800 */
[----:B------:R-:W-:Y:S05]  /*0010*/  EXIT ;  /* 0x000000000000794d */ /* 0x000fea0003800000 */
.L_x_52:
        /* <DEDUP_REMOVED lines=14> */
.L_x_108:


//--------------------- .text._ZN13group_norm_v214gn_cuda_kernelI6__halfLi320ELi2ELi16ELi80ELi1024ELb1ELi64ELi320ELi320ELi4ELb1ELi18ELb0ELb0ENS_16CompileConditionILi1000EEEEEvPT_PKS4_S7_S7_flPfS8_Pj --------------------------
	.section	.text._ZN13group_norm_v214gn_cuda_kernelI6__halfLi320ELi2ELi16ELi80ELi1024ELb1ELi64ELi320ELi320ELi4ELb1ELi18ELb0ELb0ENS_16CompileConditionILi1000EEEEEvPT_PKS4_S7_S7_flPfS8_Pj,"ax",@progbits
	.align	128
        .global         _ZN13group_norm_v214gn_cuda_kernelI6__halfLi320ELi2ELi16ELi80ELi1024ELb1ELi64ELi320ELi320ELi4ELb1ELi18ELb0ELb0ENS_16CompileConditionILi1000EEEEEvPT_PKS4_S7_S7_flPfS8_Pj
        .type           _ZN13group_norm_v214gn_cuda_kernelI6__halfLi320ELi2ELi16ELi80ELi1024ELb1ELi64ELi320ELi320ELi4ELb1ELi18ELb0ELb0ENS_16CompileConditionILi1000EEEEEvPT_PKS4_S7_S7_flPfS8_Pj,@function
        .size           _ZN13group_norm_v214gn_cuda_kernelI6__halfLi320ELi2ELi16ELi80ELi1024ELb1ELi64ELi320ELi320ELi4ELb1ELi18ELb0ELb0ENS_16CompileConditionILi1000EEEEEvPT_PKS4_S7_S7_flPfS8_Pj,(.L_x_109 - _ZN13group_norm_v214gn_cuda_kernelI6__halfLi320ELi2ELi16ELi80ELi1024ELb1ELi64ELi320ELi320ELi4ELb1ELi18ELb0ELb0ENS_16CompileConditionILi1000EEEEEvPT_PKS4_S7_S7_flPfS8_Pj)
        .other          _ZN13group_norm_v214gn_cuda_kernelI6__halfLi320ELi2ELi16ELi80ELi1024ELb1ELi64ELi320ELi320ELi4ELb1ELi18ELb0ELb0ENS_16CompileConditionILi1000EEEEEvPT_PKS4_S7_S7_flPfS8_Pj,@"STO_CUDA_ENTRY STV_DEFAULT"
_ZN13group_norm_v214gn_cuda_kernelI6__halfLi320ELi2ELi16ELi80ELi1024ELb1ELi64ELi320ELi320ELi4ELb1ELi18ELb0ELb0ENS_16CompileConditionILi1000EEEEEvPT_PKS4_S7_S7_flPfS8_Pj:
.text._ZN13group_norm_v214gn_cuda_kernelI6__halfLi320ELi2ELi16ELi80ELi1024ELb1ELi64ELi320ELi320ELi4ELb1ELi18ELb0ELb0ENS_16CompileConditionILi1000EEEEEvPT_PKS4_S7_S7_flPfS8_Pj:
[----:B------:R-:W-:Y:S01]  /*0000*/  LDC R1, c[0x0][0x37c] ;  /* 0x0000df00ff017b82 */ /* 0x000fe20000000800 */
[----:B------:R-:W-:Y:S05]  /*0010*/  EXIT ;  /* 0x000000000000794d */ /* 0x000fea0003800000 */
.L_x_53:
        /* <DEDUP_REMOVED lines=14> */
.L_x_109:


//--------------------- .text._ZN13group_norm_v214gn_cuda_kernelI6__halfLi320ELi3ELi16ELi80ELi1024ELb1ELi64ELi320ELi320ELi4ELb1ELi21ELb0ELb0ENS_16CompileConditionILi1000EEEEEvPT_PKS4_S7_S7_flPfS8_Pj --------------------------
	.section	.text._ZN13group_norm_v214gn_cuda_kernelI6__halfLi320ELi3ELi16ELi80ELi1024ELb1ELi64ELi320ELi320ELi4ELb1ELi21ELb0ELb0ENS_16CompileConditionILi1000EEEEEvPT_PKS4_S7_S7_flPfS8_Pj,"ax",@progbits
	.align	128
        .global         _ZN13group_norm_v214gn_cuda_kernelI6__halfLi320ELi3ELi16ELi80ELi1024ELb1ELi64ELi320ELi320ELi4ELb1ELi21ELb0ELb0ENS_16CompileConditionILi1000EEEEEvPT_PKS4_S7_S7_flPfS8_Pj
        .type           _ZN13group_norm_v214gn_cuda_kernelI6__halfLi320ELi3ELi16ELi80ELi1024ELb1ELi64ELi320ELi320ELi4ELb1ELi21ELb0ELb0ENS_16CompileConditionILi1000EEEEEvPT_PKS4_S7_S7_flPfS8_Pj,@function
        .size           _ZN13group_norm_v214gn_cuda_kernelI6__halfLi320ELi3ELi16ELi80ELi1024ELb1ELi64ELi320ELi320ELi4ELb1ELi21ELb0ELb0ENS_16CompileConditionILi1000EEEEEvPT_PKS4_S7_S7_flPfS8_Pj,(.L_x_110 - _ZN13group_norm_v214gn_cuda_kernelI6__halfLi320ELi3ELi16ELi80ELi1024ELb1ELi64ELi320ELi320ELi4ELb1ELi21ELb0ELb0ENS_16CompileConditionILi1000EEEEEvPT_PKS4_S7_S7_flPfS8_Pj)
        .other          _ZN13group_norm_v214gn_cuda_kernelI6__halfLi320ELi3ELi16ELi80ELi1024ELb1ELi64ELi320ELi320ELi4ELb1ELi21ELb0ELb0ENS_16CompileConditionILi1000EEEEEvPT_PKS4_S7_S7_flPfS8_Pj,@"STO_CUDA_ENTRY STV_DEFAULT"
_ZN13group_norm_v214gn_cuda_kernelI6__halfLi320ELi3ELi16ELi80ELi1024ELb1ELi64ELi320ELi320ELi4ELb1ELi21ELb0ELb0ENS_16CompileConditionILi1000EEEEEvPT_PKS4_S7_S7_flPfS8_Pj:
.text._ZN13group_norm_v214gn_cuda_kernelI6__halfLi320ELi3ELi16ELi80ELi1024ELb1ELi64ELi320ELi320ELi4ELb1ELi21ELb0ELb0ENS_16CompileConditionILi1000EEEEEvPT_PKS4_S7_S7_flPfS8_Pj:
[----:B------:R-:W-:Y:S01]  /*0000*/  LDC R1, c[0x0][0x37c] ;  /* 0x0000df00ff017b82 */ /* 0x000fe20000000800 */
[----:B------:R-:W-:Y:S05]  /*0010*/  EXIT ;  /* 0x000000000000794d */ /* 0x000fea0003800000 */
.L_x_54:
        /* <DEDUP_REMOVED lines=14> */
.L_x_110:


//--------------------- .text._ZN13group_norm_v214gn_cuda_kernelI6__halfLi320ELi3ELi16ELi80ELi1024ELb1ELi64ELi320ELi320ELi4ELb1ELi27ELb0ELb0ENS_16CompileConditionILi1000EEEEEvPT_PKS4_S7_S7_flPfS8_Pj --------------------------
	.section	.text._ZN13group_norm_v214gn_cuda_kernelI6__halfLi320ELi3ELi16ELi80ELi1024ELb1ELi64ELi320ELi320ELi4ELb1ELi27ELb0ELb0ENS_16CompileConditionILi1000EEEEEvPT_PKS4_S7_S7_flPfS8_Pj,"ax",@progbits
	.align	128
        .global         _ZN13group_norm_v214gn_cuda_kernelI6__halfLi320ELi3ELi16ELi80ELi1024ELb1ELi64ELi320ELi320ELi4ELb1ELi27ELb0ELb0ENS_16CompileConditionILi1000EEEEEvPT_PKS4_S7_S7_flPfS8_Pj
        .type           _ZN13group_norm_v214gn_cuda_kernelI6__halfLi320ELi3ELi16ELi80ELi1024ELb1ELi64ELi320ELi320ELi4ELb1ELi27ELb0ELb0ENS_16CompileConditionILi1000EEEEEvPT_PKS4_S7_S7_flPfS8_Pj,@function
        .size           _ZN13group_norm_v214gn_cuda_kernelI6__halfLi320ELi3ELi16ELi80ELi1024ELb1ELi64ELi320ELi320ELi4ELb1ELi27ELb0ELb0ENS_16CompileConditionILi1000EEEEEvPT_PKS4_S7_S7_flPfS8_Pj,(.L_x_111 - _ZN13group_norm_v214gn_cuda_kernelI6__halfLi320ELi3ELi16ELi80ELi1024ELb1ELi64ELi320ELi320ELi4ELb1ELi27ELb0ELb0ENS_16CompileConditionILi1000EEEEEvPT_PKS4_S7_S7_flPfS8_Pj)
        .other          _ZN13group_norm_v214gn_cuda_kernelI6__halfLi320ELi3ELi16ELi80ELi1024ELb1ELi64ELi320ELi320ELi4ELb1ELi27ELb0ELb0ENS_16CompileConditionILi1000EEEEEvPT_PKS4_S7_S7_flPfS8_Pj,@"STO_CUDA_ENTRY STV_DEFAULT"
_ZN13group_norm_v214gn_cuda_kernelI6__halfLi320ELi3ELi16ELi80ELi1024ELb1ELi64ELi320ELi320ELi4ELb1ELi27ELb0ELb0ENS_16CompileConditionILi1000EEEEEvPT_PKS4_S7_S7_flPfS8_Pj:
.text._ZN13group_norm_v214gn_cuda_kernelI6__halfLi320ELi3ELi16ELi80ELi1024ELb1ELi64ELi320ELi320ELi4ELb1ELi27ELb0ELb0ENS_16CompileConditionILi1000EEEEEvPT_PKS4_S7_S7_flPfS8_Pj:
[----:B------:R-:W-:Y:S01]  /*0000*/  LDC R1, c[0x0][0x37c] ;  /* 0x0000df00ff017b82 */ /* 0x000fe20000000800 */
[----:B------:R-:W-:Y:S05]  /*0010*/  EXIT ;  /* 0x000000000000794d */ /* 0x000fea0003800000 */
.L_x_55:
        /* <DEDUP_REMOVED lines=14> */
.L_x_111:


//--------------------- .nv.shared.reserved.0     --------------------------
	.section	.nv.shared.reserved.0,"aw",@nobits
	.weak		__nv_reservedSMEM_offset_0_alias
	.size		__nv_reservedSMEM_offset_0_alias, 0, 64
	.other		__nv_reservedSMEM_offset_0_alias,@"STO_CUDA_RESERVED_SHARED STV_DEFAULT"
__nv_reservedSMEM_offset_0_alias:
	.zero		0
	.zero		64


//--------------------- .nv.constant0._ZN13group_norm_v218gn_bwd_cuda_kernelI13__nv_bfloat16Li320ELi3ELi32ELi40ELi1024ELb0ELb1ELi16ELi320ELi320ELi4ELb1ELi5ELb0ELb0ELNS_15WgradSyncMethodE2ENS_16CompileConditionILi1000EEEEEvPT_S6_S6_PKS5_S8_S8_S8_PKfflPfPj --------------------------
	.section	.nv.constant0._ZN13group_norm_v218gn_bwd_cuda_kernelI13__nv_bfloat16Li320ELi3ELi32ELi40ELi1024ELb0ELb1ELi16ELi320ELi320ELi4ELb1ELi5ELb0ELb0ELNS_15WgradSyncMethodE2ENS_16CompileConditionILi1000EEEEEvPT_S6_S6_PKS5_S8_S8_S8_PKfflPfPj,"a",@progbits
	.sectionflags	@""
	.align	4
.nv.constant0._ZN13group_norm_v218gn_bwd_cuda_kernelI13__nv_bfloat16Li320ELi3ELi32ELi40ELi1024ELb0ELb1ELi16ELi320ELi320ELi4ELb1ELi5ELb0ELb0ELNS_15WgradSyncMethodE2ENS_16CompileConditionILi1000EEEEEvPT_S6_S6_PKS5_S8_S8_S8_PKfflPfPj:
	.zero		992


//--------------------- .nv.constant0._ZN13group_norm_v218gn_bwd_cuda_kernelI13__nv_bfloat16Li320ELi1ELi32ELi40ELi1024ELb0ELb1ELi32ELi320ELi320ELi4ELb1ELi4ELb0ELb0ELNS_15WgradSyncMethodE3ENS_16CompileConditionILi1000EEEEEvPT_S6_S6_PKS5_S8_S8_S8_PKfflPfPj --------------------------
	.section	.nv.constant0._ZN13group_norm_v218gn_bwd_cuda_kernelI13__nv_bfloat16Li320ELi1ELi32ELi40ELi1024ELb0ELb1ELi32ELi320ELi320ELi4ELb1ELi4ELb0ELb0ELNS_15WgradSyncMethodE3ENS_16CompileConditionILi1000EEEEEvPT_S6_S6_PKS5_S8_S8_S8_PKfflPfPj,"a",@progbits
	.sectionflags	@""
	.align	4
.nv.constant0._ZN13group_norm_v218gn_bwd_cuda_kernelI13__nv_bfloat16Li320ELi1ELi32ELi40ELi1024ELb0ELb1ELi32ELi320ELi320ELi4ELb1ELi4ELb0ELb0ELNS_15WgradSyncMethodE3ENS_16CompileConditionILi1000EEEEEvPT_S6_S6_PKS5_S8_S8_S8_PKfflPfPj:
	.zero		992


//--------------------- .nv.constant0._ZN13group_norm_v218gn_bwd_cuda_kernelI13__nv_bfloat16Li320ELi1ELi32ELi40ELi1024ELb0ELb1ELi64ELi320ELi320ELi4ELb1ELi8ELb0ELb0ELNS_15WgradSyncMethodE3ENS_16CompileConditionILi1000EEEEEvPT_S6_S6_PKS5_S8_S8_S8_PKfflPfPj --------------------------
	.section	.nv.constant0._ZN13group_norm_v218gn_bwd_cuda_kernelI13__nv_bfloat16Li320ELi1ELi32ELi40ELi1024ELb0ELb1ELi64ELi320ELi320ELi4ELb1ELi8ELb0ELb0ELNS_15WgradSyncMethodE3ENS_16CompileConditionILi1000EEEEEvPT_S6_S6_PKS5_S8_S8_S8_PKfflPfPj,"a",@progbits
	.sectionflags	@""
	.align	4
.nv.constant0._ZN13group_norm_v218gn_bwd_cuda_kernelI13__nv_bfloat16Li320ELi1ELi32ELi40ELi1024ELb0ELb1ELi64ELi320ELi320ELi4ELb1ELi8ELb0ELb0ELNS_15WgradSyncMethodE3ENS_16CompileConditionILi1000EEEEEvPT_S6_S6_PKS5_S8_S8_S8_PKfflPfPj:
	.zero		992


//--------------------- .nv.constant0._ZN13group_norm_v218gn_bwd_cuda_kernelI13__nv_bfloat16Li320ELi2ELi32ELi40ELi1024ELb0ELb1ELi32ELi320ELi320ELi4ELb1ELi8ELb0ELb0ELNS_15WgradSyncMethodE3ENS_16CompileConditionILi1000EEEEEvPT_S6_S6_PKS5_S8_S8_S8_PKfflPfPj --------------------------
	.section	.nv.constant0._ZN13group_norm_v218gn_bwd_cuda_kernelI13__nv_bfloat16Li320ELi2ELi32ELi40ELi1024ELb0ELb1ELi32ELi320ELi320ELi4ELb1ELi8ELb0ELb0ELNS_15WgradSyncMethodE3ENS_16CompileConditionILi1000EEEEEvPT_S6_S6_PKS5_S8_S8_S8_PKfflPfPj,"a",@progbits
	.sectionflags	@""
	.align	4
.nv.constant0._ZN13group_norm_v218gn_bwd_cuda_kernelI13__nv_bfloat16Li320ELi2ELi32ELi40ELi1024ELb0ELb1ELi32ELi320ELi320ELi4ELb1ELi8ELb0ELb0ELNS_15WgradSyncMethodE3ENS_16CompileConditionILi1000EEEEEvPT_S6_S6_PKS5_S8_S8_S8_PKfflPfPj:
	.zero		992


//--------------------- .nv.constant0._ZN13group_norm_v218gn_bwd_cuda_kernelI13__nv_bfloat16Li320ELi3ELi32ELi40ELi1024ELb0ELb1ELi32ELi320ELi320ELi4ELb1ELi8ELb0ELb0ELNS_15WgradSyncMethodE3ENS_16CompileConditionILi1000EEEEEvPT_S6_S6_PKS5_S8_S8_S8_PKfflPfPj --------------------------
	.section	.nv.constant0._ZN13group_norm_v218gn_bwd_cuda_kernelI13__nv_bfloat16Li320ELi3ELi32ELi40ELi1024ELb0ELb1ELi32ELi320ELi320ELi4ELb1ELi8ELb0ELb0ELNS_15WgradSyncMethodE3ENS_16CompileConditionILi1000EEEEEvPT_S6_S6_PKS5_S8_S8_S8_PKfflPfPj,"a",@progbits
	.sectionflags	@""
	.align	4
.nv.constant0._ZN13group_norm_v218gn_bwd_cuda_kernelI13__nv_bfloat16Li320ELi3ELi32ELi40ELi1024ELb0ELb1ELi32ELi320ELi320ELi4ELb1ELi8ELb0ELb0ELNS_15WgradSyncMethodE3ENS_16CompileConditionILi1000EEEEEvPT_S6_S6_PKS5_S8_S8_S8_PKfflPfPj:
	.zero		992


//--------------------- .nv.constant0._ZN13group_norm_v218gn_bwd_cuda_kernelI13__nv_bfloat16Li320ELi3ELi32ELi40ELi1024ELb0ELb1ELi32ELi320ELi320ELi4ELb1ELi12ELb0ELb0ELNS_15WgradSyncMethodE3ENS_16CompileConditionILi1000EEEEEvPT_S6_S6_PKS5_S8_S8_S8_PKfflPfPj --------------------------
	.section	.nv.constant0._ZN13group_norm_v218gn_bwd_cuda_kernelI13__nv_bfloat16Li320ELi3ELi32ELi40ELi1024ELb0ELb1ELi32ELi320ELi320ELi4ELb1ELi12ELb0ELb0ELNS_15WgradSyncMethodE3ENS_16CompileConditionILi1000EEEEEvPT_S6_S6_PKS5_S8_S8_S8_PKfflPfPj,"a",@progbits
	.sectionflags	@""
	.align	4
.nv.constant0._ZN13group_norm_v218gn_bwd_cuda_kernelI13__nv_bfloat16Li320ELi3ELi32ELi40ELi1024ELb0ELb1ELi32ELi320ELi320ELi4ELb1ELi12ELb0ELb0ELNS_15WgradSyncMethodE3ENS_16CompileConditionILi1000EEEEEvPT_S6_S6_PKS5_S8_S8_S8_PKfflPfPj:
	.zero		992


//--------------------- .nv.constant0._ZN13group_norm_v218gn_bwd_cuda_kernelI13__nv_bfloat16Li320ELi3ELi16ELi80ELi1024ELb1ELb1ELi16ELi320ELi320ELi4ELb1ELi5ELb0ELb0ELNS_15WgradSyncMethodE2ENS_16CompileConditionILi1000EEEEEvPT_S6_S6_PKS5_S8_S8_S8_PKfflPfPj --------------------------
	.section	.nv.constant0._ZN13group_norm_v218gn_bwd_cuda_kernelI13__nv_bfloat16Li320ELi3ELi16ELi80ELi1024ELb1ELb1ELi16ELi320ELi320ELi4ELb1ELi5ELb0ELb0ELNS_15WgradSyncMethodE2ENS_16CompileConditionILi1000EEEEEvPT_S6_S6_PKS5_S8_S8_S8_PKfflPfPj,"a",@progbits
	.sectionflags	@""
	.align	4
.nv.constant0._ZN13group_norm_v218gn_bwd_cuda_kernelI13__nv_bfloat16Li320ELi3ELi16ELi80ELi1024ELb1ELb1ELi16ELi320ELi320ELi4ELb1ELi5ELb0ELb0ELNS_15WgradSyncMethodE2ENS_16CompileConditionILi1000EEEEEvPT_S6_S6_PKS5_S8_S8_S8_PKfflPfPj:
	.zero		992


//--------------------- .nv.constant0._ZN13group_norm_v218gn_bwd_cuda_kernelI13__nv_bfloat16Li320ELi1ELi16ELi80ELi1024ELb1ELb1ELi32ELi320ELi320ELi4ELb1ELi4ELb0ELb0ELNS_15WgradSyncMethodE3ENS_16CompileConditionILi1000EEEEEvPT_S6_S6_PKS5_S8_S8_S8_PKfflPfPj --------------------------
	.section	.nv.constant0._ZN13group_norm_v218gn_bwd_cuda_kernelI13__nv_bfloat16Li320ELi1ELi16ELi80ELi1024ELb1ELb1ELi32ELi320ELi320ELi4ELb1ELi4ELb0ELb0ELNS_15WgradSyncMethodE3ENS_16CompileConditionILi1000EEEEEvPT_S6_S6_PKS5_S8_S8_S8_PKfflPfPj,"a",@progbits
	.sectionflags	@""
	.align	4
.nv.constant0._ZN13group_norm_v218gn_bwd_cuda_kernelI13__nv_bfloat16Li320ELi1ELi16ELi80ELi1024ELb1ELb1ELi32ELi320ELi320ELi4ELb1ELi4ELb0ELb0ELNS_15WgradSyncMethodE3ENS_16CompileConditionILi1000EEEEEvPT_S6_S6_PKS5_S8_S8_S8_PKfflPfPj:
	.zero		992


//--------------------- .nv.constant0._ZN13group_norm_v218gn_bwd_cuda_kernelI13__nv_bfloat16Li320ELi1ELi16ELi80ELi1024ELb1ELb1ELi64ELi320ELi320ELi4ELb1ELi8ELb0ELb0ELNS_15WgradSyncMethodE3ENS_16CompileConditionILi1000EEEEEvPT_S6_S6_PKS5_S8_S8_S8_PKfflPfPj --------------------------
	.section	.nv.constant0._ZN13group_norm_v218gn_bwd_cuda_kernelI13__nv_bfloat16Li320ELi1ELi16ELi80ELi1024ELb1ELb1ELi64ELi320ELi320ELi4ELb1ELi8ELb0ELb0ELNS_15WgradSyncMethodE3ENS_16CompileConditionILi1000EEEEEvPT_S6_S6_PKS5_S8_S8_S8_PKfflPfPj,"a",@progbits
	.sectionflags	@""
	.align	4
.nv.constant0._ZN13group_norm_v218gn_bwd_cuda_kernelI13__nv_bfloat16Li320ELi1ELi16ELi80ELi1024ELb1ELb1ELi64ELi320ELi320ELi4ELb1ELi8ELb0ELb0ELNS_15WgradSyncMethodE3ENS_16CompileConditionILi1000EEEEEvPT_S6_S6_PKS5_S8_S8_S8_PKfflPfPj:
	.zero		992


//--------------------- .nv.constant0._ZN13group_norm_v218gn_bwd_cuda_kernelI13__nv_bfloat16Li320ELi2ELi16ELi80ELi1024ELb1ELb1ELi32ELi320ELi320ELi4ELb1ELi8ELb0ELb0ELNS_15WgradSyncMethodE3ENS_16CompileConditionILi1000EEEEEvPT_S6_S6_PKS5_S8_S8_S8_PKfflPfPj --------------------------
	.section	.nv.constant0._ZN13group_norm_v218gn_bwd_cuda_kernelI13__nv_bfloat16Li320ELi2ELi16ELi80ELi1024ELb1ELb1ELi32ELi320ELi320ELi4ELb1ELi8ELb0ELb0ELNS_15WgradSyncMethodE3ENS_16CompileConditionILi1000EEEEEvPT_S6_S6_PKS5_S8_S8_S8_PKfflPfPj,"a",@progbits
	.sectionflags	@""
	.align	4
.nv.constant0._ZN13group_norm_v218gn_bwd_cuda_kernelI13__nv_bfloat16Li320ELi2ELi16ELi80ELi1024ELb1ELb1ELi32ELi320ELi320ELi4ELb1ELi8ELb0ELb0ELNS_15WgradSyncMethodE3ENS_16CompileConditionILi1000EEEEEvPT_S6_S6_PKS5_S8_S8_S8_PKfflPfPj:
	.zero		992


//--------------------- .nv.constant0._ZN13group_norm_v218gn_bwd_cuda_kernelI13__nv_bfloat16Li320ELi3ELi16ELi80ELi1024ELb1ELb1ELi32ELi320ELi320ELi4ELb1ELi8ELb0ELb0ELNS_15WgradSyncMethodE3ENS_16CompileConditionILi1000EEEEEvPT_S6_S6_PKS5_S8_S8_S8_PKfflPfPj --------------------------
	.section	.nv.constant0._ZN13group_norm_v218gn_bwd_cuda_kernelI13__nv_bfloat16Li320ELi3ELi16ELi80ELi1024ELb1ELb1ELi32ELi320ELi320ELi4ELb1ELi8ELb0ELb0ELNS_15WgradSyncMethodE3ENS_16CompileConditionILi1000EEEEEvPT_S6_S6_PKS5_S8_S8_S8_PKfflPfPj,"a",@progbits
	.sectionflags	@""
	.align	4
.nv.constant0._ZN13group_norm_v218gn_bwd_cuda_kernelI13__nv_bfloat16Li320ELi3ELi16ELi80ELi1024ELb1ELb1ELi32ELi320ELi320ELi4ELb1ELi8ELb0ELb0ELNS_15WgradSyncMethodE3ENS_16CompileConditionILi1000EEEEEvPT_S6_S6_PKS5_S8_S8_S8_PKfflPfPj:
	.zero		992


//--------------------- .nv.constant0._ZN13group_norm_v218gn_bwd_cuda_kernelI13__nv_bfloat16Li320ELi3ELi16ELi80ELi1024ELb1ELb1ELi32ELi320ELi320ELi4ELb1ELi12ELb0ELb0ELNS_15WgradSyncMethodE3ENS_16CompileConditionILi1000EEEEEvPT_S6_S6_PKS5_S8_S8_S8_PKfflPfPj --------------------------
	.section	.nv.constant0._ZN13group_norm_v218gn_bwd_cuda_kernelI13__nv_bfloat16Li320ELi3ELi16ELi80ELi1024ELb1ELb1ELi32ELi320ELi320ELi4ELb1ELi12ELb0ELb0ELNS_15WgradSyncMethodE3ENS_16CompileConditionILi1000EEEEEvPT_S6_S6_PKS5_S8_S8_S8_PKfflPfPj,"a",@progbits
	.sectionflags	@""
	.align	4
.nv.constant0._ZN13group_norm_v218gn_bwd_cuda_kernelI13__nv_bfloat16Li320ELi3ELi16ELi80ELi1024ELb1ELb1ELi32ELi320ELi320ELi4ELb1ELi12ELb0ELb0ELNS_15WgradSyncMethodE3ENS_16CompileConditionILi1000EEEEEvPT_S6_S6_PKS5_S8_S8_S8_PKfflPfPj:
	.zero		992


//--------------------- .nv.constant0._ZN13group_norm_v214gn_cuda_kernelI13__nv_bfloat16Li320ELi3ELi32ELi40ELi1024ELb0ELi16ELi320ELi320ELi4ELb1ELi5ELb0ELb0ENS_16CompileConditionILi1000EEEEEvPT_PKS4_S7_S7_flPfS8_Pj --------------------------
	.section	.nv.constant0._ZN13group_norm_v214gn_cuda_kernelI13__nv_bfloat16Li320ELi3ELi32ELi40ELi1024ELb0ELi16ELi320ELi320ELi4ELb1ELi5ELb0ELb0ENS_16CompileConditionILi1000EEEEEvPT_PKS4_S7_S7_flPfS8_Pj,"a",@progbits
	.sectionflags	@""
	.align	4
.nv.constant0._ZN13group_norm_v214gn_cuda_kernelI13__nv_bfloat16Li320ELi3ELi32ELi40ELi1024ELb0ELi16ELi320ELi320ELi4ELb1ELi5ELb0ELb0ENS_16CompileConditionILi1000EEEEEvPT_PKS4_S7_S7_flPfS8_Pj:
	.zero		968


//--------------------- .nv.constant0._ZN13group_norm_v214gn_cuda_kernelI13__nv_bfloat16Li320ELi1ELi32ELi40ELi1024ELb0ELi32ELi320ELi320ELi4ELb1ELi4ELb0ELb0ENS_16CompileConditionILi1000EEEEEvPT_PKS4_S7_S7_flPfS8_Pj --------------------------
	.section	.nv.constant0._ZN13group_norm_v214gn_cuda_kernelI13__nv_bfloat16Li320ELi1ELi32ELi40ELi1024ELb0ELi32ELi320ELi320ELi4ELb1ELi4ELb0ELb0ENS_16CompileConditionILi1000EEEEEvPT_PKS4_S7_S7_flPfS8_Pj,"a",@progbits
	.sectionflags	@""
	.align	4
.nv.constant0._ZN13group_norm_v214gn_cuda_kernelI13__nv_bfloat16Li320ELi1ELi32ELi40ELi1024ELb0ELi32ELi320ELi320ELi4ELb1ELi4ELb0ELb0ENS_16CompileConditionILi1000EEEEEvPT_PKS4_S7_S7_flPfS8_Pj:
	.zero		968


//--------------------- .nv.constant0._ZN13group_norm_v214gn_cuda_kernelI13__nv_bfloat16Li320ELi3ELi32ELi40ELi1024ELb0ELi32ELi320ELi320ELi4ELb1ELi10ELb0ELb0ENS_16CompileConditionILi1000EEEEEvPT_PKS4_S7_S7_flPfS8_Pj --------------------------
	.section	.nv.constant0._ZN13group_norm_v214gn_cuda_kernelI13__nv_bfloat16Li320ELi3ELi32ELi40ELi1024ELb0ELi32ELi320ELi320ELi4ELb1ELi10ELb0ELb0ENS_16CompileConditionILi1000EEEEEvPT_PKS4_S7_S7_flPfS8_Pj,"a",@progbits
	.sectionflags	@""
	.align	4
.nv.constant0._ZN13group_norm_v214gn_cuda_kernelI13__nv_bfloat16Li320ELi3ELi32ELi40ELi1024ELb0ELi32ELi320ELi320ELi4ELb1ELi10ELb0ELb0ENS_16CompileConditionILi1000EEEEEvPT_PKS4_S7_S7_flPfS8_Pj:
	.zero		968


//--------------------- .nv.constant0._ZN13group_norm_v214gn_cuda_kernelI13__nv_bfloat16Li320ELi1ELi32ELi40ELi1024ELb0ELi64ELi320ELi320ELi4ELb1ELi9ELb0ELb0ENS_16CompileConditionILi1000EEEEEvPT_PKS4_S7_S7_flPfS8_Pj --------------------------
	.section	.nv.constant0._ZN13group_norm_v214gn_cuda_kernelI13__nv_bfloat16Li320ELi1ELi32ELi40ELi1024ELb0ELi64ELi320ELi320ELi4ELb1ELi9ELb0ELb0ENS_16CompileConditionILi1000EEEEEvPT_PKS4_S7_S7_flPfS8_Pj,"a",@progbits
	.sectionflags	@""
	.align	4
.nv.constant0._ZN13group_norm_v214gn_cuda_kernelI13__nv_bfloat16Li320ELi1ELi32ELi40ELi1024ELb0ELi64ELi320ELi320ELi4ELb1ELi9ELb0ELb0ENS_16CompileConditionILi1000EEEEEvPT_PKS4_S7_S7_flPfS8_Pj:
	.zero		968


//--------------------- .nv.constant0._ZN13group_norm_v214gn_cuda_kernelI13__nv_bfloat16Li320ELi1ELi32ELi40ELi1024ELb0ELi128ELi320ELi320ELi4ELb1ELi18ELb0ELb0ENS_16CompileConditionILi1000EEEEEvPT_PKS4_S7_S7_flPfS8_Pj --------------------------
	.section	.nv.constant0._ZN13group_norm_v214gn_cuda_kernelI13__nv_bfloat16Li320ELi1ELi32ELi40ELi1024ELb0ELi128ELi320ELi320ELi4ELb1ELi18ELb0ELb0ENS_16CompileConditionILi1000EEEEEvPT_PKS4_S7_S7_flPfS8_Pj,"a",@progbits
	.sectionflags	@""
	.align	4
.nv.constant0._ZN13group_norm_v214gn_cuda_kernelI13__nv_bfloat16Li320ELi1ELi32ELi40ELi1024ELb0ELi128ELi320ELi320ELi4ELb1ELi18ELb0ELb0ENS_16CompileConditionILi1000EEEEEvPT_PKS4_S7_S7_flPfS8_Pj:
	.zero		968


//--------------------- .nv.constant0._ZN13group_norm_v214gn_cuda_kernelI13__nv_bfloat16Li320ELi2ELi32ELi40ELi1024ELb0ELi64ELi320ELi320ELi4ELb1ELi18ELb0ELb0ENS_16CompileConditionILi1000EEEEEvPT_PKS4_S7_S7_flPfS8_Pj --------------------------
	.section	.nv.constant0._ZN13group_norm_v214gn_cuda_kernelI13__nv_bfloat16Li320ELi2ELi32ELi40ELi1024ELb0ELi64ELi320ELi320ELi4ELb1ELi18ELb0ELb0ENS_16CompileConditionILi1000EEEEEvPT_PKS4_S7_S7_flPfS8_Pj,"a",@progbits
	.sectionflags	@""
	.align	4
.nv.constant0._ZN13group_norm_v214gn_cuda_kernelI13__nv_bfloat16Li320ELi2ELi32ELi40ELi1024ELb0ELi64ELi320ELi320ELi4ELb1ELi18ELb0ELb0ENS_16CompileConditionILi1000EEEEEvPT_PKS4_S7_S7_flPfS8_Pj:
	.zero		968


//--------------------- .nv.constant0._ZN13group_norm_v214gn_cuda_kernelI13__nv_bfloat16Li320ELi3ELi32ELi40ELi1024ELb0ELi64ELi320ELi320ELi4ELb1ELi21ELb0ELb0ENS_16CompileConditionILi1000EEEEEvPT_PKS4_S7_S7_flPfS8_Pj --------------------------
	.section	.nv.constant0._ZN13group_norm_v214gn_cuda_kernelI13__nv_bfloat16Li320ELi3ELi32ELi40ELi1024ELb0ELi64ELi320ELi320ELi4ELb1ELi21ELb0ELb0ENS_16CompileConditionILi1000EEEEEvPT_PKS4_S7_S7_flPfS8_Pj,"a",@progbits
	.sectionflags	@""
	.align	4
.nv.constant0._ZN13group_norm_v214gn_cuda_kernelI13__nv_bfloat16Li320ELi3ELi32ELi40ELi1024ELb0ELi64ELi320ELi320ELi4ELb1ELi21ELb0ELb0ENS_16CompileConditionILi1000EEEEEvPT_PKS4_S7_S7_flPfS8_Pj:
	.zero		968


//--------------------- .nv.constant0._ZN13group_norm_v214gn_cuda_kernelI13__nv_bfloat16Li320ELi3ELi32ELi40ELi1024ELb0ELi64ELi320ELi320ELi4ELb1ELi27ELb0ELb0ENS_16CompileConditionILi1000EEEEEvPT_PKS4_S7_S7_flPfS8_Pj --------------------------
	.section	.nv.constant0._ZN13group_norm_v214gn_cuda_kernelI13__nv_bfloat16Li320ELi3ELi32ELi40ELi1024ELb0ELi64ELi320ELi320ELi4ELb1ELi27ELb0ELb0ENS_16CompileConditionILi1000EEEEEvPT_PKS4_S7_S7_flPfS8_Pj,"a",@progbits
	.sectionflags	@""
	.align	4
.nv.constant0._ZN13group_norm_v214gn_cuda_kernelI13__nv_bfloat16Li320ELi3ELi32ELi40ELi1024ELb0ELi64ELi320ELi320ELi4ELb1ELi27ELb0ELb0ENS_16CompileConditionILi1000EEEEEvPT_PKS4_S7_S7_flPfS8_Pj:
	.zero		968


//--------------------- .nv.constant0._ZN13group_norm_v214gn_cuda_kernelI13__nv_bfloat16Li320ELi3ELi16ELi80ELi1024ELb1ELi16ELi320ELi320ELi4ELb1ELi5ELb0ELb0ENS_16CompileConditionILi1000EEEEEvPT_PKS4_S7_S7_flPfS8_Pj --------------------------
	.section	.nv.constant0._ZN13group_norm_v214gn_cuda_kernelI13__nv_bfloat16Li320ELi3ELi16ELi80ELi1024ELb1ELi16ELi320ELi320ELi4ELb1ELi5ELb0ELb0ENS_16CompileConditionILi1000EEEEEvPT_PKS4_S7_S7_flPfS8_Pj,"a",@progbits
	.sectionflags	@""
	.align	4
.nv.constant0._ZN13group_norm_v214gn_cuda_kernelI13__nv_bfloat16Li320ELi3ELi16ELi80ELi1024ELb1ELi16ELi320ELi320ELi4ELb1ELi5ELb0ELb0ENS_16CompileConditionILi1000EEEEEvPT_PKS4_S7_S7_flPfS8_Pj:
	.zero		968


//--------------------- .nv.constant0._ZN13group_norm_v214gn_cuda_kernelI13__nv_bfloat16Li320ELi1ELi16ELi80ELi1024ELb1ELi32ELi320ELi320ELi4ELb1ELi4ELb0ELb0ENS_16CompileConditionILi1000EEEEEvPT_PKS4_S7_S7_flPfS8_Pj --------------------------
	.section	.nv.constant0._ZN13group_norm_v214gn_cuda_kernelI13__nv_bfloat16Li320ELi1ELi16ELi80ELi1024ELb1ELi32ELi320ELi320ELi4ELb1ELi4ELb0ELb0ENS_16CompileConditionILi1000EEEEEvPT_PKS4_S7_S7_flPfS8_Pj,"a",@progbits
	.sectionflags	@""
	.align	4
.nv.constant0._ZN13group_norm_v214gn_cuda_kernelI13__nv_bfloat16Li320ELi1ELi16ELi80ELi1024ELb1ELi32ELi320ELi320ELi4ELb1ELi4ELb0ELb0ENS_16CompileConditionILi1000EEEEEvPT_PKS4_S7_S7_flPfS8_Pj:
	.zero		968


//--------------------- .nv.constant0._ZN13group_norm_v214gn_cuda_kernelI13__nv_bfloat16Li320ELi3ELi16ELi80ELi1024ELb1ELi32ELi320ELi320ELi4ELb1ELi10ELb0ELb0ENS_16CompileConditionILi1000EEEEEvPT_PKS4_S7_S7_flPfS8_Pj --------------------------
	.section	.nv.constant0._ZN13group_norm_v214gn_cuda_kernelI13__nv_bfloat16Li320ELi3ELi16ELi80ELi1024ELb1ELi32ELi320ELi320ELi4ELb1ELi10ELb0ELb0ENS_16CompileConditionILi1000EEEEEvPT_PKS4_S7_S7_flPfS8_Pj,"a",@progbits
	.sectionflags	@""
	.align	4
.nv.constant0._ZN13group_norm_v214gn_cuda_kernelI13__nv_bfloat16Li320ELi3ELi16ELi80ELi1024ELb1ELi32ELi320ELi320ELi4ELb1ELi10ELb0ELb0ENS_16CompileConditionILi1000EEEEEvPT_PKS4_S7_S7_flPfS8_Pj:
	.zero		968


//--------------------- .nv.constant0._ZN13group_norm_v214gn_cuda_kernelI13__nv_bfloat16Li320ELi1ELi16ELi80ELi1024ELb1ELi64ELi320ELi320ELi4ELb1ELi9ELb0ELb0ENS_16CompileConditionILi1000EEEEEvPT_PKS4_S7_S7_flPfS8_Pj --------------------------
	.section	.nv.constant0._ZN13group_norm_v214gn_cuda_kernelI13__nv_bfloat16Li320ELi1ELi16ELi80ELi1024ELb1ELi64ELi320ELi320ELi4ELb1ELi9ELb0ELb0ENS_16CompileConditionILi1000EEEEEvPT_PKS4_S7_S7_flPfS8_Pj,"a",@progbits
	.sectionflags	@""
	.align	4
.nv.constant0._ZN13group_norm_v214gn_cuda_kernelI13__nv_bfloat16Li320ELi1ELi16ELi80ELi1024ELb1ELi64ELi320ELi320ELi4ELb1ELi9ELb0ELb0ENS_16CompileConditionILi1000EEEEEvPT_PKS4_S7_S7_flPfS8_Pj:
	.zero		968


//--------------------- .nv.constant0._ZN13group_norm_v214gn_cuda_kernelI13__nv_bfloat16Li320ELi1ELi16ELi80ELi1024ELb1ELi128ELi320ELi320ELi4ELb1ELi18ELb0ELb0ENS_16CompileConditionILi1000EEEEEvPT_PKS4_S7_S7_flPfS8_Pj --------------------------
	.section	.nv.constant0._ZN13group_norm_v214gn_cuda_kernelI13__nv_bfloat16Li320ELi1ELi16ELi80ELi1024ELb1ELi128ELi320ELi320ELi4ELb1ELi18ELb0ELb0ENS_16CompileConditionILi1000EEEEEvPT_PKS4_S7_S7_flPfS8_Pj,"a",@progbits
	.sectionflags	@""
	.align	4
.nv.constant0._ZN13group_norm_v214gn_cuda_kernelI13__nv_bfloat16Li320ELi1ELi16ELi80ELi1024ELb1ELi128ELi320ELi320ELi4ELb1ELi18ELb0ELb0ENS_16CompileConditionILi1000EEEEEvPT_PKS4_S7_S7_flPfS8_Pj:
	.zero		968


//--------------------- .nv.constant0._ZN13group_norm_v214gn_cuda_kernelI13__nv_bfloat16Li320ELi2ELi16ELi80ELi1024ELb1ELi64ELi320ELi320ELi4ELb1ELi18ELb0ELb0ENS_16CompileConditionILi1000EEEEEvPT_PKS4_S7_S7_flPfS8_Pj --------------------------
	.section	.nv.constant0._ZN13group_norm_v214gn_cuda_kernelI13__nv_bfloat16Li320ELi2ELi16ELi80ELi1024ELb1ELi64ELi320ELi320ELi4ELb1ELi18ELb0ELb0ENS_16CompileConditionILi1000EEEEEvPT_PKS4_S7_S7_flPfS8_Pj,"a",@progbits
	.sectionflags	@""
	.align	4
.nv.constant0._ZN13group_norm_v214gn_cuda_kernelI13__nv_bfloat16Li320ELi2ELi16ELi80ELi1024ELb1ELi64ELi320ELi320ELi4ELb1ELi18ELb0ELb0ENS_16CompileConditionILi1000EEEEEvPT_PKS4_S7_S7_flPfS8_Pj:
	.zero		968


//--------------------- .nv.constant0._ZN13group_norm_v214gn_cuda_kernelI13__nv_bfloat16Li320ELi3ELi16ELi80ELi1024ELb1ELi64ELi320ELi320ELi4ELb1ELi21ELb0ELb0ENS_16CompileConditionILi1000EEEEEvPT_PKS4_S7_S7_flPfS8_Pj --------------------------
	.section	.nv.constant0._ZN13group_norm_v214gn_cuda_kernelI13__nv_bfloat16Li320ELi3ELi16ELi80ELi1024ELb1ELi64ELi320ELi320ELi4ELb1ELi21ELb0ELb0ENS_16CompileConditionILi1000EEEEEvPT_PKS4_S7_S7_flPfS8_Pj,"a",@progbits
	.sectionflags	@""
	.align	4
.nv.constant0._ZN13group_norm_v214gn_cuda_kernelI13__nv_bfloat16Li320ELi3ELi16ELi80ELi1024ELb1ELi64ELi320ELi320ELi4ELb1ELi21ELb0ELb0ENS_16CompileConditionILi1000EEEEEvPT_PKS4_S7_S7_flPfS8_Pj:
	.zero		968


//--------------------- .nv.constant0._ZN13group_norm_v214gn_cuda_kernelI13__nv_bfloat16Li320ELi3ELi16ELi80ELi1024ELb1ELi64ELi320ELi320ELi4ELb1ELi27ELb0ELb0ENS_16CompileConditionILi1000EEEEEvPT_PKS4_S7_S7_flPfS8_Pj --------------------------
	.section	.nv.constant0._ZN13group_norm_v214gn_cuda_kernelI13__nv_bfloat16Li320ELi3ELi16ELi80ELi1024ELb1ELi64ELi320ELi320ELi4ELb1ELi27ELb0ELb0ENS_16CompileConditionILi1000EEEEEvPT_PKS4_S7_S7_flPfS8_Pj,"a",@progbits
	.sectionflags	@""
	.align	4
.nv.constant0._ZN13group_norm_v214gn_cuda_kernelI13__nv_bfloat16Li320ELi3ELi16ELi80ELi1024ELb1ELi64ELi320ELi320ELi4ELb1ELi27ELb0ELb0ENS_16CompileConditionILi1000EEEEEvPT_PKS4_S7_S7_flPfS8_Pj:
	.zero		968


//--------------------- .nv.constant0._ZN13group_norm_v218gn_bwd_cuda_kernelI6__halfLi320ELi3ELi32ELi40ELi1024ELb0ELb1ELi16ELi320ELi320ELi4ELb1ELi5ELb0ELb0ELNS_15WgradSyncMethodE2ENS_16CompileConditionILi1000EEEEEvPT_S6_S6_PKS5_S8_S8_S8_PKfflPfPj --------------------------
	.section	.nv.constant0._ZN13group_norm_v218gn_bwd_cuda_kernelI6__halfLi320ELi3ELi32ELi40ELi1024ELb0ELb1ELi16ELi320ELi320ELi4ELb1ELi5ELb0ELb0ELNS_15WgradSyncMethodE2ENS_16CompileConditionILi1000EEEEEvPT_S6_S6_PKS5_S8_S8_S8_PKfflPfPj,"a",@progbits
	.sectionflags	@""
	.align	4
.nv.constant0._ZN13group_norm_v218gn_bwd_cuda_kernelI6__halfLi320ELi3ELi32ELi40ELi1024ELb0ELb1ELi16ELi320ELi320ELi4ELb1ELi5ELb0ELb0ELNS_15WgradSyncMethodE2ENS_16CompileConditionILi1000EEEEEvPT_S6_S6_PKS5_S8_S8_S8_PKfflPfPj:
	.zero		992


//--------------------- .nv.constant0._ZN13group_norm_v218gn_bwd_cuda_kernelI6__halfLi320ELi1ELi32ELi40ELi1024ELb0ELb1ELi32ELi320ELi320ELi4ELb1ELi4ELb0ELb0ELNS_15WgradSyncMethodE3ENS_16CompileConditionILi1000EEEEEvPT_S6_S6_PKS5_S8_S8_S8_PKfflPfPj --------------------------
	.section	.nv.constant0._ZN13group_norm_v218gn_bwd_cuda_kernelI6__halfLi320ELi1ELi32ELi40ELi1024ELb0ELb1ELi32ELi320ELi320ELi4ELb1ELi4ELb0ELb0ELNS_15WgradSyncMethodE3ENS_16CompileConditionILi1000EEEEEvPT_S6_S6_PKS5_S8_S8_S8_PKfflPfPj,"a",@progbits
	.sectionflags	@""
	.align	4
.nv.constant0._ZN13group_norm_v218gn_bwd_cuda_kernelI6__halfLi320ELi1ELi32ELi40ELi1024ELb0ELb1ELi32ELi320ELi320ELi4ELb1ELi4ELb0ELb0ELNS_15WgradSyncMethodE3ENS_16CompileConditionILi1000EEEEEvPT_S6_S6_PKS5_S8_S8_S8_PKfflPfPj:
	.zero		992


//--------------------- .nv.constant0._ZN13group_norm_v218gn_bwd_cuda_kernelI6__halfLi320ELi1ELi32ELi40ELi1024ELb0ELb1ELi64ELi320ELi320ELi4ELb1ELi8ELb0ELb0ELNS_15WgradSyncMethodE3ENS_16CompileConditionILi1000EEEEEvPT_S6_S6_PKS5_S8_S8_S8_PKfflPfPj --------------------------
	.section	.nv.constant0._ZN13group_norm_v218gn_bwd_cuda_kernelI6__halfLi320ELi1ELi32ELi40ELi1024ELb0ELb1ELi64ELi320ELi320ELi4ELb1ELi8ELb0ELb0ELNS_15WgradSyncMethodE3ENS_16CompileConditionILi1000EEEEEvPT_S6_S6_PKS5_S8_S8_S8_PKfflPfPj,"a",@progbits
	.sectionflags	@""
	.align	4
.nv.constant0._ZN13group_norm_v218gn_bwd_cuda_kernelI6__halfLi320ELi1ELi32ELi40ELi1024ELb0ELb1ELi64ELi320ELi320ELi4ELb1ELi8ELb0ELb0ELNS_15WgradSyncMethodE3ENS_16CompileConditionILi1000EEEEEvPT_S6_S6_PKS5_S8_S8_S8_PKfflPfPj:
	.zero		992


//--------------------- .nv.constant0._ZN13group_norm_v218gn_bwd_cuda_kernelI6__halfLi320ELi2ELi32ELi40ELi1024ELb0ELb1ELi32ELi320ELi320ELi4ELb1ELi8ELb0ELb0ELNS_15WgradSyncMethodE3ENS_16CompileConditionILi1000EEEEEvPT_S6_S6_PKS5_S8_S8_S8_PKfflPfPj --------------------------
	.section	.nv.constant0._ZN13group_norm_v218gn_bwd_cuda_kernelI6__halfLi320ELi2ELi32ELi40ELi1024ELb0ELb1ELi32ELi320ELi320ELi4ELb1ELi8ELb0ELb0ELNS_15WgradSyncMethodE3ENS_16CompileConditionILi1000EEEEEvPT_S6_S6_PKS5_S8_S8_S8_PKfflPfPj,"a",@progbits
	.sectionflags	@""
	.align	4
.nv.constant0._ZN13group_norm_v218gn_bwd_cuda_kernelI6__halfLi320ELi2ELi32ELi40ELi1024ELb0ELb1ELi32ELi320ELi320ELi4ELb1ELi8ELb0ELb0ELNS_15WgradSyncMethodE3ENS_16CompileConditionILi1000EEEEEvPT_S6_S6_PKS5_S8_S8_S8_PKfflPfPj:
	.zero		992


//--------------------- .nv.constant0._ZN13group_norm_v218gn_bwd_cuda_kernelI6__halfLi320ELi3ELi32ELi40ELi1024ELb0ELb1ELi32ELi320ELi320ELi4ELb1ELi8ELb0ELb0ELNS_15WgradSyncMethodE3ENS_16CompileConditionILi1000EEEEEvPT_S6_S6_PKS5_S8_S8_S8_PKfflPfPj --------------------------
	.section	.nv.constant0._ZN13group_norm_v218gn_bwd_cuda_kernelI6__halfLi320ELi3ELi32ELi40ELi1024ELb0ELb1ELi32ELi320ELi320ELi4ELb1ELi8ELb0ELb0ELNS_15WgradSyncMethodE3ENS_16CompileConditionILi1000EEEEEvPT_S6_S6_PKS5_S8_S8_S8_PKfflPfPj,"a",@progbits
	.sectionflags	@""
	.align	4
.nv.constant0._ZN13group_norm_v218gn_bwd_cuda_kernelI6__halfLi320ELi3ELi32ELi40ELi1024ELb0ELb1ELi32ELi320ELi320ELi4ELb1ELi8ELb0ELb0ELNS_15WgradSyncMethodE3ENS_16CompileConditionILi1000EEEEEvPT_S6_S6_PKS5_S8_S8_S8_PKfflPfPj:
	.zero		992


//--------------------- .nv.constant0._ZN13group_norm_v218gn_bwd_cuda_kernelI6__halfLi320ELi3ELi32ELi40ELi1024ELb0ELb1ELi32ELi320ELi320ELi4ELb1ELi12ELb0ELb0ELNS_15WgradSyncMethodE3ENS_16CompileConditionILi1000EEEEEvPT_S6_S6_PKS5_S8_S8_S8_PKfflPfPj --------------------------
	.section	.nv.constant0._ZN13group_norm_v218gn_bwd_cuda_kernelI6__halfLi320ELi3ELi32ELi40ELi1024ELb0ELb1ELi32ELi320ELi320ELi4ELb1ELi12ELb0ELb0ELNS_15WgradSyncMethodE3ENS_16CompileConditionILi1000EEEEEvPT_S6_S6_PKS5_S8_S8_S8_PKfflPfPj,"a",@progbits
	.sectionflags	@""
	.align	4
.nv.constant0._ZN13group_norm_v218gn_bwd_cuda_kernelI6__halfLi320ELi3ELi32ELi40ELi1024ELb0ELb1ELi32ELi320ELi320ELi4ELb1ELi12ELb0ELb0ELNS_15WgradSyncMethodE3ENS_16CompileConditionILi1000EEEEEvPT_S6_S6_PKS5_S8_S8_S8_PKfflPfPj:
	.zero		992


//--------------------- .nv.constant0._ZN13group_norm_v218gn_bwd_cuda_kernelI6__halfLi320ELi3ELi16ELi80ELi1024ELb1ELb1ELi16ELi320ELi320ELi4ELb1ELi5ELb0ELb0ELNS_15WgradSyncMethodE2ENS_16CompileConditionILi1000EEEEEvPT_S6_S6_PKS5_S8_S8_S8_PKfflPfPj --------------------------
	.section	.nv.constant0._ZN13group_norm_v218gn_bwd_cuda_kernelI6__halfLi320ELi3ELi16ELi80ELi1024ELb1ELb1ELi16ELi320ELi320ELi4ELb1ELi5ELb0ELb0ELNS_15WgradSyncMethodE2ENS_16CompileConditionILi1000EEEEEvPT_S6_S6_PKS5_S8_S8_S8_PKfflPfPj,"a",@progbits
	.sectionflags	@""
	.align	4
.nv.constant0._ZN13group_norm_v218gn_bwd_cuda_kernelI6__halfLi320ELi3ELi16ELi80ELi1024ELb1ELb1ELi16ELi320ELi320ELi4ELb1ELi5ELb0ELb0ELNS_15WgradSyncMethodE2ENS_16CompileConditionILi1000EEEEEvPT_S6_S6_PKS5_S8_S8_S8_PKfflPfPj:
	.zero		992


//--------------------- .nv.constant0._ZN13group_norm_v218gn_bwd_cuda_kernelI6__halfLi320ELi1ELi16ELi80ELi1024ELb1ELb1ELi32ELi320ELi320ELi4ELb1ELi4ELb0ELb0ELNS_15WgradSyncMethodE3ENS_16CompileConditionILi1000EEEEEvPT_S6_S6_PKS5_S8_S8_S8_PKfflPfPj --------------------------
	.section	.nv.constant0._ZN13group_norm_v218gn_bwd_cuda_kernelI6__halfLi320ELi1ELi16ELi80ELi1024ELb1ELb1ELi32ELi320ELi320ELi4ELb1ELi4ELb0ELb0ELNS_15WgradSyncMethodE3ENS_16CompileConditionILi1000EEEEEvPT_S6_S6_PKS5_S8_S8_S8_PKfflPfPj,"a",@progbits
	.sectionflags	@""
	.align	4
.nv.constant0._ZN13group_norm_v218gn_bwd_cuda_kernelI6__halfLi320ELi1ELi16ELi80ELi1024ELb1ELb1ELi32ELi320ELi320ELi4ELb1ELi4ELb0ELb0ELNS_15WgradSyncMethodE3ENS_16CompileConditionILi1000EEEEEvPT_S6_S6_PKS5_S8_S8_S8_PKfflPfPj:
	.zero		992


//--------------------- .nv.constant0._ZN13group_norm_v218gn_bwd_cuda_kernelI6__halfLi320ELi1ELi16ELi80ELi1024ELb1ELb1ELi64ELi320ELi320ELi4ELb1ELi8ELb0ELb0ELNS_15WgradSyncMethodE3ENS_16CompileConditionILi1000EEEEEvPT_S6_S6_PKS5_S8_S8_S8_PKfflPfPj --------------------------
	.section	.nv.constant0._ZN13group_norm_v218gn_bwd_cuda_kernelI6__halfLi320ELi1ELi16ELi80ELi1024ELb1ELb1ELi64ELi320ELi320ELi4ELb1ELi8ELb0ELb0ELNS_15WgradSyncMethodE3ENS_16CompileConditionILi1000EEEEEvPT_S6_S6_PKS5_S8_S8_S8_PKfflPfPj,"a",@progbits
	.sectionflags	@""
	.align	4
.nv.constant0._ZN13group_norm_v218gn_bwd_cuda_kernelI6__halfLi320ELi1ELi16ELi80ELi1024ELb1ELb1ELi64ELi320ELi320ELi4ELb1ELi8ELb0ELb0ELNS_15WgradSyncMethodE3ENS_16CompileConditionILi1000EEEEEvPT_S6_S6_PKS5_S8_S8_S8_PKfflPfPj:
	.zero		992


//--------------------- .nv.constant0._ZN13group_norm_v218gn_bwd_cuda_kernelI6__halfLi320ELi2ELi16ELi80ELi1024ELb1ELb1ELi32ELi320ELi320ELi4ELb1ELi8ELb0ELb0ELNS_15WgradSyncMethodE3ENS_16CompileConditionILi1000EEEEEvPT_S6_S6_PKS5_S8_S8_S8_PKfflPfPj --------------------------
	.section	.nv.constant0._ZN13group_norm_v218gn_bwd_cuda_kernelI6__halfLi320ELi2ELi16ELi80ELi1024ELb1ELb1ELi32ELi320ELi320ELi4ELb1ELi8ELb0ELb0ELNS_15WgradSyncMethodE3ENS_16CompileConditionILi1000EEEEEvPT_S6_S6_PKS5_S8_S8_S8_PKfflPfPj,"a",@progbits
	.sectionflags	@""
	.align	4
.nv.constant0._ZN13group_norm_v218gn_bwd_cuda_kernelI6__halfLi320ELi2ELi16ELi80ELi1024ELb1ELb1ELi32ELi320ELi320ELi4ELb1ELi8ELb0ELb0ELNS_15WgradSyncMethodE3ENS_16CompileConditionILi1000EEEEEvPT_S6_S6_PKS5_S8_S8_S8_PKfflPfPj:
	.zero		992


//--------------------- .nv.constant0._ZN13group_norm_v218gn_bwd_cuda_kernelI6__halfLi320ELi3ELi16ELi80ELi1024ELb1ELb1ELi32ELi320ELi320ELi4ELb1ELi8ELb0ELb0ELNS_15WgradSyncMethodE3ENS_16CompileConditionILi1000EEEEEvPT_S6_S6_PKS5_S8_S8_S8_PKfflPfPj --------------------------
	.section	.nv.constant0._ZN13group_norm_v218gn_bwd_cuda_kernelI6__halfLi320ELi3ELi16ELi80ELi1024ELb1ELb1ELi32ELi320ELi320ELi4ELb1ELi8ELb0ELb0ELNS_15WgradSyncMethodE3ENS_16CompileConditionILi1000EEEEEvPT_S6_S6_PKS5_S8_S8_S8_PKfflPfPj,"a",@progbits
	.sectionflags	@""
	.align	4
.nv.constant0._ZN13group_norm_v218gn_bwd_cuda_kernelI6__halfLi320ELi3ELi16ELi80ELi1024ELb1ELb1ELi32ELi320ELi320ELi4ELb1ELi8ELb0ELb0ELNS_15WgradSyncMethodE3ENS_16CompileConditionILi1000EEEEEvPT_S6_S6_PKS5_S8_S8_S8_PKfflPfPj:
	.zero		992


//--------------------- .nv.constant0._ZN13group_norm_v218gn_bwd_cuda_kernelI6__halfLi320ELi3ELi16ELi80ELi1024ELb1ELb1ELi32ELi320ELi320ELi4ELb1ELi12ELb0ELb0ELNS_15WgradSyncMethodE3ENS_16CompileConditionILi1000EEEEEvPT_S6_S6_PKS5_S8_S8_S8_PKfflPfPj --------------------------
	.section	.nv.constant0._ZN13group_norm_v218gn_bwd_cuda_kernelI6__halfLi320ELi3ELi16ELi80ELi1024ELb1ELb1ELi32ELi320ELi320ELi4ELb1ELi12ELb0ELb0ELNS_15WgradSyncMethodE3ENS_16CompileConditionILi1000EEEEEvPT_S6_S6_PKS5_S8_S8_S8_PKfflPfPj,"a",@progbits
	.sectionflags	@""
	.align	4
.nv.constant0._ZN13group_norm_v218gn_bwd_cuda_kernelI6__halfLi320ELi3ELi16ELi80ELi1024ELb1ELb1ELi32ELi320ELi320ELi4ELb1ELi12ELb0ELb0ELNS_15WgradSyncMethodE3ENS_16CompileConditionILi1000EEEEEvPT_S6_S6_PKS5_S8_S8_S8_PKfflPfPj:
	.zero		992


//--------------------- .nv.constant0._ZN13group_norm_v214gn_cuda_kernelI6__halfLi320ELi3ELi32ELi40ELi1024ELb0ELi16ELi320ELi320ELi4ELb1ELi5ELb0ELb0ENS_16CompileConditionILi1000EEEEEvPT_PKS4_S7_S7_flPfS8_Pj --------------------------
	.section	.nv.constant0._ZN13group_norm_v214gn_cuda_kernelI6__halfLi320ELi3ELi32ELi40ELi1024ELb0ELi16ELi320ELi320ELi4ELb1ELi5ELb0ELb0ENS_16CompileConditionILi1000EEEEEvPT_PKS4_S7_S7_flPfS8_Pj,"a",@progbits
	.sectionflags	@""
	.align	4
.nv.constant0._ZN13group_norm_v214gn_cuda_kernelI6__halfLi320ELi3ELi32ELi40ELi1024ELb0ELi16ELi320ELi320ELi4ELb1ELi5ELb0ELb0ENS_16CompileConditionILi1000EEEEEvPT_PKS4_S7_S7_flPfS8_Pj:
	.zero		968


//--------------------- .nv.constant0._ZN13group_norm_v214gn_cuda_kernelI6__halfLi320ELi1ELi32ELi40ELi1024ELb0ELi32ELi320ELi320ELi4ELb1ELi4ELb0ELb0ENS_16CompileConditionILi1000EEEEEvPT_PKS4_S7_S7_flPfS8_Pj --------------------------
	.section	.nv.constant0._ZN13group_norm_v214gn_cuda_kernelI6__halfLi320ELi1ELi32ELi40ELi1024ELb0ELi32ELi320ELi320ELi4ELb1ELi4ELb0ELb0ENS_16CompileConditionILi1000EEEEEvPT_PKS4_S7_S7_flPfS8_Pj,"a",@progbits
	.sectionflags	@""
	.align	4
.nv.constant0._ZN13group_norm_v214gn_cuda_kernelI6__halfLi320ELi1ELi32ELi40ELi1024ELb0ELi32ELi320ELi320ELi4ELb1ELi4ELb0ELb0ENS_16CompileConditionILi1000EEEEEvPT_PKS4_S7_S7_flPfS8_Pj:
	.zero		968


//--------------------- .nv.constant0._ZN13group_norm_v214gn_cuda_kernelI6__halfLi320ELi3ELi32ELi40ELi1024ELb0ELi32ELi320ELi320ELi4ELb1ELi10ELb0ELb0ENS_16CompileConditionILi1000EEEEEvPT_PKS4_S7_S7_flPfS8_Pj --------------------------
	.section	.nv.constant0._ZN13group_norm_v214gn_cuda_kernelI6__halfLi320ELi3ELi32ELi40ELi1024ELb0ELi32ELi320ELi320ELi4ELb1ELi10ELb0ELb0ENS_16CompileConditionILi1000EEEEEvPT_PKS4_S7_S7_flPfS8_Pj,"a",@progbits
	.sectionflags	@""
	.align	4
.nv.constant0._ZN13group_norm_v214gn_cuda_kernelI6__halfLi320ELi3ELi32ELi40ELi1024ELb0ELi32ELi320ELi320ELi4ELb1ELi10ELb0ELb0ENS_16CompileConditionILi1000EEEEEvPT_PKS4_S7_S7_flPfS8_Pj:
	.zero		968


//--------------------- .nv.constant0._ZN13group_norm_v214gn_cuda_kernelI6__halfLi320ELi1ELi32ELi40ELi1024ELb0ELi64ELi320ELi320ELi4ELb1ELi9ELb0ELb0ENS_16CompileConditionILi1000EEEEEvPT_PKS4_S7_S7_flPfS8_Pj --------------------------
	.section	.nv.constant0._ZN13group_norm_v214gn_cuda_kernelI6__halfLi320ELi1ELi32ELi40ELi1024ELb0ELi64ELi320ELi320ELi4ELb1ELi9ELb0ELb0ENS_16CompileConditionILi1000EEEEEvPT_PKS4_S7_S7_flPfS8_Pj,"a",@progbits
	.sectionflags	@""
	.align	4
.nv.constant0._ZN13group_norm_v214gn_cuda_kernelI6__halfLi320ELi1ELi32ELi40ELi1024ELb0ELi64ELi320ELi320ELi4ELb1ELi9ELb0ELb0ENS_16CompileConditionILi1000EEEEEvPT_PKS4_S7_S7_flPfS8_Pj:
	.zero		968


//--------------------- .nv.constant0._ZN13group_norm_v214gn_cuda_kernelI6__halfLi320ELi1ELi32ELi40ELi1024ELb0ELi128ELi320ELi320ELi4ELb1ELi18ELb0ELb0ENS_16CompileConditionILi1000EEEEEvPT_PKS4_S7_S7_flPfS8_Pj --------------------------
	.section	.nv.constant0._ZN13group_norm_v214gn_cuda_kernelI6__halfLi320ELi1ELi32ELi40ELi1024ELb0ELi128ELi320ELi320ELi4ELb1ELi18ELb0ELb0ENS_16CompileConditionILi1000EEEEEvPT_PKS4_S7_S7_flPfS8_Pj,"a",@progbits
	.sectionflags	@""
	.align	4
.nv.constant0._ZN13group_norm_v214gn_cuda_kernelI6__halfLi320ELi1ELi32ELi40ELi1024ELb0ELi128ELi320ELi320ELi4ELb1ELi18ELb0ELb0ENS_16CompileConditionILi1000EEEEEvPT_PKS4_S7_S7_flPfS8_Pj:
	.zero		968


//--------------------- .nv.constant0._ZN13group_norm_v214gn_cuda_kernelI6__halfLi320ELi2ELi32ELi40ELi1024ELb0ELi64ELi320ELi320ELi4ELb1ELi18ELb0ELb0ENS_16CompileConditionILi1000EEEEEvPT_PKS4_S7_S7_flPfS8_Pj --------------------------
	.section	.nv.constant0._ZN13group_norm_v214gn_cuda_kernelI6__halfLi320ELi2ELi32ELi40ELi1024ELb0ELi64ELi320ELi320ELi4ELb1ELi18ELb0ELb0ENS_16CompileConditionILi1000EEEEEvPT_PKS4_S7_S7_flPfS8_Pj,"a",@progbits
	.sectionflags	@""
	.align	4
.nv.constant0._ZN13group_norm_v214gn_cuda_kernelI6__halfLi320ELi2ELi32ELi40ELi1024ELb0ELi64ELi320ELi320ELi4ELb1ELi18ELb0ELb0ENS_16CompileConditionILi1000EEEEEvPT_PKS4_S7_S7_flPfS8_Pj:
	.zero		968


//--------------------- .nv.constant0._ZN13group_norm_v214gn_cuda_kernelI6__halfLi320ELi3ELi32ELi40ELi1024ELb0ELi64ELi320ELi320ELi4ELb1ELi21ELb0ELb0ENS_16CompileConditionILi1000EEEEEvPT_PKS4_S7_S7_flPfS8_Pj --------------------------
	.section	.nv.constant0._ZN13group_norm_v214gn_cuda_kernelI6__halfLi320ELi3ELi32ELi40ELi1024ELb0ELi64ELi320ELi320ELi4ELb1ELi21ELb0ELb0ENS_16CompileConditionILi1000EEEEEvPT_PKS4_S7_S7_flPfS8_Pj,"a",@progbits
	.sectionflags	@""
	.align	4
.nv.constant0._ZN13group_norm_v214gn_cuda_kernelI6__halfLi320ELi3ELi32ELi40ELi1024ELb0ELi64ELi320ELi320ELi4ELb1ELi21ELb0ELb0ENS_16CompileConditionILi1000EEEEEvPT_PKS4_S7_S7_flPfS8_Pj:
	.zero		968


//--------------------- .nv.constant0._ZN13group_norm_v214gn_cuda_kernelI6__halfLi320ELi3ELi32ELi40ELi1024ELb0ELi64ELi320ELi320ELi4ELb1ELi27ELb0ELb0ENS_16CompileConditionILi1000EEEEEvPT_PKS4_S7_S7_flPfS8_Pj --------------------------
	.section	.nv.constant0._ZN13group_norm_v214gn_cuda_kernelI6__halfLi320ELi3ELi32ELi40ELi1024ELb0ELi64ELi320ELi320ELi4ELb1ELi27ELb0ELb0ENS_16CompileConditionILi1000EEEEEvPT_PKS4_S7_S7_flPfS8_Pj,"a",@progbits
	.sectionflags	@""
	.align	4
.nv.constant0._ZN13group_norm_v214gn_cuda_kernelI6__halfLi320ELi3ELi32ELi40ELi1024ELb0ELi64ELi320ELi320ELi4ELb1ELi27ELb0ELb0ENS_16CompileConditionILi1000EEEEEvPT_PKS4_S7_S7_flPfS8_Pj:
	.zero		968


//--------------------- .nv.constant0._ZN13group_norm_v214gn_cuda_kernelI6__halfLi320ELi3ELi16ELi80ELi1024ELb1ELi16ELi320ELi320ELi4ELb1ELi5ELb0ELb0ENS_16CompileConditionILi1000EEEEEvPT_PKS4_S7_S7_flPfS8_Pj --------------------------
	.section	.nv.constant0._ZN13group_norm_v214gn_cuda_kernelI6__halfLi320ELi3ELi16ELi80ELi1024ELb1ELi16ELi320ELi320ELi4ELb1ELi5ELb0ELb0ENS_16CompileConditionILi1000EEEEEvPT_PKS4_S7_S7_flPfS8_Pj,"a",@progbits
	.sectionflags	@""
	.align	4
.nv.constant0._ZN13group_norm_v214gn_cuda_kernelI6__halfLi320ELi3ELi16ELi80ELi1024ELb1ELi16ELi320ELi320ELi4ELb1ELi5ELb0ELb0ENS_16CompileConditionILi1000EEEEEvPT_PKS4_S7_S7_flPfS8_Pj:
	.zero		968


//--------------------- .nv.constant0._ZN13group_norm_v214gn_cuda_kernelI6__halfLi320ELi1ELi16ELi80ELi1024ELb1ELi32ELi320ELi320ELi4ELb1ELi4ELb0ELb0ENS_16CompileConditionILi1000EEEEEvPT_PKS4_S7_S7_flPfS8_Pj --------------------------
	.section	.nv.constant0._ZN13group_norm_v214gn_cuda_kernelI6__halfLi320ELi1ELi16ELi80ELi1024ELb1ELi32ELi320ELi320ELi4ELb1ELi4ELb0ELb0ENS_16CompileConditionILi1000EEEEEvPT_PKS4_S7_S7_flPfS8_Pj,"a",@progbits
	.sectionflags	@""
	.align	4
.nv.constant0._ZN13group_norm_v214gn_cuda_kernelI6__halfLi320ELi1ELi16ELi80ELi1024ELb1ELi32ELi320ELi320ELi4ELb1ELi4ELb0ELb0ENS_16CompileConditionILi1000EEEEEvPT_PKS4_S7_S7_flPfS8_Pj:
	.zero		968


//--------------------- .nv.constant0._ZN13group_norm_v214gn_cuda_kernelI6__halfLi320ELi3ELi16ELi80ELi1024ELb1ELi32ELi320ELi320ELi4ELb1ELi10ELb0ELb0ENS_16CompileConditionILi1000EEEEEvPT_PKS4_S7_S7_flPfS8_Pj --------------------------
	.section	.nv.constant0._ZN13group_norm_v214gn_cuda_kernelI6__halfLi320ELi3ELi16ELi80ELi1024ELb1ELi32ELi320ELi320ELi4ELb1ELi10ELb0ELb0ENS_16CompileConditionILi1000EEEEEvPT_PKS4_S7_S7_flPfS8_Pj,"a",@progbits
	.sectionflags	@""
	.align	4
.nv.constant0._ZN13group_norm_v214gn_cuda_kernelI6__halfLi320ELi3ELi16ELi80ELi1024ELb1ELi32ELi320ELi320ELi4ELb1ELi10ELb0ELb0ENS_16CompileConditionILi1000EEEEEvPT_PKS4_S7_S7_flPfS8_Pj:
	.zero		968


//--------------------- .nv.constant0._ZN13group_norm_v214gn_cuda_kernelI6__halfLi320ELi1ELi16ELi80ELi1024ELb1ELi64ELi320ELi320ELi4ELb1ELi9ELb0ELb0ENS_16CompileConditionILi1000EEEEEvPT_PKS4_S7_S7_flPfS8_Pj --------------------------
	.section	.nv.constant0._ZN13group_norm_v214gn_cuda_kernelI6__halfLi320ELi1ELi16ELi80ELi1024ELb1ELi64ELi320ELi320ELi4ELb1ELi9ELb0ELb0ENS_16CompileConditionILi1000EEEEEvPT_PKS4_S7_S7_flPfS8_Pj,"a",@progbits
	.sectionflags	@""
	.align	4
.nv.constant0._ZN13group_norm_v214gn_cuda_kernelI6__halfLi320ELi1ELi16ELi80ELi1024ELb1ELi64ELi320ELi320ELi4ELb1ELi9ELb0ELb0ENS_16CompileConditionILi1000EEEEEvPT_PKS4_S7_S7_flPfS8_Pj:
	.zero		968


//--------------------- .nv.constant0._ZN13group_norm_v214gn_cuda_kernelI6__halfLi320ELi1ELi16ELi80ELi1024ELb1ELi128ELi320ELi320ELi4ELb1ELi18ELb0ELb0ENS_16CompileConditionILi1000EEEEEvPT_PKS4_S7_S7_flPfS8_Pj --------------------------
	.section	.nv.constant0._ZN13group_norm_v214gn_cuda_kernelI6__halfLi320ELi1ELi16ELi80ELi1024ELb1ELi128ELi320ELi320ELi4ELb1ELi18ELb0ELb0ENS_16CompileConditionILi1000EEEEEvPT_PKS4_S7_S7_flPfS8_Pj,"a",@progbits
	.sectionflags	@""
	.align	4
.nv.constant0._ZN13group_norm_v214gn_cuda_kernelI6__halfLi320ELi1ELi16ELi80ELi1024ELb1ELi128ELi320ELi320ELi4ELb1ELi18ELb0ELb0ENS_16CompileConditionILi1000EEEEEvPT_PKS4_S7_S7_flPfS8_Pj:
	.zero		968


//--------------------- .nv.constant0._ZN13group_norm_v214gn_cuda_kernelI6__halfLi320ELi2ELi16ELi80ELi1024ELb1ELi64ELi320ELi320ELi4ELb1ELi18ELb0ELb0ENS_16CompileConditionILi1000EEEEEvPT_PKS4_S7_S7_flPfS8_Pj --------------------------
	.section	.nv.constant0._ZN13group_norm_v214gn_cuda_kernelI6__halfLi320ELi2ELi16ELi80ELi1024ELb1ELi64ELi320ELi320ELi4ELb1ELi18ELb0ELb0ENS_16CompileConditionILi1000EEEEEvPT_PKS4_S7_S7_flPfS8_Pj,"a",@progbits
	.sectionflags	@""
	.align	4
.nv.constant0._ZN13group_norm_v214gn_cuda_kernelI6__halfLi320ELi2ELi16ELi80ELi1024ELb1ELi64ELi320ELi320ELi4ELb1ELi18ELb0ELb0ENS_16CompileConditionILi1000EEEEEvPT_PKS4_S7_S7_flPfS8_Pj:
	.zero		968


//--------------------- .nv.constant0._ZN13group_norm_v214gn_cuda_kernelI6__halfLi320ELi3ELi16ELi80ELi1024ELb1ELi64ELi320ELi320ELi4ELb1ELi21ELb0ELb0ENS_16CompileConditionILi1000EEEEEvPT_PKS4_S7_S7_flPfS8_Pj --------------------------
	.section	.nv.constant0._ZN13group_norm_v214gn_cuda_kernelI6__halfLi320ELi3ELi16ELi80ELi1024ELb1ELi64ELi320ELi320ELi4ELb1ELi21ELb0ELb0ENS_16CompileConditionILi1000EEEEEvPT_PKS4_S7_S7_flPfS8_Pj,"a",@progbits
	.sectionflags	@""
	.align	4
.nv.constant0._ZN13group_norm_v214gn_cuda_kernelI6__halfLi320ELi3ELi16ELi80ELi1024ELb1ELi64ELi320ELi320ELi4ELb1ELi21ELb0ELb0ENS_16CompileConditionILi1000EEEEEvPT_PKS4_S7_S7_flPfS8_Pj:
	.zero		968


//--------------------- .nv.constant0._ZN13group_norm_v214gn_cuda_kernelI6__halfLi320ELi3ELi16ELi80ELi1024ELb1ELi64ELi320ELi320ELi4ELb1ELi27ELb0ELb0ENS_16CompileConditionILi1000EEEEEvPT_PKS4_S7_S7_flPfS8_Pj --------------------------
	.section	.nv.constant0._ZN13group_norm_v214gn_cuda_kernelI6__halfLi320ELi3ELi16ELi80ELi1024ELb1ELi64ELi320ELi320ELi4ELb1ELi27ELb0ELb0ENS_16CompileConditionILi1000EEEEEvPT_PKS4_S7_S7_flPfS8_Pj,"a",@progbits
	.sectionflags	@""
	.align	4
.nv.constant0._ZN13group_norm_v214gn_cuda_kernelI6__halfLi320ELi3ELi16ELi80ELi1024ELb1ELi64ELi320ELi320ELi4ELb1ELi27ELb0ELb0ENS_16CompileConditionILi1000EEEEEvPT_PKS4_S7_S7_flPfS8_Pj:
	.zero		968


//--------------------- SYMBOLS --------------------------

	.type		.nv.reservedSmem.offset0,@object
	.size		.nv.reservedSmem.offset0,0x4
